//
// Generated by NVIDIA NVVM Compiler
//
// Compiler Build ID: CL-36424714
// Cuda compilation tools, release 13.0, V13.0.88
// Based on NVVM 20.0.0
//

.version 9.0
.target sm_100
.address_size 64

	// .globl	_Z14prescan_kernelPiPKiS_i
// _ZZN3cub18CUB_300001_SM_10006detail10radix_sort31DeviceRadixSortSingleTileKernelINS1_5radix10policy_hubIiNS0_8NullTypeEyE10Policy1000ELNS0_9SortOrderE0EiS6_yNS1_21identity_decomposer_tEEEvPKT1_PSB_PKT2_PSF_T3_iiT4_E12temp_storage has been demoted
// _ZZN3cub18CUB_300001_SM_10006detail10radix_sort30DeviceRadixSortHistogramKernelINS1_5radix10policy_hubIiNS0_8NullTypeEyE10Policy1000ELNS0_9SortOrderE0EiyNS1_21identity_decomposer_tEEEvPT2_PKT1_SB_iiT3_E12temp_storage has been demoted
// _ZZN3cub18CUB_300001_SM_10006detail10radix_sort33DeviceRadixSortExclusiveSumKernelINS1_5radix10policy_hubIiNS0_8NullTypeEyE10Policy1000EyEEvPT0_E12temp_storage has been demoted
// _ZZN3cub18CUB_300001_SM_10006detail10radix_sort29DeviceRadixSortOnesweepKernelINS1_5radix10policy_hubIiNS0_8NullTypeEyE10Policy1000ELNS0_9SortOrderE0EiS6_yiiNS1_21identity_decomposer_tEEEvPT5_SC_PT3_PKSD_PT1_PKSH_PT2_PKSL_T4_iiT6_E1s has been demoted
// _ZZN3cub18CUB_300001_SM_10006detail10radix_sort31DeviceRadixSortSingleTileKernelINS1_5radix10policy_hubIlNS0_8NullTypeEyE10Policy1000ELNS0_9SortOrderE0ElS6_yNS1_21identity_decomposer_tEEEvPKT1_PSB_PKT2_PSF_T3_iiT4_E12temp_storage has been demoted
// _ZZN3cub18CUB_300001_SM_10006detail10radix_sort30DeviceRadixSortHistogramKernelINS1_5radix10policy_hubIlNS0_8NullTypeEyE10Policy1000ELNS0_9SortOrderE0ElyNS1_21identity_decomposer_tEEEvPT2_PKT1_SB_iiT3_E12temp_storage has been demoted
// _ZZN3cub18CUB_300001_SM_10006detail10radix_sort33DeviceRadixSortExclusiveSumKernelINS1_5radix10policy_hubIlNS0_8NullTypeEyE10Policy1000EyEEvPT0_E12temp_storage has been demoted
// _ZZN3cub18CUB_300001_SM_10006detail10radix_sort29DeviceRadixSortOnesweepKernelINS1_5radix10policy_hubIlNS0_8NullTypeEyE10Policy1000ELNS0_9SortOrderE0ElS6_yiiNS1_21identity_decomposer_tEEEvPT5_SC_PT3_PKSD_PT1_PKSH_PT2_PKSL_T4_iiT6_E1s has been demoted
.global .align 1 .b8 _ZN34_INTERNAL_cae1fe30_4_k_cu_0c20a9354cuda3std3__45__cpo5beginE[1];
.global .align 1 .b8 _ZN34_INTERNAL_cae1fe30_4_k_cu_0c20a9354cuda3std3__45__cpo3endE[1];
.global .align 1 .b8 _ZN34_INTERNAL_cae1fe30_4_k_cu_0c20a9354cuda3std3__45__cpo6cbeginE[1];
.global .align 1 .b8 _ZN34_INTERNAL_cae1fe30_4_k_cu_0c20a9354cuda3std3__45__cpo4cendE[1];
.global .align 1 .b8 _ZN34_INTERNAL_cae1fe30_4_k_cu_0c20a9354cuda3std3__45__cpo6rbeginE[1];
.global .align 1 .b8 _ZN34_INTERNAL_cae1fe30_4_k_cu_0c20a9354cuda3std3__45__cpo4rendE[1];
.global .align 1 .b8 _ZN34_INTERNAL_cae1fe30_4_k_cu_0c20a9354cuda3std3__45__cpo7crbeginE[1];
.global .align 1 .b8 _ZN34_INTERNAL_cae1fe30_4_k_cu_0c20a9354cuda3std3__45__cpo5crendE[1];
.global .align 1 .b8 _ZN34_INTERNAL_cae1fe30_4_k_cu_0c20a9354cuda3std3__436_GLOBAL__N__cae1fe30_4_k_cu_0c20a9356ignoreE[1];
.global .align 1 .b8 _ZN34_INTERNAL_cae1fe30_4_k_cu_0c20a9354cuda3std3__419piecewise_constructE[1];
.global .align 1 .b8 _ZN34_INTERNAL_cae1fe30_4_k_cu_0c20a9354cuda3std3__48in_placeE[1];
.global .align 1 .b8 _ZN34_INTERNAL_cae1fe30_4_k_cu_0c20a9354cuda3std3__420unreachable_sentinelE[1];
.global .align 1 .b8 _ZN34_INTERNAL_cae1fe30_4_k_cu_0c20a9354cuda3std3__47nulloptE[1];
.global .align 1 .b8 _ZN34_INTERNAL_cae1fe30_4_k_cu_0c20a9354cuda3std3__48unexpectE[1];
.global .align 1 .b8 _ZN34_INTERNAL_cae1fe30_4_k_cu_0c20a9354cuda3std6ranges3__45__cpo4swapE[1];
.global .align 1 .b8 _ZN34_INTERNAL_cae1fe30_4_k_cu_0c20a9354cuda3std6ranges3__45__cpo9iter_moveE[1];
.global .align 1 .b8 _ZN34_INTERNAL_cae1fe30_4_k_cu_0c20a9354cuda3std6ranges3__45__cpo5beginE[1];
.global .align 1 .b8 _ZN34_INTERNAL_cae1fe30_4_k_cu_0c20a9354cuda3std6ranges3__45__cpo3endE[1];
.global .align 1 .b8 _ZN34_INTERNAL_cae1fe30_4_k_cu_0c20a9354cuda3std6ranges3__45__cpo6cbeginE[1];
.global .align 1 .b8 _ZN34_INTERNAL_cae1fe30_4_k_cu_0c20a9354cuda3std6ranges3__45__cpo4cendE[1];
.global .align 1 .b8 _ZN34_INTERNAL_cae1fe30_4_k_cu_0c20a9354cuda3std6ranges3__45__cpo7advanceE[1];
.global .align 1 .b8 _ZN34_INTERNAL_cae1fe30_4_k_cu_0c20a9354cuda3std6ranges3__45__cpo9iter_swapE[1];
.global .align 1 .b8 _ZN34_INTERNAL_cae1fe30_4_k_cu_0c20a9354cuda3std6ranges3__45__cpo4nextE[1];
.global .align 1 .b8 _ZN34_INTERNAL_cae1fe30_4_k_cu_0c20a9354cuda3std6ranges3__45__cpo4prevE[1];
.global .align 1 .b8 _ZN34_INTERNAL_cae1fe30_4_k_cu_0c20a9354cuda3std6ranges3__45__cpo4dataE[1];
.global .align 1 .b8 _ZN34_INTERNAL_cae1fe30_4_k_cu_0c20a9354cuda3std6ranges3__45__cpo5cdataE[1];
.global .align 1 .b8 _ZN34_INTERNAL_cae1fe30_4_k_cu_0c20a9354cuda3std6ranges3__45__cpo4sizeE[1];
.global .align 1 .b8 _ZN34_INTERNAL_cae1fe30_4_k_cu_0c20a9354cuda3std6ranges3__45__cpo5ssizeE[1];
.global .align 1 .b8 _ZN34_INTERNAL_cae1fe30_4_k_cu_0c20a9354cuda3std6ranges3__45__cpo8distanceE[1];
.global .align 1 .b8 _ZN34_INTERNAL_cae1fe30_4_k_cu_0c20a9356thrust24THRUST_300001_SM_1000_NS8cuda_cub3parE[1];
.global .align 1 .b8 _ZN34_INTERNAL_cae1fe30_4_k_cu_0c20a9356thrust24THRUST_300001_SM_1000_NS8cuda_cub10par_nosyncE[1];
.global .align 1 .b8 _ZN34_INTERNAL_cae1fe30_4_k_cu_0c20a9356thrust24THRUST_300001_SM_1000_NS6system6detail10sequential3seqE[1];
.global .align 1 .b8 _ZN34_INTERNAL_cae1fe30_4_k_cu_0c20a9356thrust24THRUST_300001_SM_1000_NS6system3cpp3parE[1];
.global .align 1 .b8 _ZN34_INTERNAL_cae1fe30_4_k_cu_0c20a9356thrust24THRUST_300001_SM_1000_NS12placeholders2_1E[1];
.global .align 1 .b8 _ZN34_INTERNAL_cae1fe30_4_k_cu_0c20a9356thrust24THRUST_300001_SM_1000_NS12placeholders2_2E[1];
.global .align 1 .b8 _ZN34_INTERNAL_cae1fe30_4_k_cu_0c20a9356thrust24THRUST_300001_SM_1000_NS12placeholders2_3E[1];
.global .align 1 .b8 _ZN34_INTERNAL_cae1fe30_4_k_cu_0c20a9356thrust24THRUST_300001_SM_1000_NS12placeholders2_4E[1];
.global .align 1 .b8 _ZN34_INTERNAL_cae1fe30_4_k_cu_0c20a9356thrust24THRUST_300001_SM_1000_NS12placeholders2_5E[1];
.global .align 1 .b8 _ZN34_INTERNAL_cae1fe30_4_k_cu_0c20a9356thrust24THRUST_300001_SM_1000_NS12placeholders2_6E[1];
.global .align 1 .b8 _ZN34_INTERNAL_cae1fe30_4_k_cu_0c20a9356thrust24THRUST_300001_SM_1000_NS12placeholders2_7E[1];
.global .align 1 .b8 _ZN34_INTERNAL_cae1fe30_4_k_cu_0c20a9356thrust24THRUST_300001_SM_1000_NS12placeholders2_8E[1];
.global .align 1 .b8 _ZN34_INTERNAL_cae1fe30_4_k_cu_0c20a9356thrust24THRUST_300001_SM_1000_NS12placeholders2_9E[1];
.global .align 1 .b8 _ZN34_INTERNAL_cae1fe30_4_k_cu_0c20a9356thrust24THRUST_300001_SM_1000_NS12placeholders3_10E[1];
.global .align 1 .b8 _ZN34_INTERNAL_cae1fe30_4_k_cu_0c20a9356thrust24THRUST_300001_SM_1000_NS3seqE[1];
.global .align 1 .b8 _ZN34_INTERNAL_cae1fe30_4_k_cu_0c20a9356thrust24THRUST_300001_SM_1000_NS6deviceE[1];
.extern .shared .align 16 .b8 temp[];

.visible .entry _Z14prescan_kernelPiPKiS_i(
	.param .u64 .ptr .align 1 _Z14prescan_kernelPiPKiS_i_param_0,
	.param .u64 .ptr .align 1 _Z14prescan_kernelPiPKiS_i_param_1,
	.param .u64 .ptr .align 1 _Z14prescan_kernelPiPKiS_i_param_2,
	.param .u32 _Z14prescan_kernelPiPKiS_i_param_3
)
{
	.reg .pred 	%p<11>;
	.reg .b32 	%r<60>;
	.reg .b64 	%rd<13>;

	ld.param.u64 	%rd3, [_Z14prescan_kernelPiPKiS_i_param_0];
	ld.param.u64 	%rd5, [_Z14prescan_kernelPiPKiS_i_param_1];
	ld.param.u64 	%rd4, [_Z14prescan_kernelPiPKiS_i_param_2];
	ld.param.u32 	%r23, [_Z14prescan_kernelPiPKiS_i_param_3];
	cvta.to.global.u64 	%rd6, %rd5;
	mov.u32 	%r1, %tid.x;
	mov.u32 	%r2, %ctaid.x;
	mov.u32 	%r56, %ntid.x;
	shl.b32 	%r4, %r56, 1;
	shl.b32 	%r5, %r1, 1;
	mad.lo.s32 	%r6, %r4, %r2, %r5;
	or.b32  	%r7, %r6, 1;
	setp.ge.s32 	%p1, %r6, %r23;
	mul.wide.s32 	%rd7, %r6, 4;
	add.s64 	%rd1, %rd6, %rd7;
	mov.b32 	%r54, 0;
	@%p1 bra 	$L__BB0_2;
	ld.global.u32 	%r54, [%rd1];
$L__BB0_2:
	shl.b32 	%r26, %r1, 3;
	mov.u32 	%r27, temp;
	add.s32 	%r10, %r27, %r26;
	st.shared.u32 	[%r10], %r54;
	setp.ge.s32 	%p2, %r7, %r23;
	mov.b32 	%r55, 0;
	@%p2 bra 	$L__BB0_4;
	ld.global.u32 	%r55, [%rd1+4];
$L__BB0_4:
	add.s32 	%r13, %r5, 1;
	st.shared.u32 	[%r10+4], %r55;
	mov.b32 	%r59, 1;
$L__BB0_5:
	bar.sync 	0;
	setp.ge.u32 	%p3, %r1, %r56;
	@%p3 bra 	$L__BB0_7;
	mul.lo.s32 	%r29, %r59, %r13;
	shl.b32 	%r30, %r29, 2;
	add.s32 	%r32, %r27, %r30;
	ld.shared.u32 	%r33, [%r32+-4];
	shl.b32 	%r34, %r59, 2;
	add.s32 	%r35, %r32, %r34;
	ld.shared.u32 	%r36, [%r35+-4];
	add.s32 	%r37, %r36, %r33;
	st.shared.u32 	[%r35+-4], %r37;
$L__BB0_7:
	shl.b32 	%r59, %r59, 1;
	shr.u32 	%r17, %r56, 1;
	setp.gt.u32 	%p4, %r56, 1;
	mov.u32 	%r56, %r17;
	@%p4 bra 	$L__BB0_5;
	setp.ne.s32 	%p5, %r1, 0;
	@%p5 bra 	$L__BB0_12;
	setp.eq.s64 	%p6, %rd4, 0;
	shl.b32 	%r38, %r4, 2;
	add.s32 	%r18, %r27, %r38;
	@%p6 bra 	$L__BB0_11;
	ld.shared.u32 	%r40, [%r18+-4];
	cvta.to.global.u64 	%rd8, %rd4;
	mul.wide.u32 	%rd9, %r2, 4;
	add.s64 	%rd10, %rd8, %rd9;
	st.global.u32 	[%rd10], %r40;
$L__BB0_11:
	mov.b32 	%r41, 0;
	st.shared.u32 	[%r18+-4], %r41;
$L__BB0_12:
	mov.b32 	%r58, 1;
$L__BB0_13:
	shr.u32 	%r59, %r59, 1;
	bar.sync 	0;
	setp.ge.u32 	%p7, %r1, %r58;
	@%p7 bra 	$L__BB0_15;
	mul.lo.s32 	%r43, %r59, %r13;
	shl.b32 	%r44, %r43, 2;
	add.s32 	%r46, %r27, %r44;
	ld.shared.u32 	%r47, [%r46+-4];
	shl.b32 	%r48, %r59, 2;
	add.s32 	%r49, %r46, %r48;
	ld.shared.u32 	%r50, [%r49+-4];
	st.shared.u32 	[%r46+-4], %r50;
	add.s32 	%r51, %r50, %r47;
	st.shared.u32 	[%r49+-4], %r51;
$L__BB0_15:
	shl.b32 	%r58, %r58, 1;
	setp.lt.u32 	%p8, %r58, %r4;
	@%p8 bra 	$L__BB0_13;
	setp.ge.s32 	%p9, %r6, %r23;
	bar.sync 	0;
	cvta.to.global.u64 	%rd11, %rd3;
	add.s64 	%rd2, %rd11, %rd7;
	@%p9 bra 	$L__BB0_18;
	ld.shared.u32 	%r52, [%r10];
	st.global.u32 	[%rd2], %r52;
$L__BB0_18:
	setp.ge.s32 	%p10, %r7, %r23;
	@%p10 bra 	$L__BB0_20;
	ld.shared.u32 	%r53, [%r10+4];
	st.global.u32 	[%rd2+4], %r53;
$L__BB0_20:
	ret;

}
	// .globl	_Z21add_block_sums_kernelPiPKii
.visible .entry _Z21add_block_sums_kernelPiPKii(
	.param .u64 .ptr .align 1 _Z21add_block_sums_kernelPiPKii_param_0,
	.param .u64 .ptr .align 1 _Z21add_block_sums_kernelPiPKii_param_1,
	.param .u32 _Z21add_block_sums_kernelPiPKii_param_2
)
{
	.reg .pred 	%p<3>;
	.reg .b32 	%r<15>;
	.reg .b64 	%rd<9>;

	ld.param.u64 	%rd2, [_Z21add_block_sums_kernelPiPKii_param_0];
	ld.param.u64 	%rd3, [_Z21add_block_sums_kernelPiPKii_param_1];
	ld.param.u32 	%r3, [_Z21add_block_sums_kernelPiPKii_param_2];
	cvta.to.global.u64 	%rd4, %rd2;
	cvta.to.global.u64 	%rd5, %rd3;
	mov.u32 	%r4, %ctaid.x;
	mov.u32 	%r5, %ntid.x;
	mul.lo.s32 	%r6, %r5, %r4;
	shl.b32 	%r7, %r6, 1;
	mov.u32 	%r8, %tid.x;
	shl.b32 	%r9, %r8, 1;
	add.s32 	%r1, %r7, %r9;
	mul.wide.u32 	%rd6, %r4, 4;
	add.s64 	%rd7, %rd5, %rd6;
	ld.global.u32 	%r2, [%rd7];
	setp.ge.s32 	%p1, %r1, %r3;
	mul.wide.s32 	%rd8, %r1, 4;
	add.s64 	%rd1, %rd4, %rd8;
	@%p1 bra 	$L__BB1_2;
	ld.global.u32 	%r10, [%rd1];
	add.s32 	%r11, %r10, %r2;
	st.global.u32 	[%rd1], %r11;
$L__BB1_2:
	add.s32 	%r12, %r1, 1;
	setp.ge.s32 	%p2, %r12, %r3;
	@%p2 bra 	$L__BB1_4;
	ld.global.u32 	%r13, [%rd1+4];
	add.s32 	%r14, %r13, %r2;
	st.global.u32 	[%rd1+4], %r14;
$L__BB1_4:
	ret;

}
	// .globl	_Z12preds_kernelIiEvPKT_Piii
.visible .entry _Z12preds_kernelIiEvPKT_Piii(
	.param .u64 .ptr .align 1 _Z12preds_kernelIiEvPKT_Piii_param_0,
	.param .u64 .ptr .align 1 _Z12preds_kernelIiEvPKT_Piii_param_1,
	.param .u32 _Z12preds_kernelIiEvPKT_Piii_param_2,
	.param .u32 _Z12preds_kernelIiEvPKT_Piii_param_3
)
{
	.reg .pred 	%p<2>;
	.reg .b32 	%r<11>;
	.reg .b64 	%rd<8>;

	ld.param.u64 	%rd1, [_Z12preds_kernelIiEvPKT_Piii_param_0];
	ld.param.u64 	%rd2, [_Z12preds_kernelIiEvPKT_Piii_param_1];
	ld.param.u32 	%r3, [_Z12preds_kernelIiEvPKT_Piii_param_2];
	ld.param.u32 	%r2, [_Z12preds_kernelIiEvPKT_Piii_param_3];
	mov.u32 	%r4, %ctaid.x;
	mov.u32 	%r5, %ntid.x;
	mov.u32 	%r6, %tid.x;
	mad.lo.s32 	%r1, %r4, %r5, %r6;
	setp.ge.s32 	%p1, %r1, %r3;
	@%p1 bra 	$L__BB2_2;
	cvta.to.global.u64 	%rd3, %rd1;
	cvta.to.global.u64 	%rd4, %rd2;
	mul.wide.s32 	%rd5, %r1, 4;
	add.s64 	%rd6, %rd3, %rd5;
	ld.global.nc.u32 	%r7, [%rd6];
	shr.u32 	%r8, %r7, %r2;
	not.b32 	%r9, %r8;
	and.b32  	%r10, %r9, 1;
	add.s64 	%rd7, %rd4, %rd5;
	st.global.u32 	[%rd7], %r10;
$L__BB2_2:
	ret;

}
	// .globl	_Z14scatter_kernelIiEvPKT_PS0_PKiiii
.visible .entry _Z14scatter_kernelIiEvPKT_PS0_PKiiii(
	.param .u64 .ptr .align 1 _Z14scatter_kernelIiEvPKT_PS0_PKiiii_param_0,
	.param .u64 .ptr .align 1 _Z14scatter_kernelIiEvPKT_PS0_PKiiii_param_1,
	.param .u64 .ptr .align 1 _Z14scatter_kernelIiEvPKT_PS0_PKiiii_param_2,
	.param .u32 _Z14scatter_kernelIiEvPKT_PS0_PKiiii_param_3,
	.param .u32 _Z14scatter_kernelIiEvPKT_PS0_PKiiii_param_4,
	.param .u32 _Z14scatter_kernelIiEvPKT_PS0_PKiiii_param_5
)
{
	.reg .pred 	%p<3>;
	.reg .b32 	%r<15>;
	.reg .b64 	%rd<12>;

	ld.param.u64 	%rd1, [_Z14scatter_kernelIiEvPKT_PS0_PKiiii_param_0];
	ld.param.u64 	%rd2, [_Z14scatter_kernelIiEvPKT_PS0_PKiiii_param_1];
	ld.param.u64 	%rd3, [_Z14scatter_kernelIiEvPKT_PS0_PKiiii_param_2];
	ld.param.u32 	%r4, [_Z14scatter_kernelIiEvPKT_PS0_PKiiii_param_3];
	ld.param.u32 	%r2, [_Z14scatter_kernelIiEvPKT_PS0_PKiiii_param_4];
	ld.param.u32 	%r3, [_Z14scatter_kernelIiEvPKT_PS0_PKiiii_param_5];
	mov.u32 	%r5, %ctaid.x;
	mov.u32 	%r6, %ntid.x;
	mov.u32 	%r7, %tid.x;
	mad.lo.s32 	%r1, %r5, %r6, %r7;
	setp.ge.s32 	%p1, %r1, %r4;
	@%p1 bra 	$L__BB3_2;
	cvta.to.global.u64 	%rd4, %rd1;
	cvta.to.global.u64 	%rd5, %rd3;
	cvta.to.global.u64 	%rd6, %rd2;
	mul.wide.s32 	%rd7, %r1, 4;
	add.s64 	%rd8, %rd4, %rd7;
	ld.global.nc.u32 	%r8, [%rd8];
	add.s64 	%rd9, %rd5, %rd7;
	ld.global.nc.u32 	%r9, [%rd9];
	add.s32 	%r10, %r3, %r1;
	sub.s32 	%r11, %r10, %r9;
	shr.u32 	%r12, %r8, %r2;
	and.b32  	%r13, %r12, 1;
	setp.eq.b32 	%p2, %r13, 1;
	selp.b32 	%r14, %r11, %r9, %p2;
	mul.wide.s32 	%rd10, %r14, 4;
	add.s64 	%rd11, %rd6, %rd10;
	st.global.u32 	[%rd11], %r8;
$L__BB3_2:
	ret;

}
	// .globl	_Z12preds_kernelIlEvPKT_Piii
.visible .entry _Z12preds_kernelIlEvPKT_Piii(
	.param .u64 .ptr .align 1 _Z12preds_kernelIlEvPKT_Piii_param_0,
	.param .u64 .ptr .align 1 _Z12preds_kernelIlEvPKT_Piii_param_1,
	.param .u32 _Z12preds_kernelIlEvPKT_Piii_param_2,
	.param .u32 _Z12preds_kernelIlEvPKT_Piii_param_3
)
{
	.reg .pred 	%p<2>;
	.reg .b32 	%r<10>;
	.reg .b64 	%rd<11>;

	ld.param.u64 	%rd1, [_Z12preds_kernelIlEvPKT_Piii_param_0];
	ld.param.u64 	%rd2, [_Z12preds_kernelIlEvPKT_Piii_param_1];
	ld.param.u32 	%r3, [_Z12preds_kernelIlEvPKT_Piii_param_2];
	ld.param.u32 	%r2, [_Z12preds_kernelIlEvPKT_Piii_param_3];
	mov.u32 	%r4, %ctaid.x;
	mov.u32 	%r5, %ntid.x;
	mov.u32 	%r6, %tid.x;
	mad.lo.s32 	%r1, %r4, %r5, %r6;
	setp.ge.s32 	%p1, %r1, %r3;
	@%p1 bra 	$L__BB4_2;
	cvta.to.global.u64 	%rd3, %rd1;
	cvta.to.global.u64 	%rd4, %rd2;
	mul.wide.s32 	%rd5, %r1, 8;
	add.s64 	%rd6, %rd3, %rd5;
	ld.global.nc.u64 	%rd7, [%rd6];
	shr.u64 	%rd8, %rd7, %r2;
	cvt.u32.u64 	%r7, %rd8;
	not.b32 	%r8, %r7;
	and.b32  	%r9, %r8, 1;
	mul.wide.s32 	%rd9, %r1, 4;
	add.s64 	%rd10, %rd4, %rd9;
	st.global.u32 	[%rd10], %r9;
$L__BB4_2:
	ret;

}
	// .globl	_Z14scatter_kernelIlEvPKT_PS0_PKiiii
.visible .entry _Z14scatter_kernelIlEvPKT_PS0_PKiiii(
	.param .u64 .ptr .align 1 _Z14scatter_kernelIlEvPKT_PS0_PKiiii_param_0,
	.param .u64 .ptr .align 1 _Z14scatter_kernelIlEvPKT_PS0_PKiiii_param_1,
	.param .u64 .ptr .align 1 _Z14scatter_kernelIlEvPKT_PS0_PKiiii_param_2,
	.param .u32 _Z14scatter_kernelIlEvPKT_PS0_PKiiii_param_3,
	.param .u32 _Z14scatter_kernelIlEvPKT_PS0_PKiiii_param_4,
	.param .u32 _Z14scatter_kernelIlEvPKT_PS0_PKiiii_param_5
)
{
	.reg .pred 	%p<3>;
	.reg .b32 	%r<12>;
	.reg .b64 	%rd<16>;

	ld.param.u64 	%rd1, [_Z14scatter_kernelIlEvPKT_PS0_PKiiii_param_0];
	ld.param.u64 	%rd2, [_Z14scatter_kernelIlEvPKT_PS0_PKiiii_param_1];
	ld.param.u64 	%rd3, [_Z14scatter_kernelIlEvPKT_PS0_PKiiii_param_2];
	ld.param.u32 	%r4, [_Z14scatter_kernelIlEvPKT_PS0_PKiiii_param_3];
	ld.param.u32 	%r2, [_Z14scatter_kernelIlEvPKT_PS0_PKiiii_param_4];
	ld.param.u32 	%r3, [_Z14scatter_kernelIlEvPKT_PS0_PKiiii_param_5];
	mov.u32 	%r5, %ctaid.x;
	mov.u32 	%r6, %ntid.x;
	mov.u32 	%r7, %tid.x;
	mad.lo.s32 	%r1, %r5, %r6, %r7;
	setp.ge.s32 	%p1, %r1, %r4;
	@%p1 bra 	$L__BB5_2;
	cvta.to.global.u64 	%rd4, %rd1;
	cvta.to.global.u64 	%rd5, %rd3;
	cvta.to.global.u64 	%rd6, %rd2;
	mul.wide.s32 	%rd7, %r1, 8;
	add.s64 	%rd8, %rd4, %rd7;
	ld.global.nc.u64 	%rd9, [%rd8];
	mul.wide.s32 	%rd10, %r1, 4;
	add.s64 	%rd11, %rd5, %rd10;
	ld.global.nc.u32 	%r8, [%rd11];
	add.s32 	%r9, %r3, %r1;
	sub.s32 	%r10, %r9, %r8;
	shr.u64 	%rd12, %rd9, %r2;
	and.b64  	%rd13, %rd12, 1;
	setp.eq.b64 	%p2, %rd13, 1;
	selp.b32 	%r11, %r10, %r8, %p2;
	mul.wide.s32 	%rd14, %r11, 8;
	add.s64 	%rd15, %rd6, %rd14;
	st.global.u64 	[%rd15], %rd9;
$L__BB5_2:
	ret;

}
	// .globl	_ZN3cub18CUB_300001_SM_10006detail11EmptyKernelIvEEvv
.visible .entry _ZN3cub18CUB_300001_SM_10006detail11EmptyKernelIvEEvv()
{


	ret;

}
	// .globl	_ZN3cub18CUB_300001_SM_10006detail10radix_sort31DeviceRadixSortSingleTileKernelINS1_5radix10policy_hubIiNS0_8NullTypeEyE10Policy1000ELNS0_9SortOrderE0EiS6_yNS1_21identity_decomposer_tEEEvPKT1_PSB_PKT2_PSF_T3_iiT4_
.visible .entry _ZN3cub18CUB_300001_SM_10006detail10radix_sort31DeviceRadixSortSingleTileKernelINS1_5radix10policy_hubIiNS0_8NullTypeEyE10Policy1000ELNS0_9SortOrderE0EiS6_yNS1_21identity_decomposer_tEEEvPKT1_PSB_PKT2_PSF_T3_iiT4_(
	.param .u64 .ptr .align 1 _ZN3cub18CUB_300001_SM_10006detail10radix_sort31DeviceRadixSortSingleTileKernelINS1_5radix10policy_hubIiNS0_8NullTypeEyE10Policy1000ELNS0_9SortOrderE0EiS6_yNS1_21identity_decomposer_tEEEvPKT1_PSB_PKT2_PSF_T3_iiT4__param_0,
	.param .u64 .ptr .align 1 _ZN3cub18CUB_300001_SM_10006detail10radix_sort31DeviceRadixSortSingleTileKernelINS1_5radix10policy_hubIiNS0_8NullTypeEyE10Policy1000ELNS0_9SortOrderE0EiS6_yNS1_21identity_decomposer_tEEEvPKT1_PSB_PKT2_PSF_T3_iiT4__param_1,
	.param .u64 .ptr .align 1 _ZN3cub18CUB_300001_SM_10006detail10radix_sort31DeviceRadixSortSingleTileKernelINS1_5radix10policy_hubIiNS0_8NullTypeEyE10Policy1000ELNS0_9SortOrderE0EiS6_yNS1_21identity_decomposer_tEEEvPKT1_PSB_PKT2_PSF_T3_iiT4__param_2,
	.param .u64 .ptr .align 1 _ZN3cub18CUB_300001_SM_10006detail10radix_sort31DeviceRadixSortSingleTileKernelINS1_5radix10policy_hubIiNS0_8NullTypeEyE10Policy1000ELNS0_9SortOrderE0EiS6_yNS1_21identity_decomposer_tEEEvPKT1_PSB_PKT2_PSF_T3_iiT4__param_3,
	.param .u64 _ZN3cub18CUB_300001_SM_10006detail10radix_sort31DeviceRadixSortSingleTileKernelINS1_5radix10policy_hubIiNS0_8NullTypeEyE10Policy1000ELNS0_9SortOrderE0EiS6_yNS1_21identity_decomposer_tEEEvPKT1_PSB_PKT2_PSF_T3_iiT4__param_4,
	.param .u32 _ZN3cub18CUB_300001_SM_10006detail10radix_sort31DeviceRadixSortSingleTileKernelINS1_5radix10policy_hubIiNS0_8NullTypeEyE10Policy1000ELNS0_9SortOrderE0EiS6_yNS1_21identity_decomposer_tEEEvPKT1_PSB_PKT2_PSF_T3_iiT4__param_5,
	.param .u32 _ZN3cub18CUB_300001_SM_10006detail10radix_sort31DeviceRadixSortSingleTileKernelINS1_5radix10policy_hubIiNS0_8NullTypeEyE10Policy1000ELNS0_9SortOrderE0EiS6_yNS1_21identity_decomposer_tEEEvPKT1_PSB_PKT2_PSF_T3_iiT4__param_6,
	.param .align 1 .b8 _ZN3cub18CUB_300001_SM_10006detail10radix_sort31DeviceRadixSortSingleTileKernelINS1_5radix10policy_hubIiNS0_8NullTypeEyE10Policy1000ELNS0_9SortOrderE0EiS6_yNS1_21identity_decomposer_tEEEvPKT1_PSB_PKT2_PSF_T3_iiT4__param_7[1]
)
.maxntid 256
.minnctapersm 1
{
	.reg .pred 	%p<52>;
	.reg .b16 	%rs<39>;
	.reg .b32 	%r<744>;
	.reg .b64 	%rd<29>;
	// demoted variable
	.shared .align 16 .b8 _ZZN3cub18CUB_300001_SM_10006detail10radix_sort31DeviceRadixSortSingleTileKernelINS1_5radix10policy_hubIiNS0_8NullTypeEyE10Policy1000ELNS0_9SortOrderE0EiS6_yNS1_21identity_decomposer_tEEEvPKT1_PSB_PKT2_PSF_T3_iiT4_E12temp_storage[33856];
	ld.param.u64 	%rd5, [_ZN3cub18CUB_300001_SM_10006detail10radix_sort31DeviceRadixSortSingleTileKernelINS1_5radix10policy_hubIiNS0_8NullTypeEyE10Policy1000ELNS0_9SortOrderE0EiS6_yNS1_21identity_decomposer_tEEEvPKT1_PSB_PKT2_PSF_T3_iiT4__param_0];
	ld.param.u64 	%rd3, [_ZN3cub18CUB_300001_SM_10006detail10radix_sort31DeviceRadixSortSingleTileKernelINS1_5radix10policy_hubIiNS0_8NullTypeEyE10Policy1000ELNS0_9SortOrderE0EiS6_yNS1_21identity_decomposer_tEEEvPKT1_PSB_PKT2_PSF_T3_iiT4__param_1];
	ld.param.u64 	%rd4, [_ZN3cub18CUB_300001_SM_10006detail10radix_sort31DeviceRadixSortSingleTileKernelINS1_5radix10policy_hubIiNS0_8NullTypeEyE10Policy1000ELNS0_9SortOrderE0EiS6_yNS1_21identity_decomposer_tEEEvPKT1_PSB_PKT2_PSF_T3_iiT4__param_4];
	ld.param.u32 	%r189, [_ZN3cub18CUB_300001_SM_10006detail10radix_sort31DeviceRadixSortSingleTileKernelINS1_5radix10policy_hubIiNS0_8NullTypeEyE10Policy1000ELNS0_9SortOrderE0EiS6_yNS1_21identity_decomposer_tEEEvPKT1_PSB_PKT2_PSF_T3_iiT4__param_5];
	ld.param.u32 	%r190, [_ZN3cub18CUB_300001_SM_10006detail10radix_sort31DeviceRadixSortSingleTileKernelINS1_5radix10policy_hubIiNS0_8NullTypeEyE10Policy1000ELNS0_9SortOrderE0EiS6_yNS1_21identity_decomposer_tEEEvPKT1_PSB_PKT2_PSF_T3_iiT4__param_6];
	cvta.to.global.u64 	%rd6, %rd5;
	cvt.u32.u64 	%r1, %rd4;
	mov.u32 	%r2, %tid.x;
	mul.lo.s32 	%r3, %r2, 19;
	setp.ge.s32 	%p1, %r3, %r1;
	mul.wide.u32 	%rd7, %r3, 4;
	add.s64 	%rd1, %rd6, %rd7;
	mov.b32 	%r741, -1;
	@%p1 bra 	$L__BB7_2;
	ld.global.u32 	%r192, [%rd1];
	xor.b32  	%r741, %r192, -2147483648;
$L__BB7_2:
	add.s32 	%r194, %r3, 1;
	setp.ge.s32 	%p2, %r194, %r1;
	mov.b32 	%r740, -1;
	@%p2 bra 	$L__BB7_4;
	ld.global.u32 	%r195, [%rd1+4];
	xor.b32  	%r740, %r195, -2147483648;
$L__BB7_4:
	add.s32 	%r197, %r3, 2;
	setp.ge.s32 	%p3, %r197, %r1;
	mov.b32 	%r739, -1;
	@%p3 bra 	$L__BB7_6;
	ld.global.u32 	%r198, [%rd1+8];
	xor.b32  	%r739, %r198, -2147483648;
$L__BB7_6:
	add.s32 	%r200, %r3, 3;
	setp.ge.s32 	%p4, %r200, %r1;
	mov.b32 	%r738, -1;
	@%p4 bra 	$L__BB7_8;
	ld.global.u32 	%r201, [%rd1+12];
	xor.b32  	%r738, %r201, -2147483648;
$L__BB7_8:
	add.s32 	%r203, %r3, 4;
	setp.ge.s32 	%p5, %r203, %r1;
	mov.b32 	%r737, -1;
	@%p5 bra 	$L__BB7_10;
	ld.global.u32 	%r204, [%rd1+16];
	xor.b32  	%r737, %r204, -2147483648;
$L__BB7_10:
	add.s32 	%r206, %r3, 5;
	setp.ge.s32 	%p6, %r206, %r1;
	mov.b32 	%r736, -1;
	@%p6 bra 	$L__BB7_12;
	ld.global.u32 	%r207, [%rd1+20];
	xor.b32  	%r736, %r207, -2147483648;
$L__BB7_12:
	add.s32 	%r209, %r3, 6;
	setp.ge.s32 	%p7, %r209, %r1;
	mov.b32 	%r735, -1;
	@%p7 bra 	$L__BB7_14;
	ld.global.u32 	%r210, [%rd1+24];
	xor.b32  	%r735, %r210, -2147483648;
$L__BB7_14:
	add.s32 	%r212, %r3, 7;
	setp.ge.s32 	%p8, %r212, %r1;
	mov.b32 	%r734, -1;
	@%p8 bra 	$L__BB7_16;
	ld.global.u32 	%r213, [%rd1+28];
	xor.b32  	%r734, %r213, -2147483648;
$L__BB7_16:
	add.s32 	%r215, %r3, 8;
	setp.ge.s32 	%p9, %r215, %r1;
	mov.b32 	%r733, -1;
	@%p9 bra 	$L__BB7_18;
	ld.global.u32 	%r216, [%rd1+32];
	xor.b32  	%r733, %r216, -2147483648;
$L__BB7_18:
	add.s32 	%r218, %r3, 9;
	setp.ge.s32 	%p10, %r218, %r1;
	mov.b32 	%r732, -1;
	@%p10 bra 	$L__BB7_20;
	ld.global.u32 	%r219, [%rd1+36];
	xor.b32  	%r732, %r219, -2147483648;
$L__BB7_20:
	add.s32 	%r221, %r3, 10;
	setp.ge.s32 	%p11, %r221, %r1;
	mov.b32 	%r731, -1;
	@%p11 bra 	$L__BB7_22;
	ld.global.u32 	%r222, [%rd1+40];
	xor.b32  	%r731, %r222, -2147483648;
$L__BB7_22:
	add.s32 	%r224, %r3, 11;
	setp.ge.s32 	%p12, %r224, %r1;
	mov.b32 	%r730, -1;
	@%p12 bra 	$L__BB7_24;
	ld.global.u32 	%r225, [%rd1+44];
	xor.b32  	%r730, %r225, -2147483648;
$L__BB7_24:
	add.s32 	%r227, %r3, 12;
	setp.ge.s32 	%p13, %r227, %r1;
	mov.b32 	%r729, -1;
	@%p13 bra 	$L__BB7_26;
	ld.global.u32 	%r228, [%rd1+48];
	xor.b32  	%r729, %r228, -2147483648;
$L__BB7_26:
	add.s32 	%r230, %r3, 13;
	setp.ge.s32 	%p14, %r230, %r1;
	mov.b32 	%r728, -1;
	@%p14 bra 	$L__BB7_28;
	ld.global.u32 	%r231, [%rd1+52];
	xor.b32  	%r728, %r231, -2147483648;
$L__BB7_28:
	add.s32 	%r233, %r3, 14;
	setp.ge.s32 	%p15, %r233, %r1;
	mov.b32 	%r727, -1;
	@%p15 bra 	$L__BB7_30;
	ld.global.u32 	%r234, [%rd1+56];
	xor.b32  	%r727, %r234, -2147483648;
$L__BB7_30:
	add.s32 	%r236, %r3, 15;
	setp.ge.s32 	%p16, %r236, %r1;
	mov.b32 	%r726, -1;
	@%p16 bra 	$L__BB7_32;
	ld.global.u32 	%r237, [%rd1+60];
	xor.b32  	%r726, %r237, -2147483648;
$L__BB7_32:
	add.s32 	%r239, %r3, 16;
	setp.ge.s32 	%p17, %r239, %r1;
	mov.b32 	%r725, -1;
	@%p17 bra 	$L__BB7_34;
	ld.global.u32 	%r240, [%rd1+64];
	xor.b32  	%r725, %r240, -2147483648;
$L__BB7_34:
	add.s32 	%r242, %r3, 17;
	setp.ge.s32 	%p18, %r242, %r1;
	mov.b32 	%r724, -1;
	@%p18 bra 	$L__BB7_36;
	ld.global.u32 	%r243, [%rd1+68];
	xor.b32  	%r724, %r243, -2147483648;
$L__BB7_36:
	add.s32 	%r245, %r3, 18;
	setp.ge.s32 	%p19, %r245, %r1;
	mov.b32 	%r723, -1;
	@%p19 bra 	$L__BB7_38;
	ld.global.u32 	%r246, [%rd1+72];
	xor.b32  	%r723, %r246, -2147483648;
$L__BB7_38:
	bar.sync 	0;
	shr.u32 	%r42, %r2, 5;
	shl.b32 	%r248, %r2, 2;
	mov.u32 	%r249, _ZZN3cub18CUB_300001_SM_10006detail10radix_sort31DeviceRadixSortSingleTileKernelINS1_5radix10policy_hubIiNS0_8NullTypeEyE10Policy1000ELNS0_9SortOrderE0EiS6_yNS1_21identity_decomposer_tEEEvPKT1_PSB_PKT2_PSF_T3_iiT4_E12temp_storage;
	add.s32 	%r43, %r249, %r248;
	shl.b32 	%r250, %r2, 7;
	add.s32 	%r44, %r43, %r250;
	shl.b32 	%r251, %r42, 2;
	add.s32 	%r252, %r249, %r251;
	add.s32 	%r45, %r252, 33792;
	mad.lo.s32 	%r46, %r2, -56, %r44;
	add.s32 	%r722, %r189, 6;
	sub.s32 	%r721, %r190, %r189;
$L__BB7_39:
	add.s32 	%r312, %r722, -6;
	min.s32 	%r255, %r721, 6;
	mov.b32 	%r341, 0;
	st.shared.u32 	[%r43], %r341;
	st.shared.u32 	[%r43+1024], %r341;
	st.shared.u32 	[%r43+2048], %r341;
	st.shared.u32 	[%r43+3072], %r341;
	st.shared.u32 	[%r43+4096], %r341;
	st.shared.u32 	[%r43+5120], %r341;
	st.shared.u32 	[%r43+6144], %r341;
	st.shared.u32 	[%r43+7168], %r341;
	st.shared.u32 	[%r43+8192], %r341;
	st.shared.u32 	[%r43+9216], %r341;
	st.shared.u32 	[%r43+10240], %r341;
	st.shared.u32 	[%r43+11264], %r341;
	st.shared.u32 	[%r43+12288], %r341;
	st.shared.u32 	[%r43+13312], %r341;
	st.shared.u32 	[%r43+14336], %r341;
	st.shared.u32 	[%r43+15360], %r341;
	st.shared.u32 	[%r43+16384], %r341;
	st.shared.u32 	[%r43+17408], %r341;
	st.shared.u32 	[%r43+18432], %r341;
	st.shared.u32 	[%r43+19456], %r341;
	st.shared.u32 	[%r43+20480], %r341;
	st.shared.u32 	[%r43+21504], %r341;
	st.shared.u32 	[%r43+22528], %r341;
	st.shared.u32 	[%r43+23552], %r341;
	st.shared.u32 	[%r43+24576], %r341;
	st.shared.u32 	[%r43+25600], %r341;
	st.shared.u32 	[%r43+26624], %r341;
	st.shared.u32 	[%r43+27648], %r341;
	st.shared.u32 	[%r43+28672], %r341;
	st.shared.u32 	[%r43+29696], %r341;
	st.shared.u32 	[%r43+30720], %r341;
	st.shared.u32 	[%r43+31744], %r341;
	st.shared.u32 	[%r43+32768], %r341;
	// begin inline asm
	bmsk.clamp.b32 %r253, %r341, %r255;
	// end inline asm
	// begin inline asm
	shr.b32 %r256, %r741, %r312;
	// end inline asm
	and.b32  	%r344, %r253, %r256;
	shl.b32 	%r345, %r344, 10;
	and.b32  	%r346, %r345, 31744;
	add.s32 	%r347, %r43, %r346;
	shr.u32 	%r348, %r344, 4;
	and.b32  	%r349, %r348, 268435454;
	add.s32 	%r71, %r347, %r349;
	ld.shared.u16 	%rs1, [%r71];
	add.s16 	%rs20, %rs1, 1;
	st.shared.u16 	[%r71], %rs20;
	// begin inline asm
	shr.b32 %r259, %r740, %r312;
	// end inline asm
	and.b32  	%r350, %r253, %r259;
	shl.b32 	%r351, %r350, 10;
	and.b32  	%r352, %r351, 31744;
	add.s32 	%r353, %r43, %r352;
	shr.u32 	%r354, %r350, 4;
	and.b32  	%r355, %r354, 268435454;
	add.s32 	%r72, %r353, %r355;
	ld.shared.u16 	%rs2, [%r72];
	add.s16 	%rs21, %rs2, 1;
	st.shared.u16 	[%r72], %rs21;
	// begin inline asm
	shr.b32 %r262, %r739, %r312;
	// end inline asm
	and.b32  	%r356, %r253, %r262;
	shl.b32 	%r357, %r356, 10;
	and.b32  	%r358, %r357, 31744;
	add.s32 	%r359, %r43, %r358;
	shr.u32 	%r360, %r356, 4;
	and.b32  	%r361, %r360, 268435454;
	add.s32 	%r73, %r359, %r361;
	ld.shared.u16 	%rs3, [%r73];
	add.s16 	%rs22, %rs3, 1;
	st.shared.u16 	[%r73], %rs22;
	// begin inline asm
	shr.b32 %r265, %r738, %r312;
	// end inline asm
	and.b32  	%r362, %r253, %r265;
	shl.b32 	%r363, %r362, 10;
	and.b32  	%r364, %r363, 31744;
	add.s32 	%r365, %r43, %r364;
	shr.u32 	%r366, %r362, 4;
	and.b32  	%r367, %r366, 268435454;
	add.s32 	%r74, %r365, %r367;
	ld.shared.u16 	%rs4, [%r74];
	add.s16 	%rs23, %rs4, 1;
	st.shared.u16 	[%r74], %rs23;
	// begin inline asm
	shr.b32 %r268, %r737, %r312;
	// end inline asm
	and.b32  	%r368, %r253, %r268;
	shl.b32 	%r369, %r368, 10;
	and.b32  	%r370, %r369, 31744;
	add.s32 	%r371, %r43, %r370;
	shr.u32 	%r372, %r368, 4;
	and.b32  	%r373, %r372, 268435454;
	add.s32 	%r75, %r371, %r373;
	ld.shared.u16 	%rs5, [%r75];
	add.s16 	%rs24, %rs5, 1;
	st.shared.u16 	[%r75], %rs24;
	// begin inline asm
	shr.b32 %r271, %r736, %r312;
	// end inline asm
	and.b32  	%r374, %r253, %r271;
	shl.b32 	%r375, %r374, 10;
	and.b32  	%r376, %r375, 31744;
	add.s32 	%r377, %r43, %r376;
	shr.u32 	%r378, %r374, 4;
	and.b32  	%r379, %r378, 268435454;
	add.s32 	%r76, %r377, %r379;
	ld.shared.u16 	%rs6, [%r76];
	add.s16 	%rs25, %rs6, 1;
	st.shared.u16 	[%r76], %rs25;
	// begin inline asm
	shr.b32 %r274, %r735, %r312;
	// end inline asm
	and.b32  	%r380, %r253, %r274;
	shl.b32 	%r381, %r380, 10;
	and.b32  	%r382, %r381, 31744;
	add.s32 	%r383, %r43, %r382;
	shr.u32 	%r384, %r380, 4;
	and.b32  	%r385, %r384, 268435454;
	add.s32 	%r77, %r383, %r385;
	ld.shared.u16 	%rs7, [%r77];
	add.s16 	%rs26, %rs7, 1;
	st.shared.u16 	[%r77], %rs26;
	// begin inline asm
	shr.b32 %r277, %r734, %r312;
	// end inline asm
	and.b32  	%r386, %r253, %r277;
	shl.b32 	%r387, %r386, 10;
	and.b32  	%r388, %r387, 31744;
	add.s32 	%r389, %r43, %r388;
	shr.u32 	%r390, %r386, 4;
	and.b32  	%r391, %r390, 268435454;
	add.s32 	%r78, %r389, %r391;
	ld.shared.u16 	%rs8, [%r78];
	add.s16 	%rs27, %rs8, 1;
	st.shared.u16 	[%r78], %rs27;
	// begin inline asm
	shr.b32 %r280, %r733, %r312;
	// end inline asm
	and.b32  	%r392, %r253, %r280;
	shl.b32 	%r393, %r392, 10;
	and.b32  	%r394, %r393, 31744;
	add.s32 	%r395, %r43, %r394;
	shr.u32 	%r396, %r392, 4;
	and.b32  	%r397, %r396, 268435454;
	add.s32 	%r79, %r395, %r397;
	ld.shared.u16 	%rs9, [%r79];
	add.s16 	%rs28, %rs9, 1;
	st.shared.u16 	[%r79], %rs28;
	// begin inline asm
	shr.b32 %r283, %r732, %r312;
	// end inline asm
	and.b32  	%r398, %r253, %r283;
	shl.b32 	%r399, %r398, 10;
	and.b32  	%r400, %r399, 31744;
	add.s32 	%r401, %r43, %r400;
	shr.u32 	%r402, %r398, 4;
	and.b32  	%r403, %r402, 268435454;
	add.s32 	%r80, %r401, %r403;
	ld.shared.u16 	%rs10, [%r80];
	add.s16 	%rs29, %rs10, 1;
	st.shared.u16 	[%r80], %rs29;
	// begin inline asm
	shr.b32 %r286, %r731, %r312;
	// end inline asm
	and.b32  	%r404, %r253, %r286;
	shl.b32 	%r405, %r404, 10;
	and.b32  	%r406, %r405, 31744;
	add.s32 	%r407, %r43, %r406;
	shr.u32 	%r408, %r404, 4;
	and.b32  	%r409, %r408, 268435454;
	add.s32 	%r81, %r407, %r409;
	ld.shared.u16 	%rs11, [%r81];
	add.s16 	%rs30, %rs11, 1;
	st.shared.u16 	[%r81], %rs30;
	// begin inline asm
	shr.b32 %r289, %r730, %r312;
	// end inline asm
	and.b32  	%r410, %r253, %r289;
	shl.b32 	%r411, %r410, 10;
	and.b32  	%r412, %r411, 31744;
	add.s32 	%r413, %r43, %r412;
	shr.u32 	%r414, %r410, 4;
	and.b32  	%r415, %r414, 268435454;
	add.s32 	%r82, %r413, %r415;
	ld.shared.u16 	%rs12, [%r82];
	add.s16 	%rs31, %rs12, 1;
	st.shared.u16 	[%r82], %rs31;
	// begin inline asm
	shr.b32 %r292, %r729, %r312;
	// end inline asm
	and.b32  	%r416, %r253, %r292;
	shl.b32 	%r417, %r416, 10;
	and.b32  	%r418, %r417, 31744;
	add.s32 	%r419, %r43, %r418;
	shr.u32 	%r420, %r416, 4;
	and.b32  	%r421, %r420, 268435454;
	add.s32 	%r83, %r419, %r421;
	ld.shared.u16 	%rs13, [%r83];
	add.s16 	%rs32, %rs13, 1;
	st.shared.u16 	[%r83], %rs32;
	// begin inline asm
	shr.b32 %r295, %r728, %r312;
	// end inline asm
	and.b32  	%r422, %r253, %r295;
	shl.b32 	%r423, %r422, 10;
	and.b32  	%r424, %r423, 31744;
	add.s32 	%r425, %r43, %r424;
	shr.u32 	%r426, %r422, 4;
	and.b32  	%r427, %r426, 268435454;
	add.s32 	%r84, %r425, %r427;
	ld.shared.u16 	%rs14, [%r84];
	add.s16 	%rs33, %rs14, 1;
	st.shared.u16 	[%r84], %rs33;
	// begin inline asm
	shr.b32 %r298, %r727, %r312;
	// end inline asm
	and.b32  	%r428, %r253, %r298;
	shl.b32 	%r429, %r428, 10;
	and.b32  	%r430, %r429, 31744;
	add.s32 	%r431, %r43, %r430;
	shr.u32 	%r432, %r428, 4;
	and.b32  	%r433, %r432, 268435454;
	add.s32 	%r85, %r431, %r433;
	ld.shared.u16 	%rs15, [%r85];
	add.s16 	%rs34, %rs15, 1;
	st.shared.u16 	[%r85], %rs34;
	// begin inline asm
	shr.b32 %r301, %r726, %r312;
	// end inline asm
	and.b32  	%r434, %r253, %r301;
	shl.b32 	%r435, %r434, 10;
	and.b32  	%r436, %r435, 31744;
	add.s32 	%r437, %r43, %r436;
	shr.u32 	%r438, %r434, 4;
	and.b32  	%r439, %r438, 268435454;
	add.s32 	%r86, %r437, %r439;
	ld.shared.u16 	%rs16, [%r86];
	add.s16 	%rs35, %rs16, 1;
	st.shared.u16 	[%r86], %rs35;
	// begin inline asm
	shr.b32 %r304, %r725, %r312;
	// end inline asm
	and.b32  	%r440, %r253, %r304;
	shl.b32 	%r441, %r440, 10;
	and.b32  	%r442, %r441, 31744;
	add.s32 	%r443, %r43, %r442;
	shr.u32 	%r444, %r440, 4;
	and.b32  	%r445, %r444, 268435454;
	add.s32 	%r87, %r443, %r445;
	ld.shared.u16 	%rs17, [%r87];
	add.s16 	%rs36, %rs17, 1;
	st.shared.u16 	[%r87], %rs36;
	// begin inline asm
	shr.b32 %r307, %r724, %r312;
	// end inline asm
	and.b32  	%r446, %r253, %r307;
	shl.b32 	%r447, %r446, 10;
	and.b32  	%r448, %r447, 31744;
	add.s32 	%r449, %r43, %r448;
	shr.u32 	%r450, %r446, 4;
	and.b32  	%r451, %r450, 268435454;
	add.s32 	%r88, %r449, %r451;
	ld.shared.u16 	%rs18, [%r88];
	add.s16 	%rs37, %rs18, 1;
	st.shared.u16 	[%r88], %rs37;
	// begin inline asm
	shr.b32 %r310, %r723, %r312;
	// end inline asm
	and.b32  	%r452, %r253, %r310;
	shl.b32 	%r453, %r452, 10;
	and.b32  	%r454, %r453, 31744;
	add.s32 	%r455, %r43, %r454;
	shr.u32 	%r456, %r452, 4;
	and.b32  	%r457, %r456, 268435454;
	add.s32 	%r89, %r455, %r457;
	ld.shared.u16 	%rs19, [%r89];
	add.s16 	%rs38, %rs19, 1;
	st.shared.u16 	[%r89], %rs38;
	bar.sync 	0;
	ld.shared.u32 	%r90, [%r44];
	ld.shared.u32 	%r458, [%r44+4];
	ld.shared.u32 	%r459, [%r44+8];
	ld.shared.u32 	%r460, [%r44+12];
	ld.shared.u32 	%r461, [%r44+16];
	ld.shared.u32 	%r462, [%r44+20];
	ld.shared.u32 	%r463, [%r44+24];
	ld.shared.u32 	%r464, [%r44+28];
	ld.shared.u32 	%r465, [%r44+32];
	ld.shared.u32 	%r466, [%r44+36];
	ld.shared.u32 	%r467, [%r44+40];
	ld.shared.u32 	%r468, [%r44+44];
	ld.shared.u32 	%r469, [%r44+48];
	ld.shared.u32 	%r470, [%r44+52];
	ld.shared.u32 	%r471, [%r44+56];
	ld.shared.u32 	%r472, [%r44+60];
	ld.shared.u32 	%r473, [%r44+64];
	ld.shared.u32 	%r474, [%r44+68];
	ld.shared.u32 	%r475, [%r44+72];
	ld.shared.u32 	%r476, [%r44+76];
	ld.shared.u32 	%r477, [%r44+80];
	ld.shared.u32 	%r478, [%r44+84];
	ld.shared.u32 	%r479, [%r44+88];
	ld.shared.u32 	%r480, [%r44+92];
	ld.shared.u32 	%r481, [%r44+96];
	ld.shared.u32 	%r482, [%r44+100];
	ld.shared.u32 	%r483, [%r44+104];
	ld.shared.u32 	%r484, [%r44+108];
	ld.shared.u32 	%r485, [%r44+112];
	ld.shared.u32 	%r486, [%r44+116];
	ld.shared.u32 	%r487, [%r44+120];
	ld.shared.u32 	%r488, [%r44+124];
	ld.shared.u32 	%r489, [%r44+128];
	add.s32 	%r91, %r458, %r90;
	add.s32 	%r92, %r459, %r91;
	add.s32 	%r93, %r460, %r92;
	add.s32 	%r94, %r461, %r93;
	add.s32 	%r95, %r462, %r94;
	add.s32 	%r96, %r463, %r95;
	add.s32 	%r97, %r464, %r96;
	add.s32 	%r98, %r465, %r97;
	add.s32 	%r99, %r466, %r98;
	add.s32 	%r100, %r467, %r99;
	add.s32 	%r101, %r468, %r100;
	add.s32 	%r102, %r469, %r101;
	add.s32 	%r103, %r470, %r102;
	add.s32 	%r104, %r471, %r103;
	add.s32 	%r105, %r472, %r104;
	add.s32 	%r106, %r473, %r105;
	add.s32 	%r107, %r474, %r106;
	add.s32 	%r108, %r475, %r107;
	add.s32 	%r109, %r476, %r108;
	add.s32 	%r110, %r477, %r109;
	add.s32 	%r111, %r478, %r110;
	add.s32 	%r112, %r479, %r111;
	add.s32 	%r113, %r480, %r112;
	add.s32 	%r114, %r481, %r113;
	add.s32 	%r115, %r482, %r114;
	add.s32 	%r116, %r483, %r115;
	add.s32 	%r117, %r484, %r116;
	add.s32 	%r118, %r485, %r117;
	add.s32 	%r119, %r486, %r118;
	add.s32 	%r120, %r487, %r119;
	add.s32 	%r121, %r488, %r120;
	add.s32 	%r318, %r489, %r121;
	// begin inline asm
	mov.u32 %r313, %laneid;
	// end inline asm
	mov.b32 	%r316, 1;
	mov.b32 	%r343, -1;
	// begin inline asm
	{  .reg .u32 r0;  .reg .pred p;  shfl.sync.up.b32 r0|p, %r318, %r316, %r341, %r343;  @p add.u32 r0, r0, %r318;  mov.u32 %r314, r0;}
	// end inline asm
	mov.b32 	%r322, 2;
	// begin inline asm
	{  .reg .u32 r0;  .reg .pred p;  shfl.sync.up.b32 r0|p, %r314, %r322, %r341, %r343;  @p add.u32 r0, r0, %r314;  mov.u32 %r320, r0;}
	// end inline asm
	mov.b32 	%r328, 4;
	// begin inline asm
	{  .reg .u32 r0;  .reg .pred p;  shfl.sync.up.b32 r0|p, %r320, %r328, %r341, %r343;  @p add.u32 r0, r0, %r320;  mov.u32 %r326, r0;}
	// end inline asm
	mov.b32 	%r334, 8;
	// begin inline asm
	{  .reg .u32 r0;  .reg .pred p;  shfl.sync.up.b32 r0|p, %r326, %r334, %r341, %r343;  @p add.u32 r0, r0, %r326;  mov.u32 %r332, r0;}
	// end inline asm
	mov.b32 	%r340, 16;
	// begin inline asm
	{  .reg .u32 r0;  .reg .pred p;  shfl.sync.up.b32 r0|p, %r332, %r340, %r341, %r343;  @p add.u32 r0, r0, %r332;  mov.u32 %r338, r0;}
	// end inline asm
	setp.ne.s32 	%p20, %r313, 31;
	@%p20 bra 	$L__BB7_41;
	st.shared.u32 	[%r45], %r338;
$L__BB7_41:
	sub.s32 	%r490, %r338, %r318;
	setp.gt.u32 	%p21, %r2, 31;
	setp.eq.s32 	%p22, %r42, 7;
	setp.eq.s32 	%p23, %r42, 6;
	setp.eq.s32 	%p24, %r42, 5;
	setp.eq.s32 	%p25, %r42, 4;
	setp.eq.s32 	%p26, %r42, 3;
	setp.eq.s32 	%p27, %r42, 2;
	setp.eq.s32 	%p28, %r42, 1;
	bar.sync 	0;
	ld.shared.v4.u32 	{%r491, %r492, %r493, %r494}, [_ZZN3cub18CUB_300001_SM_10006detail10radix_sort31DeviceRadixSortSingleTileKernelINS1_5radix10policy_hubIiNS0_8NullTypeEyE10Policy1000ELNS0_9SortOrderE0EiS6_yNS1_21identity_decomposer_tEEEvPKT1_PSB_PKT2_PSF_T3_iiT4_E12temp_storage+33792];
	selp.b32 	%r495, %r491, %r742, %p28;
	add.s32 	%r496, %r492, %r491;
	selp.b32 	%r497, %r496, %r495, %p27;
	add.s32 	%r498, %r496, %r493;
	selp.b32 	%r499, %r498, %r497, %p26;
	add.s32 	%r500, %r498, %r494;
	selp.b32 	%r501, %r500, %r499, %p25;
	ld.shared.v4.u32 	{%r502, %r503, %r504, %r505}, [_ZZN3cub18CUB_300001_SM_10006detail10radix_sort31DeviceRadixSortSingleTileKernelINS1_5radix10policy_hubIiNS0_8NullTypeEyE10Policy1000ELNS0_9SortOrderE0EiS6_yNS1_21identity_decomposer_tEEEvPKT1_PSB_PKT2_PSF_T3_iiT4_E12temp_storage+33808];
	add.s32 	%r506, %r500, %r502;
	selp.b32 	%r507, %r506, %r501, %p24;
	add.s32 	%r508, %r506, %r503;
	selp.b32 	%r509, %r508, %r507, %p23;
	add.s32 	%r510, %r508, %r504;
	selp.b32 	%r742, %r510, %r509, %p22;
	add.s32 	%r126, %r510, %r505;
	setp.ne.s32 	%p29, %r313, 0;
	selp.b32 	%r511, %r490, 0, %p29;
	add.s32 	%r512, %r742, %r511;
	or.pred  	%p30, %p21, %p29;
	selp.b32 	%r743, %r512, %r490, %p21;
	@%p30 bra 	$L__BB7_43;
	shl.b32 	%r743, %r126, 16;
	st.shared.u32 	[_ZZN3cub18CUB_300001_SM_10006detail10radix_sort31DeviceRadixSortSingleTileKernelINS1_5radix10policy_hubIiNS0_8NullTypeEyE10Policy1000ELNS0_9SortOrderE0EiS6_yNS1_21identity_decomposer_tEEEvPKT1_PSB_PKT2_PSF_T3_iiT4_E12temp_storage+33832], %r743;
$L__BB7_43:
	setp.eq.s32 	%p31, %r2, 0;
	bar.sync 	0;
	ld.shared.u32 	%r513, [_ZZN3cub18CUB_300001_SM_10006detail10radix_sort31DeviceRadixSortSingleTileKernelINS1_5radix10policy_hubIiNS0_8NullTypeEyE10Policy1000ELNS0_9SortOrderE0EiS6_yNS1_21identity_decomposer_tEEEvPKT1_PSB_PKT2_PSF_T3_iiT4_E12temp_storage+33832];
	selp.b32 	%r514, 0, %r513, %p31;
	add.s32 	%r515, %r743, %r514;
	add.s32 	%r516, %r90, %r515;
	add.s32 	%r517, %r91, %r515;
	add.s32 	%r518, %r92, %r515;
	add.s32 	%r519, %r93, %r515;
	add.s32 	%r520, %r94, %r515;
	add.s32 	%r521, %r95, %r515;
	add.s32 	%r522, %r96, %r515;
	add.s32 	%r523, %r97, %r515;
	add.s32 	%r524, %r98, %r515;
	add.s32 	%r525, %r99, %r515;
	add.s32 	%r526, %r100, %r515;
	add.s32 	%r527, %r101, %r515;
	add.s32 	%r528, %r102, %r515;
	add.s32 	%r529, %r103, %r515;
	add.s32 	%r530, %r104, %r515;
	add.s32 	%r531, %r105, %r515;
	add.s32 	%r532, %r106, %r515;
	add.s32 	%r533, %r107, %r515;
	add.s32 	%r534, %r108, %r515;
	add.s32 	%r535, %r109, %r515;
	add.s32 	%r536, %r110, %r515;
	add.s32 	%r537, %r111, %r515;
	add.s32 	%r538, %r112, %r515;
	add.s32 	%r539, %r113, %r515;
	add.s32 	%r540, %r114, %r515;
	add.s32 	%r541, %r115, %r515;
	add.s32 	%r542, %r116, %r515;
	add.s32 	%r543, %r117, %r515;
	add.s32 	%r544, %r118, %r515;
	add.s32 	%r545, %r119, %r515;
	add.s32 	%r546, %r120, %r515;
	add.s32 	%r547, %r121, %r515;
	st.shared.u32 	[%r44], %r515;
	st.shared.u32 	[%r44+4], %r516;
	st.shared.u32 	[%r44+8], %r517;
	st.shared.u32 	[%r44+12], %r518;
	st.shared.u32 	[%r44+16], %r519;
	st.shared.u32 	[%r44+20], %r520;
	st.shared.u32 	[%r44+24], %r521;
	st.shared.u32 	[%r44+28], %r522;
	st.shared.u32 	[%r44+32], %r523;
	st.shared.u32 	[%r44+36], %r524;
	st.shared.u32 	[%r44+40], %r525;
	st.shared.u32 	[%r44+44], %r526;
	st.shared.u32 	[%r44+48], %r527;
	st.shared.u32 	[%r44+52], %r528;
	st.shared.u32 	[%r44+56], %r529;
	st.shared.u32 	[%r44+60], %r530;
	st.shared.u32 	[%r44+64], %r531;
	st.shared.u32 	[%r44+68], %r532;
	st.shared.u32 	[%r44+72], %r533;
	st.shared.u32 	[%r44+76], %r534;
	st.shared.u32 	[%r44+80], %r535;
	st.shared.u32 	[%r44+84], %r536;
	st.shared.u32 	[%r44+88], %r537;
	st.shared.u32 	[%r44+92], %r538;
	st.shared.u32 	[%r44+96], %r539;
	st.shared.u32 	[%r44+100], %r540;
	st.shared.u32 	[%r44+104], %r541;
	st.shared.u32 	[%r44+108], %r542;
	st.shared.u32 	[%r44+112], %r543;
	st.shared.u32 	[%r44+116], %r544;
	st.shared.u32 	[%r44+120], %r545;
	st.shared.u32 	[%r44+124], %r546;
	st.shared.u32 	[%r44+128], %r547;
	bar.sync 	0;
	cvt.u32.u16 	%r548, %rs1;
	ld.shared.u16 	%r549, [%r71];
	add.s32 	%r130, %r549, %r548;
	cvt.u32.u16 	%r550, %rs2;
	ld.shared.u16 	%r551, [%r72];
	add.s32 	%r131, %r551, %r550;
	cvt.u32.u16 	%r552, %rs3;
	ld.shared.u16 	%r553, [%r73];
	add.s32 	%r132, %r553, %r552;
	cvt.u32.u16 	%r554, %rs4;
	ld.shared.u16 	%r555, [%r74];
	add.s32 	%r133, %r555, %r554;
	cvt.u32.u16 	%r556, %rs5;
	ld.shared.u16 	%r557, [%r75];
	add.s32 	%r134, %r557, %r556;
	cvt.u32.u16 	%r558, %rs6;
	ld.shared.u16 	%r559, [%r76];
	add.s32 	%r135, %r559, %r558;
	cvt.u32.u16 	%r560, %rs7;
	ld.shared.u16 	%r561, [%r77];
	add.s32 	%r136, %r561, %r560;
	cvt.u32.u16 	%r562, %rs8;
	ld.shared.u16 	%r563, [%r78];
	add.s32 	%r137, %r563, %r562;
	cvt.u32.u16 	%r564, %rs9;
	ld.shared.u16 	%r565, [%r79];
	add.s32 	%r138, %r565, %r564;
	cvt.u32.u16 	%r566, %rs10;
	ld.shared.u16 	%r567, [%r80];
	add.s32 	%r139, %r567, %r566;
	cvt.u32.u16 	%r568, %rs11;
	ld.shared.u16 	%r569, [%r81];
	add.s32 	%r140, %r569, %r568;
	cvt.u32.u16 	%r570, %rs12;
	ld.shared.u16 	%r571, [%r82];
	add.s32 	%r141, %r571, %r570;
	cvt.u32.u16 	%r572, %rs13;
	ld.shared.u16 	%r573, [%r83];
	add.s32 	%r142, %r573, %r572;
	cvt.u32.u16 	%r574, %rs14;
	ld.shared.u16 	%r575, [%r84];
	add.s32 	%r143, %r575, %r574;
	cvt.u32.u16 	%r576, %rs15;
	ld.shared.u16 	%r577, [%r85];
	add.s32 	%r144, %r577, %r576;
	cvt.u32.u16 	%r578, %rs16;
	ld.shared.u16 	%r579, [%r86];
	add.s32 	%r145, %r579, %r578;
	cvt.u32.u16 	%r580, %rs17;
	ld.shared.u16 	%r581, [%r87];
	add.s32 	%r146, %r581, %r580;
	cvt.u32.u16 	%r582, %rs18;
	ld.shared.u16 	%r583, [%r88];
	add.s32 	%r147, %r583, %r582;
	cvt.u32.u16 	%r584, %rs19;
	ld.shared.u16 	%r585, [%r89];
	add.s32 	%r148, %r585, %r584;
	bar.sync 	0;
	setp.lt.s32 	%p32, %r722, %r190;
	@%p32 bra 	$L__BB7_83;
	cvt.u64.u32 	%rd8, %r2;
	shl.b32 	%r586, %r130, 2;
	mov.u32 	%r587, _ZZN3cub18CUB_300001_SM_10006detail10radix_sort31DeviceRadixSortSingleTileKernelINS1_5radix10policy_hubIiNS0_8NullTypeEyE10Policy1000ELNS0_9SortOrderE0EiS6_yNS1_21identity_decomposer_tEEEvPKT1_PSB_PKT2_PSF_T3_iiT4_E12temp_storage;
	add.s32 	%r588, %r587, %r586;
	st.shared.u32 	[%r588], %r741;
	shl.b32 	%r589, %r131, 2;
	add.s32 	%r590, %r587, %r589;
	st.shared.u32 	[%r590], %r740;
	shl.b32 	%r591, %r132, 2;
	add.s32 	%r592, %r587, %r591;
	st.shared.u32 	[%r592], %r739;
	shl.b32 	%r593, %r133, 2;
	add.s32 	%r594, %r587, %r593;
	st.shared.u32 	[%r594], %r738;
	shl.b32 	%r595, %r134, 2;
	add.s32 	%r596, %r587, %r595;
	st.shared.u32 	[%r596], %r737;
	shl.b32 	%r597, %r135, 2;
	add.s32 	%r598, %r587, %r597;
	st.shared.u32 	[%r598], %r736;
	shl.b32 	%r599, %r136, 2;
	add.s32 	%r600, %r587, %r599;
	st.shared.u32 	[%r600], %r735;
	shl.b32 	%r601, %r137, 2;
	add.s32 	%r602, %r587, %r601;
	st.shared.u32 	[%r602], %r734;
	shl.b32 	%r603, %r138, 2;
	add.s32 	%r604, %r587, %r603;
	st.shared.u32 	[%r604], %r733;
	shl.b32 	%r605, %r139, 2;
	add.s32 	%r606, %r587, %r605;
	st.shared.u32 	[%r606], %r732;
	shl.b32 	%r607, %r140, 2;
	add.s32 	%r608, %r587, %r607;
	st.shared.u32 	[%r608], %r731;
	shl.b32 	%r609, %r141, 2;
	add.s32 	%r610, %r587, %r609;
	st.shared.u32 	[%r610], %r730;
	shl.b32 	%r611, %r142, 2;
	add.s32 	%r612, %r587, %r611;
	st.shared.u32 	[%r612], %r729;
	shl.b32 	%r613, %r143, 2;
	add.s32 	%r614, %r587, %r613;
	st.shared.u32 	[%r614], %r728;
	shl.b32 	%r615, %r144, 2;
	add.s32 	%r616, %r587, %r615;
	st.shared.u32 	[%r616], %r727;
	shl.b32 	%r617, %r145, 2;
	add.s32 	%r618, %r587, %r617;
	st.shared.u32 	[%r618], %r726;
	shl.b32 	%r619, %r146, 2;
	add.s32 	%r620, %r587, %r619;
	st.shared.u32 	[%r620], %r725;
	shl.b32 	%r621, %r147, 2;
	add.s32 	%r622, %r587, %r621;
	st.shared.u32 	[%r622], %r724;
	shl.b32 	%r623, %r148, 2;
	add.s32 	%r624, %r587, %r623;
	st.shared.u32 	[%r624], %r723;
	bar.sync 	0;
	mad.lo.s32 	%r149, %r2, -72, %r46;
	ld.shared.u32 	%r150, [%r149+1024];
	ld.shared.u32 	%r151, [%r149+2048];
	ld.shared.u32 	%r152, [%r149+3072];
	ld.shared.u32 	%r153, [%r149+4096];
	ld.shared.u32 	%r154, [%r149+5120];
	ld.shared.u32 	%r155, [%r149+6144];
	ld.shared.u32 	%r156, [%r149+7168];
	ld.shared.u32 	%r157, [%r149+8192];
	ld.shared.u32 	%r158, [%r149+9216];
	ld.shared.u32 	%r159, [%r149+10240];
	ld.shared.u32 	%r160, [%r149+11264];
	ld.shared.u32 	%r161, [%r149+12288];
	ld.shared.u32 	%r162, [%r149+13312];
	ld.shared.u32 	%r163, [%r149+14336];
	ld.shared.u32 	%r164, [%r149+15360];
	ld.shared.u32 	%r165, [%r149+16384];
	ld.shared.u32 	%r166, [%r149+17408];
	ld.shared.u32 	%r167, [%r149+18432];
	setp.gt.u64 	%p33, %rd4, %rd8;
	cvta.to.global.u64 	%rd9, %rd3;
	mul.wide.u32 	%rd10, %r2, 4;
	add.s64 	%rd2, %rd9, %rd10;
	@%p33 bra 	$L__BB7_45;
	bra.uni 	$L__BB7_46;
$L__BB7_45:
	ld.shared.u32 	%r625, [%r149];
	xor.b32  	%r626, %r625, -2147483648;
	st.global.u32 	[%rd2], %r626;
$L__BB7_46:
	add.s32 	%r627, %r2, 256;
	cvt.u64.u32 	%rd11, %r627;
	setp.le.u64 	%p34, %rd4, %rd11;
	@%p34 bra 	$L__BB7_48;
	xor.b32  	%r628, %r150, -2147483648;
	st.global.u32 	[%rd2+1024], %r628;
$L__BB7_48:
	add.s32 	%r629, %r2, 512;
	cvt.u64.u32 	%rd12, %r629;
	setp.le.u64 	%p35, %rd4, %rd12;
	@%p35 bra 	$L__BB7_50;
	xor.b32  	%r630, %r151, -2147483648;
	st.global.u32 	[%rd2+2048], %r630;
$L__BB7_50:
	add.s32 	%r631, %r2, 768;
	cvt.u64.u32 	%rd13, %r631;
	setp.le.u64 	%p36, %rd4, %rd13;
	@%p36 bra 	$L__BB7_52;
	xor.b32  	%r632, %r152, -2147483648;
	st.global.u32 	[%rd2+3072], %r632;
$L__BB7_52:
	or.b32  	%r633, %r2, 1024;
	cvt.u64.u32 	%rd14, %r633;
	setp.le.u64 	%p37, %rd4, %rd14;
	@%p37 bra 	$L__BB7_54;
	xor.b32  	%r634, %r153, -2147483648;
	st.global.u32 	[%rd2+4096], %r634;
$L__BB7_54:
	add.s32 	%r635, %r2, 1280;
	cvt.u64.u32 	%rd15, %r635;
	setp.le.u64 	%p38, %rd4, %rd15;
	@%p38 bra 	$L__BB7_56;
	xor.b32  	%r636, %r154, -2147483648;
	st.global.u32 	[%rd2+5120], %r636;
$L__BB7_56:
	add.s32 	%r637, %r2, 1536;
	cvt.u64.u32 	%rd16, %r637;
	setp.le.u64 	%p39, %rd4, %rd16;
	@%p39 bra 	$L__BB7_58;
	xor.b32  	%r638, %r155, -2147483648;
	st.global.u32 	[%rd2+6144], %r638;
$L__BB7_58:
	add.s32 	%r639, %r2, 1792;
	cvt.u64.u32 	%rd17, %r639;
	setp.le.u64 	%p40, %rd4, %rd17;
	@%p40 bra 	$L__BB7_60;
	xor.b32  	%r640, %r156, -2147483648;
	st.global.u32 	[%rd2+7168], %r640;
$L__BB7_60:
	or.b32  	%r641, %r2, 2048;
	cvt.u64.u32 	%rd18, %r641;
	setp.le.u64 	%p41, %rd4, %rd18;
	@%p41 bra 	$L__BB7_62;
	xor.b32  	%r642, %r157, -2147483648;
	st.global.u32 	[%rd2+8192], %r642;
$L__BB7_62:
	add.s32 	%r643, %r2, 2304;
	cvt.u64.u32 	%rd19, %r643;
	setp.le.u64 	%p42, %rd4, %rd19;
	@%p42 bra 	$L__BB7_64;
	xor.b32  	%r644, %r158, -2147483648;
	st.global.u32 	[%rd2+9216], %r644;
$L__BB7_64:
	add.s32 	%r645, %r2, 2560;
	cvt.u64.u32 	%rd20, %r645;
	setp.le.u64 	%p43, %rd4, %rd20;
	@%p43 bra 	$L__BB7_66;
	xor.b32  	%r646, %r159, -2147483648;
	st.global.u32 	[%rd2+10240], %r646;
$L__BB7_66:
	add.s32 	%r647, %r2, 2816;
	cvt.u64.u32 	%rd21, %r647;
	setp.le.u64 	%p44, %rd4, %rd21;
	@%p44 bra 	$L__BB7_68;
	xor.b32  	%r648, %r160, -2147483648;
	st.global.u32 	[%rd2+11264], %r648;
$L__BB7_68:
	or.b32  	%r649, %r2, 3072;
	cvt.u64.u32 	%rd22, %r649;
	setp.le.u64 	%p45, %rd4, %rd22;
	@%p45 bra 	$L__BB7_70;
	xor.b32  	%r650, %r161, -2147483648;
	st.global.u32 	[%rd2+12288], %r650;
$L__BB7_70:
	add.s32 	%r651, %r2, 3328;
	cvt.u64.u32 	%rd23, %r651;
	setp.le.u64 	%p46, %rd4, %rd23;
	@%p46 bra 	$L__BB7_72;
	xor.b32  	%r652, %r162, -2147483648;
	st.global.u32 	[%rd2+13312], %r652;
$L__BB7_72:
	add.s32 	%r653, %r2, 3584;
	cvt.u64.u32 	%rd24, %r653;
	setp.le.u64 	%p47, %rd4, %rd24;
	@%p47 bra 	$L__BB7_74;
	xor.b32  	%r654, %r163, -2147483648;
	st.global.u32 	[%rd2+14336], %r654;
$L__BB7_74:
	add.s32 	%r655, %r2, 3840;
	cvt.u64.u32 	%rd25, %r655;
	setp.le.u64 	%p48, %rd4, %rd25;
	@%p48 bra 	$L__BB7_76;
	xor.b32  	%r656, %r164, -2147483648;
	st.global.u32 	[%rd2+15360], %r656;
$L__BB7_76:
	or.b32  	%r657, %r2, 4096;
	cvt.u64.u32 	%rd26, %r657;
	setp.le.u64 	%p49, %rd4, %rd26;
	@%p49 bra 	$L__BB7_78;
	xor.b32  	%r658, %r165, -2147483648;
	st.global.u32 	[%rd2+16384], %r658;
$L__BB7_78:
	add.s32 	%r659, %r2, 4352;
	cvt.u64.u32 	%rd27, %r659;
	setp.le.u64 	%p50, %rd4, %rd27;
	@%p50 bra 	$L__BB7_80;
	xor.b32  	%r660, %r166, -2147483648;
	st.global.u32 	[%rd2+17408], %r660;
$L__BB7_80:
	add.s32 	%r661, %r2, 4608;
	cvt.u64.u32 	%rd28, %r661;
	setp.le.u64 	%p51, %rd4, %rd28;
	@%p51 bra 	$L__BB7_82;
	xor.b32  	%r662, %r167, -2147483648;
	st.global.u32 	[%rd2+18432], %r662;
$L__BB7_82:
	ret;
$L__BB7_83:
	shl.b32 	%r663, %r130, 2;
	mov.u32 	%r664, _ZZN3cub18CUB_300001_SM_10006detail10radix_sort31DeviceRadixSortSingleTileKernelINS1_5radix10policy_hubIiNS0_8NullTypeEyE10Policy1000ELNS0_9SortOrderE0EiS6_yNS1_21identity_decomposer_tEEEvPKT1_PSB_PKT2_PSF_T3_iiT4_E12temp_storage;
	add.s32 	%r665, %r664, %r663;
	st.shared.u32 	[%r665], %r741;
	shl.b32 	%r666, %r131, 2;
	add.s32 	%r667, %r664, %r666;
	st.shared.u32 	[%r667], %r740;
	shl.b32 	%r668, %r132, 2;
	add.s32 	%r669, %r664, %r668;
	st.shared.u32 	[%r669], %r739;
	shl.b32 	%r670, %r133, 2;
	add.s32 	%r671, %r664, %r670;
	st.shared.u32 	[%r671], %r738;
	shl.b32 	%r672, %r134, 2;
	add.s32 	%r673, %r664, %r672;
	st.shared.u32 	[%r673], %r737;
	shl.b32 	%r674, %r135, 2;
	add.s32 	%r675, %r664, %r674;
	st.shared.u32 	[%r675], %r736;
	shl.b32 	%r676, %r136, 2;
	add.s32 	%r677, %r664, %r676;
	st.shared.u32 	[%r677], %r735;
	shl.b32 	%r678, %r137, 2;
	add.s32 	%r679, %r664, %r678;
	st.shared.u32 	[%r679], %r734;
	shl.b32 	%r680, %r138, 2;
	add.s32 	%r681, %r664, %r680;
	st.shared.u32 	[%r681], %r733;
	shl.b32 	%r682, %r139, 2;
	add.s32 	%r683, %r664, %r682;
	st.shared.u32 	[%r683], %r732;
	shl.b32 	%r684, %r140, 2;
	add.s32 	%r685, %r664, %r684;
	st.shared.u32 	[%r685], %r731;
	shl.b32 	%r686, %r141, 2;
	add.s32 	%r687, %r664, %r686;
	st.shared.u32 	[%r687], %r730;
	shl.b32 	%r688, %r142, 2;
	add.s32 	%r689, %r664, %r688;
	st.shared.u32 	[%r689], %r729;
	shl.b32 	%r690, %r143, 2;
	add.s32 	%r691, %r664, %r690;
	st.shared.u32 	[%r691], %r728;
	shl.b32 	%r692, %r144, 2;
	add.s32 	%r693, %r664, %r692;
	st.shared.u32 	[%r693], %r727;
	shl.b32 	%r694, %r145, 2;
	add.s32 	%r695, %r664, %r694;
	st.shared.u32 	[%r695], %r726;
	shl.b32 	%r696, %r146, 2;
	add.s32 	%r697, %r664, %r696;
	st.shared.u32 	[%r697], %r725;
	shl.b32 	%r698, %r147, 2;
	add.s32 	%r699, %r664, %r698;
	st.shared.u32 	[%r699], %r724;
	shl.b32 	%r700, %r148, 2;
	add.s32 	%r701, %r664, %r700;
	st.shared.u32 	[%r701], %r723;
	bar.sync 	0;
	ld.shared.u32 	%r741, [%r46];
	ld.shared.u32 	%r740, [%r46+4];
	ld.shared.u32 	%r739, [%r46+8];
	ld.shared.u32 	%r738, [%r46+12];
	ld.shared.u32 	%r737, [%r46+16];
	ld.shared.u32 	%r736, [%r46+20];
	ld.shared.u32 	%r735, [%r46+24];
	ld.shared.u32 	%r734, [%r46+28];
	ld.shared.u32 	%r733, [%r46+32];
	ld.shared.u32 	%r732, [%r46+36];
	ld.shared.u32 	%r731, [%r46+40];
	ld.shared.u32 	%r730, [%r46+44];
	ld.shared.u32 	%r729, [%r46+48];
	ld.shared.u32 	%r728, [%r46+52];
	ld.shared.u32 	%r727, [%r46+56];
	ld.shared.u32 	%r726, [%r46+60];
	ld.shared.u32 	%r725, [%r46+64];
	ld.shared.u32 	%r724, [%r46+68];
	ld.shared.u32 	%r723, [%r46+72];
	bar.sync 	0;
	add.s32 	%r722, %r722, 6;
	add.s32 	%r721, %r721, -6;
	bra.uni 	$L__BB7_39;

}
	// .globl	_ZN3cub18CUB_300001_SM_10006detail10radix_sort30DeviceRadixSortHistogramKernelINS1_5radix10policy_hubIiNS0_8NullTypeEyE10Policy1000ELNS0_9SortOrderE0EiyNS1_21identity_decomposer_tEEEvPT2_PKT1_SB_iiT3_
.visible .entry _ZN3cub18CUB_300001_SM_10006detail10radix_sort30DeviceRadixSortHistogramKernelINS1_5radix10policy_hubIiNS0_8NullTypeEyE10Policy1000ELNS0_9SortOrderE0EiyNS1_21identity_decomposer_tEEEvPT2_PKT1_SB_iiT3_(
	.param .u64 .ptr .align 1 _ZN3cub18CUB_300001_SM_10006detail10radix_sort30DeviceRadixSortHistogramKernelINS1_5radix10policy_hubIiNS0_8NullTypeEyE10Policy1000ELNS0_9SortOrderE0EiyNS1_21identity_decomposer_tEEEvPT2_PKT1_SB_iiT3__param_0,
	.param .u64 .ptr .align 1 _ZN3cub18CUB_300001_SM_10006detail10radix_sort30DeviceRadixSortHistogramKernelINS1_5radix10policy_hubIiNS0_8NullTypeEyE10Policy1000ELNS0_9SortOrderE0EiyNS1_21identity_decomposer_tEEEvPT2_PKT1_SB_iiT3__param_1,
	.param .u64 _ZN3cub18CUB_300001_SM_10006detail10radix_sort30DeviceRadixSortHistogramKernelINS1_5radix10policy_hubIiNS0_8NullTypeEyE10Policy1000ELNS0_9SortOrderE0EiyNS1_21identity_decomposer_tEEEvPT2_PKT1_SB_iiT3__param_2,
	.param .u32 _ZN3cub18CUB_300001_SM_10006detail10radix_sort30DeviceRadixSortHistogramKernelINS1_5radix10policy_hubIiNS0_8NullTypeEyE10Policy1000ELNS0_9SortOrderE0EiyNS1_21identity_decomposer_tEEEvPT2_PKT1_SB_iiT3__param_3,
	.param .u32 _ZN3cub18CUB_300001_SM_10006detail10radix_sort30DeviceRadixSortHistogramKernelINS1_5radix10policy_hubIiNS0_8NullTypeEyE10Policy1000ELNS0_9SortOrderE0EiyNS1_21identity_decomposer_tEEEvPT2_PKT1_SB_iiT3__param_4,
	.param .align 1 .b8 _ZN3cub18CUB_300001_SM_10006detail10radix_sort30DeviceRadixSortHistogramKernelINS1_5radix10policy_hubIiNS0_8NullTypeEyE10Policy1000ELNS0_9SortOrderE0EiyNS1_21identity_decomposer_tEEEvPT2_PKT1_SB_iiT3__param_5[1]
)
.maxntid 128
{
	.reg .pred 	%p<91>;
	.reg .b32 	%r<486>;
	.reg .b64 	%rd<137>;
	// demoted variable
	.shared .align 4 .b8 _ZZN3cub18CUB_300001_SM_10006detail10radix_sort30DeviceRadixSortHistogramKernelINS1_5radix10policy_hubIiNS0_8NullTypeEyE10Policy1000ELNS0_9SortOrderE0EiyNS1_21identity_decomposer_tEEEvPT2_PKT1_SB_iiT3_E12temp_storage[4096];
	ld.param.u64 	%rd18, [_ZN3cub18CUB_300001_SM_10006detail10radix_sort30DeviceRadixSortHistogramKernelINS1_5radix10policy_hubIiNS0_8NullTypeEyE10Policy1000ELNS0_9SortOrderE0EiyNS1_21identity_decomposer_tEEEvPT2_PKT1_SB_iiT3__param_0];
	ld.param.u64 	%rd19, [_ZN3cub18CUB_300001_SM_10006detail10radix_sort30DeviceRadixSortHistogramKernelINS1_5radix10policy_hubIiNS0_8NullTypeEyE10Policy1000ELNS0_9SortOrderE0EiyNS1_21identity_decomposer_tEEEvPT2_PKT1_SB_iiT3__param_1];
	ld.param.u64 	%rd17, [_ZN3cub18CUB_300001_SM_10006detail10radix_sort30DeviceRadixSortHistogramKernelINS1_5radix10policy_hubIiNS0_8NullTypeEyE10Policy1000ELNS0_9SortOrderE0EiyNS1_21identity_decomposer_tEEEvPT2_PKT1_SB_iiT3__param_2];
	ld.param.u32 	%r174, [_ZN3cub18CUB_300001_SM_10006detail10radix_sort30DeviceRadixSortHistogramKernelINS1_5radix10policy_hubIiNS0_8NullTypeEyE10Policy1000ELNS0_9SortOrderE0EiyNS1_21identity_decomposer_tEEEvPT2_PKT1_SB_iiT3__param_3];
	ld.param.u32 	%r175, [_ZN3cub18CUB_300001_SM_10006detail10radix_sort30DeviceRadixSortHistogramKernelINS1_5radix10policy_hubIiNS0_8NullTypeEyE10Policy1000ELNS0_9SortOrderE0EiyNS1_21identity_decomposer_tEEEvPT2_PKT1_SB_iiT3__param_4];
	cvta.to.global.u64 	%rd1, %rd19;
	cvta.to.global.u64 	%rd2, %rd18;
	setp.eq.s64 	%p2, %rd17, 0;
	@%p2 bra 	$L__BB8_153;
	sub.s32 	%r176, %r175, %r174;
	add.s32 	%r177, %r176, 7;
	shr.s32 	%r178, %r177, 31;
	shr.u32 	%r179, %r178, 29;
	add.s32 	%r180, %r177, %r179;
	shr.s32 	%r181, %r180, 3;
	mov.u32 	%r182, %tid.x;
	setp.gt.u32 	%p3, %r182, 255;
	setp.lt.s32 	%p4, %r177, 8;
	mov.u32 	%r183, %ctaid.x;
	shl.b32 	%r184, %r183, 11;
	cvt.u64.u32 	%rd3, %r184;
	mov.u32 	%r185, %nctaid.x;
	shl.b32 	%r186, %r185, 11;
	cvt.u64.u32 	%rd4, %r186;
	add.s32 	%r1, %r181, -1;
	and.b32  	%r2, %r181, 15;
	and.b32  	%r3, %r181, 7;
	add.s32 	%r4, %r3, -1;
	and.b32  	%r5, %r181, 3;
	or.pred  	%p1, %p3, %p4;
	shl.b32 	%r187, %r182, 2;
	mov.u32 	%r188, _ZZN3cub18CUB_300001_SM_10006detail10radix_sort30DeviceRadixSortHistogramKernelINS1_5radix10policy_hubIiNS0_8NullTypeEyE10Policy1000ELNS0_9SortOrderE0EiyNS1_21identity_decomposer_tEEEvPT2_PKT1_SB_iiT3_E12temp_storage;
	add.s32 	%r6, %r188, %r187;
	and.b32  	%r7, %r181, 268435440;
	cvt.u64.u32 	%rd5, %r182;
	add.s32 	%r8, %r182, 128;
	add.s32 	%r9, %r182, 256;
	add.s32 	%r10, %r182, 384;
	add.s32 	%r11, %r182, 512;
	add.s32 	%r12, %r182, 640;
	add.s32 	%r13, %r182, 768;
	or.b32  	%r14, %r182, 1024;
	add.s32 	%r15, %r182, 1920;
	and.b32  	%r16, %r181, 268435448;
	and.b32  	%r17, %r181, 1;
	neg.s32 	%r18, %r7;
	add.s32 	%r19, %r6, 8192;
	add.s64 	%rd21, %rd17, -1;
	shr.u64 	%rd22, %rd21, 30;
	add.s64 	%rd23, %rd22, 1;
	min.u64 	%rd6, %rd23, %rd17;
	mov.b64 	%rd135, 0;
$L__BB8_2:
	@%p1 bra 	$L__BB8_30;
	setp.lt.u32 	%p5, %r1, 15;
	mov.b32 	%r439, 0;
	@%p5 bra 	$L__BB8_6;
	mov.u32 	%r436, %r19;
	mov.u32 	%r437, %r18;
$L__BB8_5:
	.pragma "nounroll";
	mov.b32 	%r190, 0;
	st.shared.u32 	[%r436+-8192], %r190;
	st.shared.u32 	[%r436+-7168], %r190;
	st.shared.u32 	[%r436+-6144], %r190;
	st.shared.u32 	[%r436+-5120], %r190;
	st.shared.u32 	[%r436+-4096], %r190;
	st.shared.u32 	[%r436+-3072], %r190;
	st.shared.u32 	[%r436+-2048], %r190;
	st.shared.u32 	[%r436+-1024], %r190;
	st.shared.u32 	[%r436], %r190;
	st.shared.u32 	[%r436+1024], %r190;
	st.shared.u32 	[%r436+2048], %r190;
	st.shared.u32 	[%r436+3072], %r190;
	st.shared.u32 	[%r436+4096], %r190;
	st.shared.u32 	[%r436+5120], %r190;
	st.shared.u32 	[%r436+6144], %r190;
	st.shared.u32 	[%r436+7168], %r190;
	add.s32 	%r437, %r437, 16;
	add.s32 	%r436, %r436, 16384;
	setp.ne.s32 	%p6, %r437, 0;
	mov.u32 	%r439, %r7;
	@%p6 bra 	$L__BB8_5;
$L__BB8_6:
	add.s32 	%r25, %r2, -1;
	setp.eq.s32 	%p7, %r2, 0;
	@%p7 bra 	$L__BB8_16;
	setp.lt.u32 	%p8, %r25, 7;
	@%p8 bra 	$L__BB8_9;
	shl.b32 	%r191, %r439, 10;
	add.s32 	%r192, %r6, %r191;
	mov.b32 	%r193, 0;
	st.shared.u32 	[%r192], %r193;
	st.shared.u32 	[%r192+1024], %r193;
	st.shared.u32 	[%r192+2048], %r193;
	st.shared.u32 	[%r192+3072], %r193;
	st.shared.u32 	[%r192+4096], %r193;
	st.shared.u32 	[%r192+5120], %r193;
	st.shared.u32 	[%r192+6144], %r193;
	st.shared.u32 	[%r192+7168], %r193;
	add.s32 	%r439, %r439, 8;
$L__BB8_9:
	setp.eq.s32 	%p9, %r3, 0;
	@%p9 bra 	$L__BB8_16;
	setp.lt.u32 	%p10, %r4, 3;
	@%p10 bra 	$L__BB8_12;
	shl.b32 	%r194, %r439, 10;
	add.s32 	%r195, %r6, %r194;
	mov.b32 	%r196, 0;
	st.shared.u32 	[%r195], %r196;
	st.shared.u32 	[%r195+1024], %r196;
	st.shared.u32 	[%r195+2048], %r196;
	st.shared.u32 	[%r195+3072], %r196;
	add.s32 	%r439, %r439, 4;
$L__BB8_12:
	setp.eq.s32 	%p11, %r5, 0;
	@%p11 bra 	$L__BB8_16;
	setp.eq.s32 	%p12, %r5, 1;
	shl.b32 	%r197, %r439, 10;
	add.s32 	%r30, %r6, %r197;
	mov.b32 	%r198, 0;
	st.shared.u32 	[%r30], %r198;
	@%p12 bra 	$L__BB8_16;
	setp.eq.s32 	%p13, %r5, 2;
	mov.b32 	%r199, 0;
	st.shared.u32 	[%r30+1024], %r199;
	@%p13 bra 	$L__BB8_16;
	mov.b32 	%r200, 0;
	st.shared.u32 	[%r30+2048], %r200;
$L__BB8_16:
	cvt.u32.u64 	%r201, %rd5;
	setp.gt.u32 	%p14, %r201, 127;
	@%p14 bra 	$L__BB8_30;
	setp.lt.u32 	%p15, %r1, 15;
	mov.b32 	%r443, 0;
	@%p15 bra 	$L__BB8_20;
	mov.b32 	%r441, 0;
$L__BB8_19:
	.pragma "nounroll";
	shl.b32 	%r204, %r441, 10;
	add.s32 	%r205, %r6, %r204;
	mov.b32 	%r206, 0;
	st.shared.u32 	[%r205+512], %r206;
	st.shared.u32 	[%r205+1536], %r206;
	st.shared.u32 	[%r205+2560], %r206;
	st.shared.u32 	[%r205+3584], %r206;
	st.shared.u32 	[%r205+4608], %r206;
	st.shared.u32 	[%r205+5632], %r206;
	st.shared.u32 	[%r205+6656], %r206;
	st.shared.u32 	[%r205+7680], %r206;
	st.shared.u32 	[%r205+8704], %r206;
	st.shared.u32 	[%r205+9728], %r206;
	st.shared.u32 	[%r205+10752], %r206;
	st.shared.u32 	[%r205+11776], %r206;
	st.shared.u32 	[%r205+12800], %r206;
	st.shared.u32 	[%r205+13824], %r206;
	st.shared.u32 	[%r205+14848], %r206;
	st.shared.u32 	[%r205+15872], %r206;
	add.s32 	%r441, %r441, 16;
	setp.ne.s32 	%p16, %r441, %r7;
	mov.u32 	%r443, %r7;
	@%p16 bra 	$L__BB8_19;
$L__BB8_20:
	setp.eq.s32 	%p17, %r2, 0;
	@%p17 bra 	$L__BB8_30;
	setp.lt.u32 	%p18, %r25, 7;
	@%p18 bra 	$L__BB8_23;
	shl.b32 	%r207, %r443, 10;
	add.s32 	%r208, %r6, %r207;
	mov.b32 	%r209, 0;
	st.shared.u32 	[%r208+512], %r209;
	st.shared.u32 	[%r208+1536], %r209;
	st.shared.u32 	[%r208+2560], %r209;
	st.shared.u32 	[%r208+3584], %r209;
	st.shared.u32 	[%r208+4608], %r209;
	st.shared.u32 	[%r208+5632], %r209;
	st.shared.u32 	[%r208+6656], %r209;
	st.shared.u32 	[%r208+7680], %r209;
	add.s32 	%r443, %r443, 8;
$L__BB8_23:
	setp.eq.s32 	%p19, %r3, 0;
	@%p19 bra 	$L__BB8_30;
	setp.lt.u32 	%p20, %r4, 3;
	@%p20 bra 	$L__BB8_26;
	shl.b32 	%r210, %r443, 10;
	add.s32 	%r211, %r6, %r210;
	mov.b32 	%r212, 0;
	st.shared.u32 	[%r211+512], %r212;
	st.shared.u32 	[%r211+1536], %r212;
	st.shared.u32 	[%r211+2560], %r212;
	st.shared.u32 	[%r211+3584], %r212;
	add.s32 	%r443, %r443, 4;
$L__BB8_26:
	setp.eq.s32 	%p21, %r5, 0;
	@%p21 bra 	$L__BB8_30;
	setp.eq.s32 	%p22, %r5, 1;
	shl.b32 	%r213, %r443, 10;
	add.s32 	%r38, %r6, %r213;
	mov.b32 	%r214, 0;
	st.shared.u32 	[%r38+512], %r214;
	@%p22 bra 	$L__BB8_30;
	setp.eq.s32 	%p23, %r5, 2;
	mov.b32 	%r215, 0;
	st.shared.u32 	[%r38+1536], %r215;
	@%p23 bra 	$L__BB8_30;
	mov.b32 	%r216, 0;
	st.shared.u32 	[%r38+2560], %r216;
$L__BB8_30:
	bar.sync 	0;
	bar.sync 	0;
	shl.b64 	%rd8, %rd135, 30;
	sub.s64 	%rd24, %rd17, %rd8;
	min.u64 	%rd9, %rd24, 1073741824;
	setp.le.u64 	%p24, %rd9, %rd3;
	@%p24 bra 	$L__BB8_70;
	mov.u64 	%rd136, %rd3;
$L__BB8_32:
	add.s64 	%rd11, %rd136, %rd8;
	sub.s64 	%rd12, %rd17, %rd11;
	setp.lt.u64 	%p25, %rd12, 2048;
	@%p25 bra 	$L__BB8_34;
	add.s64 	%rd27, %rd11, %rd5;
	shl.b64 	%rd28, %rd27, 2;
	add.s64 	%rd29, %rd1, %rd28;
	ld.global.u32 	%r475, [%rd29];
	ld.global.u32 	%r474, [%rd29+512];
	ld.global.u32 	%r473, [%rd29+1024];
	ld.global.u32 	%r472, [%rd29+1536];
	ld.global.u32 	%r471, [%rd29+2048];
	ld.global.u32 	%r470, [%rd29+2560];
	ld.global.u32 	%r469, [%rd29+3072];
	ld.global.u32 	%r468, [%rd29+3584];
	ld.global.u32 	%r467, [%rd29+4096];
	ld.global.u32 	%r466, [%rd29+4608];
	ld.global.u32 	%r465, [%rd29+5120];
	ld.global.u32 	%r464, [%rd29+5632];
	ld.global.u32 	%r463, [%rd29+6144];
	ld.global.u32 	%r462, [%rd29+6656];
	ld.global.u32 	%r461, [%rd29+7168];
	ld.global.u32 	%r460, [%rd29+7680];
	bra.uni 	$L__BB8_66;
$L__BB8_34:
	cvt.u32.u64 	%r218, %rd5;
	cvt.u32.u64 	%r55, %rd12;
	setp.ge.s32 	%p26, %r218, %r55;
	add.s64 	%rd25, %rd11, %rd5;
	shl.b64 	%rd26, %rd25, 2;
	add.s64 	%rd13, %rd1, %rd26;
	mov.b32 	%r475, 2147483647;
	@%p26 bra 	$L__BB8_36;
	ld.global.u32 	%r475, [%rd13];
$L__BB8_36:
	setp.ge.s32 	%p27, %r8, %r55;
	mov.b32 	%r474, 2147483647;
	@%p27 bra 	$L__BB8_38;
	ld.global.u32 	%r474, [%rd13+512];
$L__BB8_38:
	setp.ge.s32 	%p28, %r9, %r55;
	mov.b32 	%r473, 2147483647;
	@%p28 bra 	$L__BB8_40;
	ld.global.u32 	%r473, [%rd13+1024];
$L__BB8_40:
	setp.ge.s32 	%p29, %r10, %r55;
	mov.b32 	%r472, 2147483647;
	@%p29 bra 	$L__BB8_42;
	ld.global.u32 	%r472, [%rd13+1536];
$L__BB8_42:
	setp.ge.s32 	%p30, %r11, %r55;
	mov.b32 	%r471, 2147483647;
	@%p30 bra 	$L__BB8_44;
	ld.global.u32 	%r471, [%rd13+2048];
$L__BB8_44:
	setp.ge.s32 	%p31, %r12, %r55;
	mov.b32 	%r470, 2147483647;
	@%p31 bra 	$L__BB8_46;
	ld.global.u32 	%r470, [%rd13+2560];
$L__BB8_46:
	setp.ge.s32 	%p32, %r13, %r55;
	mov.b32 	%r469, 2147483647;
	@%p32 bra 	$L__BB8_48;
	ld.global.u32 	%r469, [%rd13+3072];
$L__BB8_48:
	mov.u32 	%r226, %tid.x;
	add.s32 	%r227, %r226, 896;
	setp.ge.s32 	%p33, %r227, %r55;
	mov.b32 	%r468, 2147483647;
	@%p33 bra 	$L__BB8_50;
	ld.global.u32 	%r468, [%rd13+3584];
$L__BB8_50:
	setp.ge.s32 	%p34, %r14, %r55;
	mov.b32 	%r467, 2147483647;
	@%p34 bra 	$L__BB8_52;
	ld.global.u32 	%r467, [%rd13+4096];
$L__BB8_52:
	add.s32 	%r231, %r226, 1152;
	setp.ge.s32 	%p35, %r231, %r55;
	mov.b32 	%r466, 2147483647;
	@%p35 bra 	$L__BB8_54;
	ld.global.u32 	%r466, [%rd13+4608];
$L__BB8_54:
	add.s32 	%r234, %r226, 1280;
	setp.ge.s32 	%p36, %r234, %r55;
	mov.b32 	%r465, 2147483647;
	@%p36 bra 	$L__BB8_56;
	ld.global.u32 	%r465, [%rd13+5120];
$L__BB8_56:
	add.s32 	%r237, %r226, 1408;
	setp.ge.s32 	%p37, %r237, %r55;
	mov.b32 	%r464, 2147483647;
	@%p37 bra 	$L__BB8_58;
	ld.global.u32 	%r464, [%rd13+5632];
$L__BB8_58:
	add.s32 	%r240, %r226, 1536;
	setp.ge.s32 	%p38, %r240, %r55;
	mov.b32 	%r463, 2147483647;
	@%p38 bra 	$L__BB8_60;
	ld.global.u32 	%r463, [%rd13+6144];
$L__BB8_60:
	add.s32 	%r243, %r226, 1664;
	setp.ge.s32 	%p39, %r243, %r55;
	mov.b32 	%r462, 2147483647;
	@%p39 bra 	$L__BB8_62;
	ld.global.u32 	%r462, [%rd13+6656];
$L__BB8_62:
	add.s32 	%r246, %r226, 1792;
	setp.ge.s32 	%p40, %r246, %r55;
	mov.b32 	%r461, 2147483647;
	@%p40 bra 	$L__BB8_64;
	ld.global.u32 	%r461, [%rd13+7168];
$L__BB8_64:
	setp.ge.s32 	%p41, %r15, %r55;
	mov.b32 	%r460, 2147483647;
	@%p41 bra 	$L__BB8_66;
	ld.global.u32 	%r460, [%rd13+7680];
$L__BB8_66:
	setp.le.s32 	%p42, %r175, %r174;
	@%p42 bra 	$L__BB8_69;
	xor.b32  	%r103, %r460, -2147483648;
	xor.b32  	%r104, %r461, -2147483648;
	xor.b32  	%r105, %r462, -2147483648;
	xor.b32  	%r106, %r463, -2147483648;
	xor.b32  	%r107, %r464, -2147483648;
	xor.b32  	%r108, %r465, -2147483648;
	xor.b32  	%r109, %r466, -2147483648;
	xor.b32  	%r110, %r467, -2147483648;
	xor.b32  	%r111, %r468, -2147483648;
	xor.b32  	%r112, %r469, -2147483648;
	xor.b32  	%r113, %r470, -2147483648;
	xor.b32  	%r114, %r471, -2147483648;
	xor.b32  	%r115, %r472, -2147483648;
	xor.b32  	%r116, %r473, -2147483648;
	xor.b32  	%r117, %r474, -2147483648;
	xor.b32  	%r118, %r475, -2147483648;
	mov.b32 	%r476, 0;
	mov.u32 	%r477, %r174;
$L__BB8_68:
	sub.s32 	%r249, %r175, %r477;
	shl.b32 	%r250, %r476, 10;
	mov.u32 	%r251, _ZZN3cub18CUB_300001_SM_10006detail10radix_sort30DeviceRadixSortHistogramKernelINS1_5radix10policy_hubIiNS0_8NullTypeEyE10Policy1000ELNS0_9SortOrderE0EiyNS1_21identity_decomposer_tEEEvPT2_PKT1_SB_iiT3_E12temp_storage;
	add.s32 	%r252, %r251, %r250;
	min.s32 	%r253, %r249, 8;
	mov.b32 	%r254, -1;
	shl.b32 	%r255, %r254, %r253;
	not.b32 	%r256, %r255;
	shr.u32 	%r257, %r118, %r477;
	and.b32  	%r258, %r257, %r256;
	shl.b32 	%r259, %r258, 2;
	add.s32 	%r260, %r252, %r259;
	atom.shared.add.u32 	%r261, [%r260], 1;
	shr.u32 	%r262, %r117, %r477;
	and.b32  	%r263, %r262, %r256;
	shl.b32 	%r264, %r263, 2;
	add.s32 	%r265, %r252, %r264;
	atom.shared.add.u32 	%r266, [%r265], 1;
	shr.u32 	%r267, %r116, %r477;
	and.b32  	%r268, %r267, %r256;
	shl.b32 	%r269, %r268, 2;
	add.s32 	%r270, %r252, %r269;
	atom.shared.add.u32 	%r271, [%r270], 1;
	shr.u32 	%r272, %r115, %r477;
	and.b32  	%r273, %r272, %r256;
	shl.b32 	%r274, %r273, 2;
	add.s32 	%r275, %r252, %r274;
	atom.shared.add.u32 	%r276, [%r275], 1;
	shr.u32 	%r277, %r114, %r477;
	and.b32  	%r278, %r277, %r256;
	shl.b32 	%r279, %r278, 2;
	add.s32 	%r280, %r252, %r279;
	atom.shared.add.u32 	%r281, [%r280], 1;
	shr.u32 	%r282, %r113, %r477;
	and.b32  	%r283, %r282, %r256;
	shl.b32 	%r284, %r283, 2;
	add.s32 	%r285, %r252, %r284;
	atom.shared.add.u32 	%r286, [%r285], 1;
	shr.u32 	%r287, %r112, %r477;
	and.b32  	%r288, %r287, %r256;
	shl.b32 	%r289, %r288, 2;
	add.s32 	%r290, %r252, %r289;
	atom.shared.add.u32 	%r291, [%r290], 1;
	shr.u32 	%r292, %r111, %r477;
	and.b32  	%r293, %r292, %r256;
	shl.b32 	%r294, %r293, 2;
	add.s32 	%r295, %r252, %r294;
	atom.shared.add.u32 	%r296, [%r295], 1;
	shr.u32 	%r297, %r110, %r477;
	and.b32  	%r298, %r297, %r256;
	shl.b32 	%r299, %r298, 2;
	add.s32 	%r300, %r252, %r299;
	atom.shared.add.u32 	%r301, [%r300], 1;
	shr.u32 	%r302, %r109, %r477;
	and.b32  	%r303, %r302, %r256;
	shl.b32 	%r304, %r303, 2;
	add.s32 	%r305, %r252, %r304;
	atom.shared.add.u32 	%r306, [%r305], 1;
	shr.u32 	%r307, %r108, %r477;
	and.b32  	%r308, %r307, %r256;
	shl.b32 	%r309, %r308, 2;
	add.s32 	%r310, %r252, %r309;
	atom.shared.add.u32 	%r311, [%r310], 1;
	shr.u32 	%r312, %r107, %r477;
	and.b32  	%r313, %r312, %r256;
	shl.b32 	%r314, %r313, 2;
	add.s32 	%r315, %r252, %r314;
	atom.shared.add.u32 	%r316, [%r315], 1;
	shr.u32 	%r317, %r106, %r477;
	and.b32  	%r318, %r317, %r256;
	shl.b32 	%r319, %r318, 2;
	add.s32 	%r320, %r252, %r319;
	atom.shared.add.u32 	%r321, [%r320], 1;
	shr.u32 	%r322, %r105, %r477;
	and.b32  	%r323, %r322, %r256;
	shl.b32 	%r324, %r323, 2;
	add.s32 	%r325, %r252, %r324;
	atom.shared.add.u32 	%r326, [%r325], 1;
	shr.u32 	%r327, %r104, %r477;
	and.b32  	%r328, %r327, %r256;
	shl.b32 	%r329, %r328, 2;
	add.s32 	%r330, %r252, %r329;
	atom.shared.add.u32 	%r331, [%r330], 1;
	shr.u32 	%r332, %r103, %r477;
	and.b32  	%r333, %r332, %r256;
	shl.b32 	%r334, %r333, 2;
	add.s32 	%r335, %r252, %r334;
	atom.shared.add.u32 	%r336, [%r335], 1;
	add.s32 	%r477, %r477, 8;
	add.s32 	%r476, %r476, 1;
	setp.lt.s32 	%p43, %r477, %r175;
	@%p43 bra 	$L__BB8_68;
$L__BB8_69:
	add.s64 	%rd136, %rd136, %rd4;
	setp.lt.u64 	%p44, %rd136, %rd9;
	@%p44 bra 	$L__BB8_32;
$L__BB8_70:
	bar.sync 	0;
	@%p1 bra 	$L__BB8_152;
	setp.lt.u32 	%p45, %r1, 7;
	mov.b32 	%r480, 0;
	@%p45 bra 	$L__BB8_90;
	mov.b32 	%r478, 0;
$L__BB8_73:
	.pragma "nounroll";
	shl.b32 	%r339, %r478, 10;
	add.s32 	%r124, %r6, %r339;
	ld.shared.u32 	%r125, [%r124];
	setp.eq.s32 	%p46, %r125, 0;
	@%p46 bra 	$L__BB8_75;
	cvt.u32.u64 	%r340, %rd5;
	shl.b32 	%r341, %r478, 8;
	add.s32 	%r342, %r341, %r340;
	mul.wide.u32 	%rd30, %r342, 8;
	add.s64 	%rd31, %rd2, %rd30;
	cvt.u64.u32 	%rd32, %r125;
	atom.global.add.u64 	%rd33, [%rd31], %rd32;
$L__BB8_75:
	ld.shared.u32 	%r126, [%r124+1024];
	setp.eq.s32 	%p47, %r126, 0;
	@%p47 bra 	$L__BB8_77;
	cvt.u32.u64 	%r343, %rd5;
	shl.b32 	%r344, %r478, 8;
	add.s32 	%r345, %r344, %r343;
	add.s32 	%r346, %r345, 256;
	mul.wide.u32 	%rd34, %r346, 8;
	add.s64 	%rd35, %rd2, %rd34;
	cvt.u64.u32 	%rd36, %r126;
	atom.global.add.u64 	%rd37, [%rd35], %rd36;
$L__BB8_77:
	ld.shared.u32 	%r127, [%r124+2048];
	setp.eq.s32 	%p48, %r127, 0;
	@%p48 bra 	$L__BB8_79;
	cvt.u32.u64 	%r347, %rd5;
	shl.b32 	%r348, %r478, 8;
	add.s32 	%r349, %r348, %r347;
	add.s32 	%r350, %r349, 512;
	mul.wide.u32 	%rd38, %r350, 8;
	add.s64 	%rd39, %rd2, %rd38;
	cvt.u64.u32 	%rd40, %r127;
	atom.global.add.u64 	%rd41, [%rd39], %rd40;
$L__BB8_79:
	ld.shared.u32 	%r128, [%r124+3072];
	setp.eq.s32 	%p49, %r128, 0;
	@%p49 bra 	$L__BB8_81;
	cvt.u32.u64 	%r351, %rd5;
	shl.b32 	%r352, %r478, 8;
	add.s32 	%r353, %r352, %r351;
	add.s32 	%r354, %r353, 768;
	mul.wide.u32 	%rd42, %r354, 8;
	add.s64 	%rd43, %rd2, %rd42;
	cvt.u64.u32 	%rd44, %r128;
	atom.global.add.u64 	%rd45, [%rd43], %rd44;
$L__BB8_81:
	ld.shared.u32 	%r129, [%r124+4096];
	setp.eq.s32 	%p50, %r129, 0;
	@%p50 bra 	$L__BB8_83;
	cvt.u32.u64 	%r355, %rd5;
	shl.b32 	%r356, %r478, 8;
	add.s32 	%r357, %r356, %r355;
	add.s32 	%r358, %r357, 1024;
	mul.wide.u32 	%rd46, %r358, 8;
	add.s64 	%rd47, %rd2, %rd46;
	cvt.u64.u32 	%rd48, %r129;
	atom.global.add.u64 	%rd49, [%rd47], %rd48;
$L__BB8_83:
	ld.shared.u32 	%r130, [%r124+5120];
	setp.eq.s32 	%p51, %r130, 0;
	@%p51 bra 	$L__BB8_85;
	cvt.u32.u64 	%r359, %rd5;
	shl.b32 	%r360, %r478, 8;
	add.s32 	%r361, %r360, %r359;
	add.s32 	%r362, %r361, 1280;
	mul.wide.u32 	%rd50, %r362, 8;
	add.s64 	%rd51, %rd2, %rd50;
	cvt.u64.u32 	%rd52, %r130;
	atom.global.add.u64 	%rd53, [%rd51], %rd52;
$L__BB8_85:
	ld.shared.u32 	%r131, [%r124+6144];
	setp.eq.s32 	%p52, %r131, 0;
	@%p52 bra 	$L__BB8_87;
	cvt.u32.u64 	%r363, %rd5;
	shl.b32 	%r364, %r478, 8;
	add.s32 	%r365, %r364, %r363;
	add.s32 	%r366, %r365, 1536;
	mul.wide.u32 	%rd54, %r366, 8;
	add.s64 	%rd55, %rd2, %rd54;
	cvt.u64.u32 	%rd56, %r131;
	atom.global.add.u64 	%rd57, [%rd55], %rd56;
$L__BB8_87:
	ld.shared.u32 	%r132, [%r124+7168];
	setp.eq.s32 	%p53, %r132, 0;
	@%p53 bra 	$L__BB8_89;
	cvt.u32.u64 	%r367, %rd5;
	shl.b32 	%r368, %r478, 8;
	add.s32 	%r369, %r368, %r367;
	add.s32 	%r370, %r369, 1792;
	mul.wide.u32 	%rd58, %r370, 8;
	add.s64 	%rd59, %rd2, %rd58;
	cvt.u64.u32 	%rd60, %r132;
	atom.global.add.u64 	%rd61, [%rd59], %rd60;
$L__BB8_89:
	add.s32 	%r478, %r478, 8;
	setp.ne.s32 	%p54, %r478, %r16;
	mov.u32 	%r480, %r16;
	@%p54 bra 	$L__BB8_73;
$L__BB8_90:
	add.s32 	%r135, %r5, -1;
	setp.eq.s32 	%p55, %r3, 0;
	@%p55 bra 	$L__BB8_111;
	setp.lt.u32 	%p56, %r4, 3;
	@%p56 bra 	$L__BB8_101;
	shl.b32 	%r371, %r480, 10;
	add.s32 	%r136, %r6, %r371;
	ld.shared.u32 	%r137, [%r136];
	setp.eq.s32 	%p57, %r137, 0;
	@%p57 bra 	$L__BB8_94;
	cvt.u32.u64 	%r372, %rd5;
	shl.b32 	%r373, %r480, 8;
	add.s32 	%r374, %r373, %r372;
	mul.wide.u32 	%rd62, %r374, 8;
	add.s64 	%rd63, %rd2, %rd62;
	cvt.u64.u32 	%rd64, %r137;
	atom.global.add.u64 	%rd65, [%rd63], %rd64;
$L__BB8_94:
	ld.shared.u32 	%r138, [%r136+1024];
	setp.eq.s32 	%p58, %r138, 0;
	@%p58 bra 	$L__BB8_96;
	cvt.u32.u64 	%r375, %rd5;
	shl.b32 	%r376, %r480, 8;
	add.s32 	%r377, %r376, %r375;
	add.s32 	%r378, %r377, 256;
	mul.wide.u32 	%rd66, %r378, 8;
	add.s64 	%rd67, %rd2, %rd66;
	cvt.u64.u32 	%rd68, %r138;
	atom.global.add.u64 	%rd69, [%rd67], %rd68;
$L__BB8_96:
	ld.shared.u32 	%r139, [%r136+2048];
	setp.eq.s32 	%p59, %r139, 0;
	@%p59 bra 	$L__BB8_98;
	cvt.u32.u64 	%r379, %rd5;
	shl.b32 	%r380, %r480, 8;
	add.s32 	%r381, %r380, %r379;
	add.s32 	%r382, %r381, 512;
	mul.wide.u32 	%rd70, %r382, 8;
	add.s64 	%rd71, %rd2, %rd70;
	cvt.u64.u32 	%rd72, %r139;
	atom.global.add.u64 	%rd73, [%rd71], %rd72;
$L__BB8_98:
	ld.shared.u32 	%r140, [%r136+3072];
	setp.eq.s32 	%p60, %r140, 0;
	@%p60 bra 	$L__BB8_100;
	cvt.u32.u64 	%r383, %rd5;
	shl.b32 	%r384, %r480, 8;
	add.s32 	%r385, %r384, %r383;
	add.s32 	%r386, %r385, 768;
	mul.wide.u32 	%rd74, %r386, 8;
	add.s64 	%rd75, %rd2, %rd74;
	cvt.u64.u32 	%rd76, %r140;
	atom.global.add.u64 	%rd77, [%rd75], %rd76;
$L__BB8_100:
	add.s32 	%r480, %r480, 4;
$L__BB8_101:
	setp.eq.s32 	%p61, %r5, 0;
	@%p61 bra 	$L__BB8_111;
	setp.eq.s32 	%p62, %r135, 0;
	@%p62 bra 	$L__BB8_108;
	shl.b32 	%r387, %r480, 10;
	add.s32 	%r143, %r6, %r387;
	ld.shared.u32 	%r144, [%r143];
	setp.eq.s32 	%p63, %r144, 0;
	@%p63 bra 	$L__BB8_105;
	cvt.u32.u64 	%r388, %rd5;
	shl.b32 	%r389, %r480, 8;
	add.s32 	%r390, %r389, %r388;
	mul.wide.u32 	%rd78, %r390, 8;
	add.s64 	%rd79, %rd2, %rd78;
	cvt.u64.u32 	%rd80, %r144;
	atom.global.add.u64 	%rd81, [%rd79], %rd80;
$L__BB8_105:
	ld.shared.u32 	%r145, [%r143+1024];
	setp.eq.s32 	%p64, %r145, 0;
	@%p64 bra 	$L__BB8_107;
	cvt.u32.u64 	%r391, %rd5;
	shl.b32 	%r392, %r480, 8;
	add.s32 	%r393, %r392, %r391;
	add.s32 	%r394, %r393, 256;
	mul.wide.u32 	%rd82, %r394, 8;
	add.s64 	%rd83, %rd2, %rd82;
	cvt.u64.u32 	%rd84, %r145;
	atom.global.add.u64 	%rd85, [%rd83], %rd84;
$L__BB8_107:
	add.s32 	%r480, %r480, 2;
$L__BB8_108:
	setp.eq.s32 	%p65, %r17, 0;
	@%p65 bra 	$L__BB8_111;
	shl.b32 	%r395, %r480, 10;
	add.s32 	%r396, %r6, %r395;
	ld.shared.u32 	%r148, [%r396];
	setp.eq.s32 	%p66, %r148, 0;
	@%p66 bra 	$L__BB8_111;
	cvt.u32.u64 	%r397, %rd5;
	shl.b32 	%r398, %r480, 8;
	add.s32 	%r399, %r398, %r397;
	mul.wide.u32 	%rd86, %r399, 8;
	add.s64 	%rd87, %rd2, %rd86;
	cvt.u64.u32 	%rd88, %r148;
	atom.global.add.u64 	%rd89, [%rd87], %rd88;
$L__BB8_111:
	cvt.u32.u64 	%r400, %rd5;
	setp.gt.u32 	%p67, %r400, 127;
	@%p67 bra 	$L__BB8_152;
	setp.lt.u32 	%p68, %r1, 7;
	mov.b32 	%r484, 0;
	@%p68 bra 	$L__BB8_131;
	mov.b32 	%r482, 0;
$L__BB8_114:
	.pragma "nounroll";
	shl.b32 	%r404, %r482, 10;
	add.s32 	%r150, %r6, %r404;
	ld.shared.u32 	%r151, [%r150+512];
	setp.eq.s32 	%p69, %r151, 0;
	shl.b32 	%r405, %r482, 8;
	add.s32 	%r406, %r405, %r400;
	mul.wide.u32 	%rd90, %r406, 8;
	add.s64 	%rd15, %rd2, %rd90;
	@%p69 bra 	$L__BB8_116;
	cvt.u64.u32 	%rd91, %r151;
	atom.global.add.u64 	%rd92, [%rd15+1024], %rd91;
$L__BB8_116:
	ld.shared.u32 	%r152, [%r150+1536];
	setp.eq.s32 	%p70, %r152, 0;
	@%p70 bra 	$L__BB8_118;
	cvt.u64.u32 	%rd93, %r152;
	atom.global.add.u64 	%rd94, [%rd15+3072], %rd93;
$L__BB8_118:
	ld.shared.u32 	%r153, [%r150+2560];
	setp.eq.s32 	%p71, %r153, 0;
	@%p71 bra 	$L__BB8_120;
	cvt.u64.u32 	%rd95, %r153;
	atom.global.add.u64 	%rd96, [%rd15+5120], %rd95;
$L__BB8_120:
	ld.shared.u32 	%r154, [%r150+3584];
	setp.eq.s32 	%p72, %r154, 0;
	@%p72 bra 	$L__BB8_122;
	cvt.u64.u32 	%rd97, %r154;
	atom.global.add.u64 	%rd98, [%rd15+7168], %rd97;
$L__BB8_122:
	ld.shared.u32 	%r155, [%r150+4608];
	setp.eq.s32 	%p73, %r155, 0;
	@%p73 bra 	$L__BB8_124;
	cvt.u64.u32 	%rd99, %r155;
	atom.global.add.u64 	%rd100, [%rd15+9216], %rd99;
$L__BB8_124:
	ld.shared.u32 	%r156, [%r150+5632];
	setp.eq.s32 	%p74, %r156, 0;
	@%p74 bra 	$L__BB8_126;
	cvt.u64.u32 	%rd101, %r156;
	atom.global.add.u64 	%rd102, [%rd15+11264], %rd101;
$L__BB8_126:
	ld.shared.u32 	%r157, [%r150+6656];
	setp.eq.s32 	%p75, %r157, 0;
	@%p75 bra 	$L__BB8_128;
	cvt.u64.u32 	%rd103, %r157;
	atom.global.add.u64 	%rd104, [%rd15+13312], %rd103;
$L__BB8_128:
	ld.shared.u32 	%r158, [%r150+7680];
	setp.eq.s32 	%p76, %r158, 0;
	@%p76 bra 	$L__BB8_130;
	cvt.u64.u32 	%rd105, %r158;
	atom.global.add.u64 	%rd106, [%rd15+15360], %rd105;
$L__BB8_130:
	add.s32 	%r482, %r482, 8;
	setp.ne.s32 	%p77, %r482, %r16;
	mov.u32 	%r484, %r16;
	@%p77 bra 	$L__BB8_114;
$L__BB8_131:
	setp.eq.s32 	%p78, %r3, 0;
	@%p78 bra 	$L__BB8_152;
	setp.lt.u32 	%p79, %r4, 3;
	@%p79 bra 	$L__BB8_142;
	shl.b32 	%r407, %r484, 10;
	add.s32 	%r161, %r6, %r407;
	ld.shared.u32 	%r162, [%r161+512];
	setp.eq.s32 	%p80, %r162, 0;
	@%p80 bra 	$L__BB8_135;
	shl.b32 	%r409, %r484, 8;
	add.s32 	%r410, %r409, %r400;
	mul.wide.u32 	%rd107, %r410, 8;
	add.s64 	%rd108, %rd2, %rd107;
	cvt.u64.u32 	%rd109, %r162;
	atom.global.add.u64 	%rd110, [%rd108+1024], %rd109;
$L__BB8_135:
	ld.shared.u32 	%r163, [%r161+1536];
	setp.eq.s32 	%p81, %r163, 0;
	@%p81 bra 	$L__BB8_137;
	shl.b32 	%r412, %r484, 8;
	add.s32 	%r413, %r412, %r400;
	add.s32 	%r414, %r413, 256;
	mul.wide.u32 	%rd111, %r414, 8;
	add.s64 	%rd112, %rd2, %rd111;
	cvt.u64.u32 	%rd113, %r163;
	atom.global.add.u64 	%rd114, [%rd112+1024], %rd113;
$L__BB8_137:
	ld.shared.u32 	%r164, [%r161+2560];
	setp.eq.s32 	%p82, %r164, 0;
	@%p82 bra 	$L__BB8_139;
	shl.b32 	%r416, %r484, 8;
	add.s32 	%r417, %r416, %r400;
	add.s32 	%r418, %r417, 512;
	mul.wide.u32 	%rd115, %r418, 8;
	add.s64 	%rd116, %rd2, %rd115;
	cvt.u64.u32 	%rd117, %r164;
	atom.global.add.u64 	%rd118, [%rd116+1024], %rd117;
$L__BB8_139:
	ld.shared.u32 	%r165, [%r161+3584];
	setp.eq.s32 	%p83, %r165, 0;
	@%p83 bra 	$L__BB8_141;
	shl.b32 	%r420, %r484, 8;
	add.s32 	%r421, %r420, %r400;
	add.s32 	%r422, %r421, 768;
	mul.wide.u32 	%rd119, %r422, 8;
	add.s64 	%rd120, %rd2, %rd119;
	cvt.u64.u32 	%rd121, %r165;
	atom.global.add.u64 	%rd122, [%rd120+1024], %rd121;
$L__BB8_141:
	add.s32 	%r484, %r484, 4;
$L__BB8_142:
	setp.eq.s32 	%p84, %r5, 0;
	@%p84 bra 	$L__BB8_152;
	setp.eq.s32 	%p85, %r135, 0;
	@%p85 bra 	$L__BB8_149;
	shl.b32 	%r423, %r484, 10;
	add.s32 	%r168, %r6, %r423;
	ld.shared.u32 	%r169, [%r168+512];
	setp.eq.s32 	%p86, %r169, 0;
	@%p86 bra 	$L__BB8_146;
	shl.b32 	%r425, %r484, 8;
	add.s32 	%r426, %r425, %r400;
	mul.wide.u32 	%rd123, %r426, 8;
	add.s64 	%rd124, %rd2, %rd123;
	cvt.u64.u32 	%rd125, %r169;
	atom.global.add.u64 	%rd126, [%rd124+1024], %rd125;
$L__BB8_146:
	ld.shared.u32 	%r170, [%r168+1536];
	setp.eq.s32 	%p87, %r170, 0;
	@%p87 bra 	$L__BB8_148;
	shl.b32 	%r428, %r484, 8;
	add.s32 	%r429, %r428, %r400;
	add.s32 	%r430, %r429, 256;
	mul.wide.u32 	%rd127, %r430, 8;
	add.s64 	%rd128, %rd2, %rd127;
	cvt.u64.u32 	%rd129, %r170;
	atom.global.add.u64 	%rd130, [%rd128+1024], %rd129;
$L__BB8_148:
	add.s32 	%r484, %r484, 2;
$L__BB8_149:
	setp.eq.s32 	%p88, %r17, 0;
	@%p88 bra 	$L__BB8_152;
	shl.b32 	%r431, %r484, 10;
	add.s32 	%r432, %r6, %r431;
	ld.shared.u32 	%r173, [%r432+512];
	setp.eq.s32 	%p89, %r173, 0;
	@%p89 bra 	$L__BB8_152;
	shl.b32 	%r434, %r484, 8;
	add.s32 	%r435, %r434, %r400;
	mul.wide.u32 	%rd131, %r435, 8;
	add.s64 	%rd132, %rd2, %rd131;
	cvt.u64.u32 	%rd133, %r173;
	atom.global.add.u64 	%rd134, [%rd132+1024], %rd133;
$L__BB8_152:
	bar.sync 	0;
	add.s64 	%rd135, %rd135, 1;
	setp.ne.s64 	%p90, %rd135, %rd6;
	@%p90 bra 	$L__BB8_2;
$L__BB8_153:
	ret;

}
	// .globl	_ZN3cub18CUB_300001_SM_10006detail10radix_sort33DeviceRadixSortExclusiveSumKernelINS1_5radix10policy_hubIiNS0_8NullTypeEyE10Policy1000EyEEvPT0_
.visible .entry _ZN3cub18CUB_300001_SM_10006detail10radix_sort33DeviceRadixSortExclusiveSumKernelINS1_5radix10policy_hubIiNS0_8NullTypeEyE10Policy1000EyEEvPT0_(
	.param .u64 .ptr .align 1 _ZN3cub18CUB_300001_SM_10006detail10radix_sort33DeviceRadixSortExclusiveSumKernelINS1_5radix10policy_hubIiNS0_8NullTypeEyE10Policy1000EyEEvPT0__param_0
)
{
	.reg .pred 	%p<4>;
	.reg .b32 	%r<28>;
	.reg .b64 	%rd<54>;
	// demoted variable
	.shared .align 16 .b8 _ZZN3cub18CUB_300001_SM_10006detail10radix_sort33DeviceRadixSortExclusiveSumKernelINS1_5radix10policy_hubIiNS0_8NullTypeEyE10Policy1000EyEEvPT0_E12temp_storage[2336];
	ld.param.u64 	%rd5, [_ZN3cub18CUB_300001_SM_10006detail10radix_sort33DeviceRadixSortExclusiveSumKernelINS1_5radix10policy_hubIiNS0_8NullTypeEyE10Policy1000EyEEvPT0__param_0];
	cvta.to.global.u64 	%rd6, %rd5;
	mov.u32 	%r3, %ctaid.x;
	shl.b32 	%r4, %r3, 8;
	mov.u32 	%r1, %tid.x;
	setp.gt.u32 	%p1, %r1, 255;
	add.s32 	%r5, %r4, %r1;
	mul.wide.s32 	%rd7, %r5, 8;
	add.s64 	%rd1, %rd6, %rd7;
	@%p1 bra 	$L__BB9_2;
	ld.global.u64 	%rd53, [%rd1];
$L__BB9_2:
	shr.u32 	%r6, %r1, 3;
	add.s32 	%r7, %r6, %r1;
	shl.b32 	%r8, %r7, 3;
	mov.u32 	%r9, _ZZN3cub18CUB_300001_SM_10006detail10radix_sort33DeviceRadixSortExclusiveSumKernelINS1_5radix10policy_hubIiNS0_8NullTypeEyE10Policy1000EyEEvPT0_E12temp_storage;
	add.s32 	%r10, %r9, %r8;
	add.s32 	%r2, %r10, 16;
	st.shared.u64 	[%r10+16], %rd53;
	bar.sync 	0;
	setp.gt.u32 	%p2, %r1, 31;
	@%p2 bra 	$L__BB9_4;
	mad.lo.s32 	%r27, %r1, 72, %r9;
	ld.shared.u64 	%rd23, [%r27+16];
	ld.shared.u64 	%rd24, [%r27+24];
	ld.shared.u64 	%rd25, [%r27+32];
	ld.shared.u64 	%rd26, [%r27+40];
	ld.shared.u64 	%rd27, [%r27+48];
	ld.shared.u64 	%rd28, [%r27+56];
	ld.shared.u64 	%rd29, [%r27+64];
	ld.shared.u64 	%rd30, [%r27+72];
	add.s64 	%rd31, %rd24, %rd23;
	add.s64 	%rd32, %rd31, %rd25;
	add.s64 	%rd33, %rd32, %rd26;
	add.s64 	%rd34, %rd33, %rd27;
	add.s64 	%rd35, %rd34, %rd28;
	add.s64 	%rd36, %rd35, %rd29;
	add.s64 	%rd10, %rd36, %rd30;
	mov.b32 	%r11, 1;
	mov.b32 	%r24, 0;
	mov.b32 	%r25, -1;
	// begin inline asm
	{  .reg .u64 r0;  .reg .u32 lo;  .reg .u32 hi;  .reg .pred p;  mov.b64 {lo, hi}, %rd10;  shfl.sync.up.b32 lo|p, lo, %r11, %r24, %r25;  shfl.sync.up.b32 hi|p, hi, %r11, %r24, %r25;  mov.b64 r0, {lo, hi};  @p add.u64 r0, r0, %rd10;  mov.u64 %rd8, r0;}
	// end inline asm
	mov.b32 	%r14, 2;
	// begin inline asm
	{  .reg .u64 r0;  .reg .u32 lo;  .reg .u32 hi;  .reg .pred p;  mov.b64 {lo, hi}, %rd8;  shfl.sync.up.b32 lo|p, lo, %r14, %r24, %r25;  shfl.sync.up.b32 hi|p, hi, %r14, %r24, %r25;  mov.b64 r0, {lo, hi};  @p add.u64 r0, r0, %rd8;  mov.u64 %rd11, r0;}
	// end inline asm
	mov.b32 	%r17, 4;
	// begin inline asm
	{  .reg .u64 r0;  .reg .u32 lo;  .reg .u32 hi;  .reg .pred p;  mov.b64 {lo, hi}, %rd11;  shfl.sync.up.b32 lo|p, lo, %r17, %r24, %r25;  shfl.sync.up.b32 hi|p, hi, %r17, %r24, %r25;  mov.b64 r0, {lo, hi};  @p add.u64 r0, r0, %rd11;  mov.u64 %rd14, r0;}
	// end inline asm
	mov.b32 	%r20, 8;
	// begin inline asm
	{  .reg .u64 r0;  .reg .u32 lo;  .reg .u32 hi;  .reg .pred p;  mov.b64 {lo, hi}, %rd14;  shfl.sync.up.b32 lo|p, lo, %r20, %r24, %r25;  shfl.sync.up.b32 hi|p, hi, %r20, %r24, %r25;  mov.b64 r0, {lo, hi};  @p add.u64 r0, r0, %rd14;  mov.u64 %rd17, r0;}
	// end inline asm
	mov.b32 	%r23, 16;
	// begin inline asm
	{  .reg .u64 r0;  .reg .u32 lo;  .reg .u32 hi;  .reg .pred p;  mov.b64 {lo, hi}, %rd17;  shfl.sync.up.b32 lo|p, lo, %r23, %r24, %r25;  shfl.sync.up.b32 hi|p, hi, %r23, %r24, %r25;  mov.b64 r0, {lo, hi};  @p add.u64 r0, r0, %rd17;  mov.u64 %rd20, r0;}
	// end inline asm
	sub.s64 	%rd37, %rd20, %rd10;
	ld.shared.u64 	%rd38, [%r27+16];
	ld.shared.u64 	%rd39, [%r27+24];
	ld.shared.u64 	%rd40, [%r27+32];
	ld.shared.u64 	%rd41, [%r27+40];
	ld.shared.u64 	%rd42, [%r27+48];
	ld.shared.u64 	%rd43, [%r27+56];
	ld.shared.u64 	%rd44, [%r27+64];
	add.s64 	%rd45, %rd38, %rd37;
	add.s64 	%rd46, %rd39, %rd45;
	add.s64 	%rd47, %rd40, %rd46;
	add.s64 	%rd48, %rd41, %rd47;
	add.s64 	%rd49, %rd42, %rd48;
	add.s64 	%rd50, %rd43, %rd49;
	add.s64 	%rd51, %rd44, %rd50;
	st.shared.u64 	[%r27+16], %rd37;
	st.shared.u64 	[%r27+24], %rd45;
	st.shared.u64 	[%r27+32], %rd46;
	st.shared.u64 	[%r27+40], %rd47;
	st.shared.u64 	[%r27+48], %rd48;
	st.shared.u64 	[%r27+56], %rd49;
	st.shared.u64 	[%r27+64], %rd50;
	st.shared.u64 	[%r27+72], %rd51;
$L__BB9_4:
	setp.gt.u32 	%p3, %r1, 255;
	bar.sync 	0;
	@%p3 bra 	$L__BB9_6;
	ld.shared.u64 	%rd52, [%r2];
	st.global.u64 	[%rd1], %rd52;
$L__BB9_6:
	ret;

}
	// .globl	_ZN3cub18CUB_300001_SM_10006detail10radix_sort29DeviceRadixSortOnesweepKernelINS1_5radix10policy_hubIiNS0_8NullTypeEyE10Policy1000ELNS0_9SortOrderE0EiS6_yiiNS1_21identity_decomposer_tEEEvPT5_SC_PT3_PKSD_PT1_PKSH_PT2_PKSL_T4_iiT6_
.visible .entry _ZN3cub18CUB_300001_SM_10006detail10radix_sort29DeviceRadixSortOnesweepKernelINS1_5radix10policy_hubIiNS0_8NullTypeEyE10Policy1000ELNS0_9SortOrderE0EiS6_yiiNS1_21identity_decomposer_tEEEvPT5_SC_PT3_PKSD_PT1_PKSH_PT2_PKSL_T4_iiT6_(
	.param .u64 .ptr .align 1 _ZN3cub18CUB_300001_SM_10006detail10radix_sort29DeviceRadixSortOnesweepKernelINS1_5radix10policy_hubIiNS0_8NullTypeEyE10Policy1000ELNS0_9SortOrderE0EiS6_yiiNS1_21identity_decomposer_tEEEvPT5_SC_PT3_PKSD_PT1_PKSH_PT2_PKSL_T4_iiT6__param_0,
	.param .u64 .ptr .align 1 _ZN3cub18CUB_300001_SM_10006detail10radix_sort29DeviceRadixSortOnesweepKernelINS1_5radix10policy_hubIiNS0_8NullTypeEyE10Policy1000ELNS0_9SortOrderE0EiS6_yiiNS1_21identity_decomposer_tEEEvPT5_SC_PT3_PKSD_PT1_PKSH_PT2_PKSL_T4_iiT6__param_1,
	.param .u64 .ptr .align 1 _ZN3cub18CUB_300001_SM_10006detail10radix_sort29DeviceRadixSortOnesweepKernelINS1_5radix10policy_hubIiNS0_8NullTypeEyE10Policy1000ELNS0_9SortOrderE0EiS6_yiiNS1_21identity_decomposer_tEEEvPT5_SC_PT3_PKSD_PT1_PKSH_PT2_PKSL_T4_iiT6__param_2,
	.param .u64 .ptr .align 1 _ZN3cub18CUB_300001_SM_10006detail10radix_sort29DeviceRadixSortOnesweepKernelINS1_5radix10policy_hubIiNS0_8NullTypeEyE10Policy1000ELNS0_9SortOrderE0EiS6_yiiNS1_21identity_decomposer_tEEEvPT5_SC_PT3_PKSD_PT1_PKSH_PT2_PKSL_T4_iiT6__param_3,
	.param .u64 .ptr .align 1 _ZN3cub18CUB_300001_SM_10006detail10radix_sort29DeviceRadixSortOnesweepKernelINS1_5radix10policy_hubIiNS0_8NullTypeEyE10Policy1000ELNS0_9SortOrderE0EiS6_yiiNS1_21identity_decomposer_tEEEvPT5_SC_PT3_PKSD_PT1_PKSH_PT2_PKSL_T4_iiT6__param_4,
	.param .u64 .ptr .align 1 _ZN3cub18CUB_300001_SM_10006detail10radix_sort29DeviceRadixSortOnesweepKernelINS1_5radix10policy_hubIiNS0_8NullTypeEyE10Policy1000ELNS0_9SortOrderE0EiS6_yiiNS1_21identity_decomposer_tEEEvPT5_SC_PT3_PKSD_PT1_PKSH_PT2_PKSL_T4_iiT6__param_5,
	.param .u64 .ptr .align 1 _ZN3cub18CUB_300001_SM_10006detail10radix_sort29DeviceRadixSortOnesweepKernelINS1_5radix10policy_hubIiNS0_8NullTypeEyE10Policy1000ELNS0_9SortOrderE0EiS6_yiiNS1_21identity_decomposer_tEEEvPT5_SC_PT3_PKSD_PT1_PKSH_PT2_PKSL_T4_iiT6__param_6,
	.param .u64 .ptr .align 1 _ZN3cub18CUB_300001_SM_10006detail10radix_sort29DeviceRadixSortOnesweepKernelINS1_5radix10policy_hubIiNS0_8NullTypeEyE10Policy1000ELNS0_9SortOrderE0EiS6_yiiNS1_21identity_decomposer_tEEEvPT5_SC_PT3_PKSD_PT1_PKSH_PT2_PKSL_T4_iiT6__param_7,
	.param .u32 _ZN3cub18CUB_300001_SM_10006detail10radix_sort29DeviceRadixSortOnesweepKernelINS1_5radix10policy_hubIiNS0_8NullTypeEyE10Policy1000ELNS0_9SortOrderE0EiS6_yiiNS1_21identity_decomposer_tEEEvPT5_SC_PT3_PKSD_PT1_PKSH_PT2_PKSL_T4_iiT6__param_8,
	.param .u32 _ZN3cub18CUB_300001_SM_10006detail10radix_sort29DeviceRadixSortOnesweepKernelINS1_5radix10policy_hubIiNS0_8NullTypeEyE10Policy1000ELNS0_9SortOrderE0EiS6_yiiNS1_21identity_decomposer_tEEEvPT5_SC_PT3_PKSD_PT1_PKSH_PT2_PKSL_T4_iiT6__param_9,
	.param .u32 _ZN3cub18CUB_300001_SM_10006detail10radix_sort29DeviceRadixSortOnesweepKernelINS1_5radix10policy_hubIiNS0_8NullTypeEyE10Policy1000ELNS0_9SortOrderE0EiS6_yiiNS1_21identity_decomposer_tEEEvPT5_SC_PT3_PKSD_PT1_PKSH_PT2_PKSL_T4_iiT6__param_10,
	.param .align 1 .b8 _ZN3cub18CUB_300001_SM_10006detail10radix_sort29DeviceRadixSortOnesweepKernelINS1_5radix10policy_hubIiNS0_8NullTypeEyE10Policy1000ELNS0_9SortOrderE0EiS6_yiiNS1_21identity_decomposer_tEEEvPT5_SC_PT3_PKSD_PT1_PKSH_PT2_PKSL_T4_iiT6__param_11[1]
)
.maxntid 384
{
	.reg .pred 	%p<142>;
	.reg .b32 	%r<1806>;
	.reg .b64 	%rd<239>;
	// demoted variable
	.shared .align 16 .b8 _ZZN3cub18CUB_300001_SM_10006detail10radix_sort29DeviceRadixSortOnesweepKernelINS1_5radix10policy_hubIiNS0_8NullTypeEyE10Policy1000ELNS0_9SortOrderE0EiS6_yiiNS1_21identity_decomposer_tEEEvPT5_SC_PT3_PKSD_PT1_PKSH_PT2_PKSL_T4_iiT6_E1s[31232];
	ld.param.u64 	%rd21, [_ZN3cub18CUB_300001_SM_10006detail10radix_sort29DeviceRadixSortOnesweepKernelINS1_5radix10policy_hubIiNS0_8NullTypeEyE10Policy1000ELNS0_9SortOrderE0EiS6_yiiNS1_21identity_decomposer_tEEEvPT5_SC_PT3_PKSD_PT1_PKSH_PT2_PKSL_T4_iiT6__param_1];
	ld.param.u64 	%rd24, [_ZN3cub18CUB_300001_SM_10006detail10radix_sort29DeviceRadixSortOnesweepKernelINS1_5radix10policy_hubIiNS0_8NullTypeEyE10Policy1000ELNS0_9SortOrderE0EiS6_yiiNS1_21identity_decomposer_tEEEvPT5_SC_PT3_PKSD_PT1_PKSH_PT2_PKSL_T4_iiT6__param_4];
	ld.param.u64 	%rd25, [_ZN3cub18CUB_300001_SM_10006detail10radix_sort29DeviceRadixSortOnesweepKernelINS1_5radix10policy_hubIiNS0_8NullTypeEyE10Policy1000ELNS0_9SortOrderE0EiS6_yiiNS1_21identity_decomposer_tEEEvPT5_SC_PT3_PKSD_PT1_PKSH_PT2_PKSL_T4_iiT6__param_5];
	ld.param.u32 	%r293, [_ZN3cub18CUB_300001_SM_10006detail10radix_sort29DeviceRadixSortOnesweepKernelINS1_5radix10policy_hubIiNS0_8NullTypeEyE10Policy1000ELNS0_9SortOrderE0EiS6_yiiNS1_21identity_decomposer_tEEEvPT5_SC_PT3_PKSD_PT1_PKSH_PT2_PKSL_T4_iiT6__param_9];
	ld.param.u32 	%r294, [_ZN3cub18CUB_300001_SM_10006detail10radix_sort29DeviceRadixSortOnesweepKernelINS1_5radix10policy_hubIiNS0_8NullTypeEyE10Policy1000ELNS0_9SortOrderE0EiS6_yiiNS1_21identity_decomposer_tEEEvPT5_SC_PT3_PKSD_PT1_PKSH_PT2_PKSL_T4_iiT6__param_10];
	cvta.to.global.u64 	%rd1, %rd24;
	cvta.to.global.u64 	%rd2, %rd25;
	mov.u32 	%r1, %tid.x;
	// begin inline asm
	mov.u32 %r295, %laneid;
	// end inline asm
	setp.ne.s32 	%p1, %r1, 0;
	@%p1 bra 	$L__BB10_2;
	cvta.to.global.u64 	%rd26, %rd21;
	atom.global.add.u32 	%r296, [%rd26], 1;
	st.shared.u32 	[_ZZN3cub18CUB_300001_SM_10006detail10radix_sort29DeviceRadixSortOnesweepKernelINS1_5radix10policy_hubIiNS0_8NullTypeEyE10Policy1000ELNS0_9SortOrderE0EiS6_yiiNS1_21identity_decomposer_tEEEvPT5_SC_PT3_PKSD_PT1_PKSH_PT2_PKSL_T4_iiT6_E1s+29184], %r296;
$L__BB10_2:
	ld.param.u32 	%r1706, [_ZN3cub18CUB_300001_SM_10006detail10radix_sort29DeviceRadixSortOnesweepKernelINS1_5radix10policy_hubIiNS0_8NullTypeEyE10Policy1000ELNS0_9SortOrderE0EiS6_yiiNS1_21identity_decomposer_tEEEvPT5_SC_PT3_PKSD_PT1_PKSH_PT2_PKSL_T4_iiT6__param_8];
	bar.sync 	0;
	ld.shared.u32 	%r3, [_ZZN3cub18CUB_300001_SM_10006detail10radix_sort29DeviceRadixSortOnesweepKernelINS1_5radix10policy_hubIiNS0_8NullTypeEyE10Policy1000ELNS0_9SortOrderE0EiS6_yiiNS1_21identity_decomposer_tEEEvPT5_SC_PT3_PKSD_PT1_PKSH_PT2_PKSL_T4_iiT6_E1s+29184];
	mul.lo.s32 	%r297, %r3, 7296;
	add.s32 	%r4, %r297, 7296;
	setp.gt.s32 	%p2, %r4, %r1706;
	cvt.s64.s32 	%rd3, %r297;
	@%p2 bra 	$L__BB10_4;
	and.b32  	%r298, %r1, 31;
	and.b32  	%r299, %r1, 992;
	mul.lo.s32 	%r300, %r299, 19;
	or.b32  	%r301, %r300, %r298;
	cvt.u64.u32 	%rd27, %r301;
	add.s64 	%rd28, %rd27, %rd3;
	shl.b64 	%rd29, %rd28, 2;
	add.s64 	%rd30, %rd2, %rd29;
	ld.global.u32 	%r1732, [%rd30];
	ld.global.u32 	%r1733, [%rd30+128];
	ld.global.u32 	%r1734, [%rd30+256];
	ld.global.u32 	%r1735, [%rd30+384];
	ld.global.u32 	%r1736, [%rd30+512];
	ld.global.u32 	%r1737, [%rd30+640];
	ld.global.u32 	%r1738, [%rd30+768];
	ld.global.u32 	%r1739, [%rd30+896];
	ld.global.u32 	%r1740, [%rd30+1024];
	ld.global.u32 	%r1741, [%rd30+1152];
	ld.global.u32 	%r1742, [%rd30+1280];
	ld.global.u32 	%r1743, [%rd30+1408];
	ld.global.u32 	%r1744, [%rd30+1536];
	ld.global.u32 	%r1745, [%rd30+1664];
	ld.global.u32 	%r1746, [%rd30+1792];
	ld.global.u32 	%r1747, [%rd30+1920];
	ld.global.u32 	%r1748, [%rd30+2048];
	ld.global.u32 	%r1749, [%rd30+2176];
	ld.global.u32 	%r1750, [%rd30+2304];
	bra.uni 	$L__BB10_42;
$L__BB10_4:
	ld.param.u32 	%r1707, [_ZN3cub18CUB_300001_SM_10006detail10radix_sort29DeviceRadixSortOnesweepKernelINS1_5radix10policy_hubIiNS0_8NullTypeEyE10Policy1000ELNS0_9SortOrderE0EiS6_yiiNS1_21identity_decomposer_tEEEvPT5_SC_PT3_PKSD_PT1_PKSH_PT2_PKSL_T4_iiT6__param_8];
	cvt.u32.u64 	%r303, %rd3;
	sub.s32 	%r24, %r1707, %r303;
	and.b32  	%r304, %r1, 31;
	and.b32  	%r305, %r1, 992;
	mul.lo.s32 	%r306, %r305, 19;
	or.b32  	%r25, %r306, %r304;
	setp.ge.s32 	%p3, %r25, %r24;
	cvt.u64.u32 	%rd31, %r25;
	add.s64 	%rd32, %rd31, %rd3;
	shl.b64 	%rd33, %rd32, 2;
	add.s64 	%rd4, %rd2, %rd33;
	mov.b32 	%r1732, 2147483647;
	@%p3 bra 	$L__BB10_6;
	ld.global.u32 	%r1732, [%rd4];
$L__BB10_6:
	add.s32 	%r308, %r25, 32;
	setp.ge.s32 	%p4, %r308, %r24;
	mov.b32 	%r1733, 2147483647;
	@%p4 bra 	$L__BB10_8;
	ld.global.u32 	%r1733, [%rd4+128];
$L__BB10_8:
	add.s32 	%r310, %r25, 64;
	setp.ge.s32 	%p5, %r310, %r24;
	mov.b32 	%r1734, 2147483647;
	@%p5 bra 	$L__BB10_10;
	ld.global.u32 	%r1734, [%rd4+256];
$L__BB10_10:
	add.s32 	%r312, %r25, 96;
	setp.ge.s32 	%p6, %r312, %r24;
	mov.b32 	%r1735, 2147483647;
	@%p6 bra 	$L__BB10_12;
	ld.global.u32 	%r1735, [%rd4+384];
$L__BB10_12:
	add.s32 	%r314, %r25, 128;
	setp.ge.s32 	%p7, %r314, %r24;
	mov.b32 	%r1736, 2147483647;
	@%p7 bra 	$L__BB10_14;
	ld.global.u32 	%r1736, [%rd4+512];
$L__BB10_14:
	add.s32 	%r316, %r25, 160;
	setp.ge.s32 	%p8, %r316, %r24;
	mov.b32 	%r1737, 2147483647;
	@%p8 bra 	$L__BB10_16;
	ld.global.u32 	%r1737, [%rd4+640];
$L__BB10_16:
	add.s32 	%r318, %r25, 192;
	setp.ge.s32 	%p9, %r318, %r24;
	mov.b32 	%r1738, 2147483647;
	@%p9 bra 	$L__BB10_18;
	ld.global.u32 	%r1738, [%rd4+768];
$L__BB10_18:
	add.s32 	%r320, %r25, 224;
	setp.ge.s32 	%p10, %r320, %r24;
	mov.b32 	%r1739, 2147483647;
	@%p10 bra 	$L__BB10_20;
	ld.global.u32 	%r1739, [%rd4+896];
$L__BB10_20:
	add.s32 	%r322, %r25, 256;
	setp.ge.s32 	%p11, %r322, %r24;
	mov.b32 	%r1740, 2147483647;
	@%p11 bra 	$L__BB10_22;
	ld.global.u32 	%r1740, [%rd4+1024];
$L__BB10_22:
	add.s32 	%r324, %r25, 288;
	setp.ge.s32 	%p12, %r324, %r24;
	mov.b32 	%r1741, 2147483647;
	@%p12 bra 	$L__BB10_24;
	ld.global.u32 	%r1741, [%rd4+1152];
$L__BB10_24:
	add.s32 	%r326, %r25, 320;
	setp.ge.s32 	%p13, %r326, %r24;
	mov.b32 	%r1742, 2147483647;
	@%p13 bra 	$L__BB10_26;
	ld.global.u32 	%r1742, [%rd4+1280];
$L__BB10_26:
	add.s32 	%r328, %r25, 352;
	setp.ge.s32 	%p14, %r328, %r24;
	mov.b32 	%r1743, 2147483647;
	@%p14 bra 	$L__BB10_28;
	ld.global.u32 	%r1743, [%rd4+1408];
$L__BB10_28:
	add.s32 	%r330, %r25, 384;
	setp.ge.s32 	%p15, %r330, %r24;
	mov.b32 	%r1744, 2147483647;
	@%p15 bra 	$L__BB10_30;
	ld.global.u32 	%r1744, [%rd4+1536];
$L__BB10_30:
	add.s32 	%r332, %r25, 416;
	setp.ge.s32 	%p16, %r332, %r24;
	mov.b32 	%r1745, 2147483647;
	@%p16 bra 	$L__BB10_32;
	ld.global.u32 	%r1745, [%rd4+1664];
$L__BB10_32:
	add.s32 	%r334, %r25, 448;
	setp.ge.s32 	%p17, %r334, %r24;
	mov.b32 	%r1746, 2147483647;
	@%p17 bra 	$L__BB10_34;
	ld.global.u32 	%r1746, [%rd4+1792];
$L__BB10_34:
	add.s32 	%r336, %r25, 480;
	setp.ge.s32 	%p18, %r336, %r24;
	mov.b32 	%r1747, 2147483647;
	@%p18 bra 	$L__BB10_36;
	ld.global.u32 	%r1747, [%rd4+1920];
$L__BB10_36:
	add.s32 	%r338, %r25, 512;
	setp.ge.s32 	%p19, %r338, %r24;
	mov.b32 	%r1748, 2147483647;
	@%p19 bra 	$L__BB10_38;
	ld.global.u32 	%r1748, [%rd4+2048];
$L__BB10_38:
	add.s32 	%r340, %r25, 544;
	setp.ge.s32 	%p20, %r340, %r24;
	mov.b32 	%r1749, 2147483647;
	@%p20 bra 	$L__BB10_40;
	ld.global.u32 	%r1749, [%rd4+2176];
$L__BB10_40:
	add.s32 	%r342, %r25, 576;
	setp.ge.s32 	%p21, %r342, %r24;
	mov.b32 	%r1750, 2147483647;
	@%p21 bra 	$L__BB10_42;
	ld.global.u32 	%r1750, [%rd4+2304];
$L__BB10_42:
	mov.b32 	%r343, -1;
	shl.b32 	%r344, %r343, %r294;
	not.b32 	%r82, %r344;
	shr.u32 	%r83, %r1, 5;
	shl.b32 	%r345, %r83, 10;
	mov.u32 	%r346, _ZZN3cub18CUB_300001_SM_10006detail10radix_sort29DeviceRadixSortOnesweepKernelINS1_5radix10policy_hubIiNS0_8NullTypeEyE10Policy1000ELNS0_9SortOrderE0EiS6_yiiNS1_21identity_decomposer_tEEEvPT5_SC_PT3_PKSD_PT1_PKSH_PT2_PKSL_T4_iiT6_E1s;
	add.s32 	%r84, %r346, %r345;
	setp.gt.s32 	%p22, %r295, 255;
	@%p22 bra 	$L__BB10_55;
	max.s32 	%r347, %r295, 224;
	sub.s32 	%r348, %r347, %r295;
	add.s32 	%r349, %r348, 31;
	shr.u32 	%r350, %r349, 5;
	add.s32 	%r85, %r350, 1;
	and.b32  	%r86, %r85, 15;
	setp.lt.u32 	%p23, %r349, 480;
	mov.u32 	%r1754, %r295;
	@%p23 bra 	$L__BB10_46;
	and.b32  	%r351, %r85, 268435440;
	neg.s32 	%r1752, %r351;
	shl.b32 	%r353, %r295, 2;
	add.s32 	%r354, %r345, %r353;
	add.s32 	%r356, %r354, %r346;
	add.s32 	%r1751, %r356, 1024;
	mov.u32 	%r1754, %r295;
$L__BB10_45:
	.pragma "nounroll";
	mov.b32 	%r357, 0;
	st.shared.u32 	[%r1751+-1024], %r357;
	st.shared.u32 	[%r1751+-896], %r357;
	st.shared.u32 	[%r1751+-768], %r357;
	st.shared.u32 	[%r1751+-640], %r357;
	st.shared.u32 	[%r1751+-512], %r357;
	st.shared.u32 	[%r1751+-384], %r357;
	st.shared.u32 	[%r1751+-256], %r357;
	st.shared.u32 	[%r1751+-128], %r357;
	st.shared.u32 	[%r1751], %r357;
	st.shared.u32 	[%r1751+128], %r357;
	st.shared.u32 	[%r1751+256], %r357;
	st.shared.u32 	[%r1751+384], %r357;
	st.shared.u32 	[%r1751+512], %r357;
	st.shared.u32 	[%r1751+640], %r357;
	st.shared.u32 	[%r1751+768], %r357;
	st.shared.u32 	[%r1751+896], %r357;
	add.s32 	%r1754, %r1754, 512;
	add.s32 	%r1752, %r1752, 16;
	add.s32 	%r1751, %r1751, 2048;
	setp.ne.s32 	%p24, %r1752, 0;
	@%p24 bra 	$L__BB10_45;
$L__BB10_46:
	setp.eq.s32 	%p25, %r86, 0;
	@%p25 bra 	$L__BB10_55;
	and.b32  	%r96, %r85, 7;
	setp.lt.u32 	%p26, %r86, 8;
	@%p26 bra 	$L__BB10_49;
	shl.b32 	%r358, %r1754, 2;
	add.s32 	%r359, %r84, %r358;
	mov.b32 	%r360, 0;
	st.shared.u32 	[%r359], %r360;
	st.shared.u32 	[%r359+128], %r360;
	st.shared.u32 	[%r359+256], %r360;
	st.shared.u32 	[%r359+384], %r360;
	st.shared.u32 	[%r359+512], %r360;
	st.shared.u32 	[%r359+640], %r360;
	st.shared.u32 	[%r359+768], %r360;
	st.shared.u32 	[%r359+896], %r360;
	add.s32 	%r1754, %r1754, 256;
$L__BB10_49:
	setp.eq.s32 	%p27, %r96, 0;
	@%p27 bra 	$L__BB10_55;
	and.b32  	%r99, %r85, 3;
	setp.lt.u32 	%p28, %r96, 4;
	@%p28 bra 	$L__BB10_52;
	shl.b32 	%r361, %r1754, 2;
	add.s32 	%r362, %r84, %r361;
	mov.b32 	%r363, 0;
	st.shared.u32 	[%r362], %r363;
	st.shared.u32 	[%r362+128], %r363;
	st.shared.u32 	[%r362+256], %r363;
	st.shared.u32 	[%r362+384], %r363;
	add.s32 	%r1754, %r1754, 128;
$L__BB10_52:
	setp.eq.s32 	%p29, %r99, 0;
	@%p29 bra 	$L__BB10_55;
	shl.b32 	%r365, %r1754, 2;
	add.s32 	%r366, %r345, %r365;
	add.s32 	%r1758, %r346, %r366;
	neg.s32 	%r1757, %r99;
$L__BB10_54:
	.pragma "nounroll";
	mov.b32 	%r368, 0;
	st.shared.u32 	[%r1758], %r368;
	add.s32 	%r1758, %r1758, 128;
	add.s32 	%r1757, %r1757, 1;
	setp.ne.s32 	%p30, %r1757, 0;
	@%p30 bra 	$L__BB10_54;
$L__BB10_55:
	bar.warp.sync 	-1;
	xor.b32  	%r370, %r1732, -2147483648;
	shr.u32 	%r371, %r370, %r293;
	and.b32  	%r108, %r371, %r82;
	shl.b32 	%r372, %r108, 2;
	add.s32 	%r373, %r84, %r372;
	atom.shared.add.u32 	%r374, [%r373], 1;
	xor.b32  	%r375, %r1733, -2147483648;
	shr.u32 	%r376, %r375, %r293;
	and.b32  	%r377, %r376, %r82;
	shl.b32 	%r378, %r377, 2;
	add.s32 	%r379, %r84, %r378;
	atom.shared.add.u32 	%r380, [%r379], 1;
	xor.b32  	%r381, %r1734, -2147483648;
	shr.u32 	%r382, %r381, %r293;
	and.b32  	%r383, %r382, %r82;
	shl.b32 	%r384, %r383, 2;
	add.s32 	%r385, %r84, %r384;
	atom.shared.add.u32 	%r386, [%r385], 1;
	xor.b32  	%r387, %r1735, -2147483648;
	shr.u32 	%r388, %r387, %r293;
	and.b32  	%r389, %r388, %r82;
	shl.b32 	%r390, %r389, 2;
	add.s32 	%r391, %r84, %r390;
	atom.shared.add.u32 	%r392, [%r391], 1;
	xor.b32  	%r393, %r1736, -2147483648;
	shr.u32 	%r394, %r393, %r293;
	and.b32  	%r395, %r394, %r82;
	shl.b32 	%r396, %r395, 2;
	add.s32 	%r397, %r84, %r396;
	atom.shared.add.u32 	%r398, [%r397], 1;
	xor.b32  	%r399, %r1737, -2147483648;
	shr.u32 	%r400, %r399, %r293;
	and.b32  	%r401, %r400, %r82;
	shl.b32 	%r402, %r401, 2;
	add.s32 	%r403, %r84, %r402;
	atom.shared.add.u32 	%r404, [%r403], 1;
	xor.b32  	%r405, %r1738, -2147483648;
	shr.u32 	%r406, %r405, %r293;
	and.b32  	%r407, %r406, %r82;
	shl.b32 	%r408, %r407, 2;
	add.s32 	%r409, %r84, %r408;
	atom.shared.add.u32 	%r410, [%r409], 1;
	xor.b32  	%r1771, %r1739, -2147483648;
	shr.u32 	%r411, %r1771, %r293;
	and.b32  	%r412, %r411, %r82;
	shl.b32 	%r413, %r412, 2;
	add.s32 	%r414, %r84, %r413;
	atom.shared.add.u32 	%r415, [%r414], 1;
	xor.b32  	%r1772, %r1740, -2147483648;
	shr.u32 	%r416, %r1772, %r293;
	and.b32  	%r417, %r416, %r82;
	shl.b32 	%r418, %r417, 2;
	add.s32 	%r419, %r84, %r418;
	atom.shared.add.u32 	%r420, [%r419], 1;
	xor.b32  	%r421, %r1741, -2147483648;
	shr.u32 	%r422, %r421, %r293;
	and.b32  	%r423, %r422, %r82;
	shl.b32 	%r424, %r423, 2;
	add.s32 	%r425, %r84, %r424;
	atom.shared.add.u32 	%r426, [%r425], 1;
	xor.b32  	%r427, %r1742, -2147483648;
	shr.u32 	%r428, %r427, %r293;
	and.b32  	%r429, %r428, %r82;
	shl.b32 	%r430, %r429, 2;
	add.s32 	%r431, %r84, %r430;
	atom.shared.add.u32 	%r432, [%r431], 1;
	xor.b32  	%r433, %r1743, -2147483648;
	shr.u32 	%r434, %r433, %r293;
	and.b32  	%r435, %r434, %r82;
	shl.b32 	%r436, %r435, 2;
	add.s32 	%r437, %r84, %r436;
	atom.shared.add.u32 	%r438, [%r437], 1;
	xor.b32  	%r439, %r1744, -2147483648;
	shr.u32 	%r440, %r439, %r293;
	and.b32  	%r441, %r440, %r82;
	shl.b32 	%r442, %r441, 2;
	add.s32 	%r443, %r84, %r442;
	atom.shared.add.u32 	%r444, [%r443], 1;
	xor.b32  	%r445, %r1745, -2147483648;
	shr.u32 	%r446, %r445, %r293;
	and.b32  	%r447, %r446, %r82;
	shl.b32 	%r448, %r447, 2;
	add.s32 	%r449, %r84, %r448;
	atom.shared.add.u32 	%r450, [%r449], 1;
	xor.b32  	%r451, %r1746, -2147483648;
	shr.u32 	%r452, %r451, %r293;
	and.b32  	%r453, %r452, %r82;
	shl.b32 	%r454, %r453, 2;
	add.s32 	%r455, %r84, %r454;
	atom.shared.add.u32 	%r456, [%r455], 1;
	xor.b32  	%r457, %r1747, -2147483648;
	shr.u32 	%r458, %r457, %r293;
	and.b32  	%r459, %r458, %r82;
	shl.b32 	%r460, %r459, 2;
	add.s32 	%r461, %r84, %r460;
	atom.shared.add.u32 	%r462, [%r461], 1;
	xor.b32  	%r463, %r1748, -2147483648;
	shr.u32 	%r464, %r463, %r293;
	and.b32  	%r465, %r464, %r82;
	shl.b32 	%r466, %r465, 2;
	add.s32 	%r467, %r84, %r466;
	atom.shared.add.u32 	%r468, [%r467], 1;
	xor.b32  	%r469, %r1749, -2147483648;
	shr.u32 	%r470, %r469, %r293;
	and.b32  	%r471, %r470, %r82;
	shl.b32 	%r472, %r471, 2;
	add.s32 	%r473, %r84, %r472;
	atom.shared.add.u32 	%r474, [%r473], 1;
	xor.b32  	%r475, %r1750, -2147483648;
	shr.u32 	%r476, %r475, %r293;
	and.b32  	%r477, %r476, %r82;
	shl.b32 	%r478, %r477, 2;
	add.s32 	%r479, %r84, %r478;
	atom.shared.add.u32 	%r480, [%r479], 1;
	bar.sync 	0;
	setp.gt.u32 	%p31, %r1, 255;
	shl.b32 	%r481, %r1, 2;
	add.s32 	%r111, %r346, %r481;
	mov.b32 	%r1759, 0;
	@%p31 bra 	$L__BB10_57;
	ld.shared.u32 	%r483, [%r111];
	mov.b32 	%r484, 0;
	st.shared.u32 	[%r111], %r484;
	ld.shared.u32 	%r485, [%r111+1024];
	st.shared.u32 	[%r111+1024], %r483;
	add.s32 	%r486, %r485, %r483;
	ld.shared.u32 	%r487, [%r111+2048];
	st.shared.u32 	[%r111+2048], %r486;
	add.s32 	%r488, %r487, %r486;
	ld.shared.u32 	%r489, [%r111+3072];
	st.shared.u32 	[%r111+3072], %r488;
	add.s32 	%r490, %r489, %r488;
	ld.shared.u32 	%r491, [%r111+4096];
	st.shared.u32 	[%r111+4096], %r490;
	add.s32 	%r492, %r491, %r490;
	ld.shared.u32 	%r493, [%r111+5120];
	st.shared.u32 	[%r111+5120], %r492;
	add.s32 	%r494, %r493, %r492;
	ld.shared.u32 	%r495, [%r111+6144];
	st.shared.u32 	[%r111+6144], %r494;
	add.s32 	%r496, %r495, %r494;
	ld.shared.u32 	%r497, [%r111+7168];
	st.shared.u32 	[%r111+7168], %r496;
	add.s32 	%r498, %r497, %r496;
	ld.shared.u32 	%r499, [%r111+8192];
	st.shared.u32 	[%r111+8192], %r498;
	add.s32 	%r500, %r499, %r498;
	ld.shared.u32 	%r501, [%r111+9216];
	st.shared.u32 	[%r111+9216], %r500;
	add.s32 	%r502, %r501, %r500;
	ld.shared.u32 	%r503, [%r111+10240];
	st.shared.u32 	[%r111+10240], %r502;
	add.s32 	%r504, %r503, %r502;
	ld.shared.u32 	%r505, [%r111+11264];
	st.shared.u32 	[%r111+11264], %r504;
	add.s32 	%r1759, %r505, %r504;
$L__BB10_57:
	ld.param.u64 	%rd228, [_ZN3cub18CUB_300001_SM_10006detail10radix_sort29DeviceRadixSortOnesweepKernelINS1_5radix10policy_hubIiNS0_8NullTypeEyE10Policy1000ELNS0_9SortOrderE0EiS6_yiiNS1_21identity_decomposer_tEEEvPT5_SC_PT3_PKSD_PT1_PKSH_PT2_PKSL_T4_iiT6__param_0];
	setp.gt.u32 	%p32, %r1, 255;
	shl.b32 	%r506, %r3, 8;
	add.s32 	%r507, %r506, %r1;
	cvta.to.global.u64 	%rd5, %rd228;
	mul.wide.s32 	%rd34, %r507, 4;
	add.s64 	%rd6, %rd5, %rd34;
	@%p32 bra 	$L__BB10_59;
	or.b32  	%r508, %r1759, 1073741824;
	st.volatile.global.u32 	[%rd6], %r508;
$L__BB10_59:
	ld.param.u64 	%rd235, [_ZN3cub18CUB_300001_SM_10006detail10radix_sort29DeviceRadixSortOnesweepKernelINS1_5radix10policy_hubIiNS0_8NullTypeEyE10Policy1000ELNS0_9SortOrderE0EiS6_yiiNS1_21identity_decomposer_tEEEvPT5_SC_PT3_PKSD_PT1_PKSH_PT2_PKSL_T4_iiT6__param_3];
	xor.b32  	%r1773, %r1741, -2147483648;
	xor.b32  	%r1774, %r1742, -2147483648;
	xor.b32  	%r1765, %r1733, -2147483648;
	xor.b32  	%r1766, %r1734, -2147483648;
	xor.b32  	%r1777, %r1745, -2147483648;
	xor.b32  	%r1778, %r1746, -2147483648;
	xor.b32  	%r1764, %r1732, -2147483648;
	xor.b32  	%r1779, %r1747, -2147483648;
	xor.b32  	%r1780, %r1748, -2147483648;
	xor.b32  	%r1768, %r1736, -2147483648;
	xor.b32  	%r1767, %r1735, -2147483648;
	xor.b32  	%r1775, %r1743, -2147483648;
	xor.b32  	%r1782, %r1750, -2147483648;
	xor.b32  	%r1781, %r1749, -2147483648;
	xor.b32  	%r1769, %r1737, -2147483648;
	xor.b32  	%r1776, %r1744, -2147483648;
	xor.b32  	%r1770, %r1738, -2147483648;
	setp.lt.u32 	%p33, %r1, 256;
	setp.eq.s32 	%p34, %r1759, 7296;
	and.pred  	%p35, %p33, %p34;
	selp.u32 	%r509, 1, 0, %p35;
	{ 
	.reg .pred 	%p1; 
	.reg .pred 	%p2; 
	setp.ne.u32 	%p1, %r509, 0; 
	bar.red.or.pred 	%p2, 0, %p1; 
	selp.u32 	%r510, 1, 0, %p2; 
	}
	setp.eq.s32 	%p36, %r510, 0;
	cvt.u64.u32 	%rd7, %r1;
	cvta.to.global.u64 	%rd35, %rd235;
	mul.wide.u32 	%rd36, %r1, 8;
	add.s64 	%rd8, %rd35, %rd36;
	@%p36 bra 	$L__BB10_111;
	setp.gt.u32 	%p37, %r1, 255;
	setp.gt.u32 	%p38, %r1, %r108;
	selp.b32 	%r131, 7296, 0, %p38;
	shl.b32 	%r511, %r1, 3;
	mov.u32 	%r512, _ZZN3cub18CUB_300001_SM_10006detail10radix_sort29DeviceRadixSortOnesweepKernelINS1_5radix10policy_hubIiNS0_8NullTypeEyE10Policy1000ELNS0_9SortOrderE0EiS6_yiiNS1_21identity_decomposer_tEEEvPT5_SC_PT3_PKSD_PT1_PKSH_PT2_PKSL_T4_iiT6_E1s;
	add.s32 	%r513, %r512, %r511;
	add.s32 	%r132, %r513, 29184;
	@%p37 bra 	$L__BB10_68;
	ld.global.u64 	%rd37, [%rd8];
	cvt.u64.u32 	%rd38, %r131;
	sub.s64 	%rd237, %rd37, %rd38;
	st.shared.u64 	[%r132], %rd237;
	setp.lt.s32 	%p39, %r3, 1;
	mov.u32 	%r1763, %r1759;
	@%p39 bra 	$L__BB10_67;
	mov.b32 	%r1761, -1;
	mov.u32 	%r1760, %r3;
	mov.u32 	%r1763, %r1759;
$L__BB10_63:
	add.s32 	%r136, %r1760, -1;
	shl.b32 	%r515, %r136, 8;
	add.s32 	%r516, %r515, %r1;
	mul.wide.s32 	%rd39, %r516, 4;
	add.s64 	%rd10, %rd5, %rd39;
$L__BB10_64:
	membar.cta;
	ld.volatile.global.u32 	%r137, [%rd10];
	setp.eq.s32 	%p40, %r137, 0;
	@%p40 bra 	$L__BB10_64;
	and.b32  	%r517, %r137, 1073741823;
	add.s32 	%r1763, %r517, %r1763;
	setp.gt.s32 	%p41, %r137, -1;
	vote.sync.ballot.b32 	%r1761, %p41, %r1761;
	setp.gt.u32 	%p43, %r1760, 1;
	and.pred  	%p44, %p41, %p43;
	mov.u32 	%r1760, %r136;
	@%p44 bra 	$L__BB10_63;
	ld.shared.u64 	%rd237, [%r132];
$L__BB10_67:
	or.b32  	%r518, %r1763, -2147483648;
	st.volatile.global.u32 	[%rd6], %r518;
	sub.s32 	%r519, %r1763, %r1759;
	cvt.s64.s32 	%rd40, %r519;
	add.s64 	%rd41, %rd237, %rd40;
	st.shared.u64 	[%r132], %rd41;
$L__BB10_68:
	ld.param.u32 	%r1708, [_ZN3cub18CUB_300001_SM_10006detail10radix_sort29DeviceRadixSortOnesweepKernelINS1_5radix10policy_hubIiNS0_8NullTypeEyE10Policy1000ELNS0_9SortOrderE0EiS6_yiiNS1_21identity_decomposer_tEEEvPT5_SC_PT3_PKSD_PT1_PKSH_PT2_PKSL_T4_iiT6__param_8];
	ld.param.u64 	%rd231, [_ZN3cub18CUB_300001_SM_10006detail10radix_sort29DeviceRadixSortOnesweepKernelINS1_5radix10policy_hubIiNS0_8NullTypeEyE10Policy1000ELNS0_9SortOrderE0EiS6_yiiNS1_21identity_decomposer_tEEEvPT5_SC_PT3_PKSD_PT1_PKSH_PT2_PKSL_T4_iiT6__param_2];
	setp.gt.u32 	%p45, %r1, 255;
	setp.lt.s32 	%p46, %r4, %r1708;
	setp.eq.s64 	%p47, %rd231, 0;
	or.pred  	%p48, %p47, %p46;
	or.pred  	%p49, %p45, %p48;
	@%p49 bra 	$L__BB10_70;
	ld.param.u64 	%rd232, [_ZN3cub18CUB_300001_SM_10006detail10radix_sort29DeviceRadixSortOnesweepKernelINS1_5radix10policy_hubIiNS0_8NullTypeEyE10Policy1000ELNS0_9SortOrderE0EiS6_yiiNS1_21identity_decomposer_tEEEvPT5_SC_PT3_PKSD_PT1_PKSH_PT2_PKSL_T4_iiT6__param_2];
	ld.shared.u64 	%rd42, [%r132];
	cvt.u64.u32 	%rd43, %r131;
	cvt.s64.s32 	%rd44, %r1759;
	add.s64 	%rd45, %rd43, %rd44;
	add.s64 	%rd46, %rd45, %rd42;
	cvta.to.global.u64 	%rd47, %rd232;
	shl.b64 	%rd48, %rd7, 3;
	add.s64 	%rd49, %rd47, %rd48;
	st.global.u64 	[%rd49], %rd46;
$L__BB10_70:
	ld.param.u32 	%r1709, [_ZN3cub18CUB_300001_SM_10006detail10radix_sort29DeviceRadixSortOnesweepKernelINS1_5radix10policy_hubIiNS0_8NullTypeEyE10Policy1000ELNS0_9SortOrderE0EiS6_yiiNS1_21identity_decomposer_tEEEvPT5_SC_PT3_PKSD_PT1_PKSH_PT2_PKSL_T4_iiT6__param_8];
	setp.gt.s32 	%p50, %r4, %r1709;
	bar.sync 	0;
	shl.b32 	%r520, %r108, 3;
	add.s32 	%r522, %r512, %r520;
	ld.shared.u64 	%rd13, [%r522+29184];
	@%p50 bra 	$L__BB10_72;
	and.b32  	%r523, %r1, 31;
	and.b32  	%r524, %r1, 992;
	mul.lo.s32 	%r525, %r524, 19;
	or.b32  	%r526, %r525, %r523;
	cvt.u64.u32 	%rd50, %r526;
	add.s64 	%rd51, %rd13, %rd50;
	shl.b64 	%rd52, %rd51, 2;
	add.s64 	%rd53, %rd1, %rd52;
	st.global.u32 	[%rd53], %r1732;
	st.global.u32 	[%rd53+128], %r1733;
	st.global.u32 	[%rd53+256], %r1734;
	st.global.u32 	[%rd53+384], %r1735;
	st.global.u32 	[%rd53+512], %r1736;
	st.global.u32 	[%rd53+640], %r1737;
	st.global.u32 	[%rd53+768], %r1738;
	st.global.u32 	[%rd53+896], %r1739;
	st.global.u32 	[%rd53+1024], %r1740;
	st.global.u32 	[%rd53+1152], %r1741;
	st.global.u32 	[%rd53+1280], %r1742;
	st.global.u32 	[%rd53+1408], %r1743;
	st.global.u32 	[%rd53+1536], %r1744;
	st.global.u32 	[%rd53+1664], %r1745;
	st.global.u32 	[%rd53+1792], %r1746;
	st.global.u32 	[%rd53+1920], %r1747;
	st.global.u32 	[%rd53+2048], %r1748;
	st.global.u32 	[%rd53+2176], %r1749;
	st.global.u32 	[%rd53+2304], %r1750;
	bra.uni 	$L__BB10_110;
$L__BB10_72:
	ld.param.u32 	%r1710, [_ZN3cub18CUB_300001_SM_10006detail10radix_sort29DeviceRadixSortOnesweepKernelINS1_5radix10policy_hubIiNS0_8NullTypeEyE10Policy1000ELNS0_9SortOrderE0EiS6_yiiNS1_21identity_decomposer_tEEEvPT5_SC_PT3_PKSD_PT1_PKSH_PT2_PKSL_T4_iiT6__param_8];
	mad.lo.s32 	%r141, %r3, -7296, %r1710;
	and.b32  	%r527, %r1, 31;
	and.b32  	%r528, %r1, 992;
	mul.lo.s32 	%r529, %r528, 19;
	or.b32  	%r142, %r529, %r527;
	setp.ge.s32 	%p51, %r142, %r141;
	cvt.u64.u32 	%rd54, %r142;
	add.s64 	%rd55, %rd13, %rd54;
	shl.b64 	%rd56, %rd55, 2;
	add.s64 	%rd14, %rd1, %rd56;
	@%p51 bra 	$L__BB10_74;
	st.global.u32 	[%rd14], %r1732;
$L__BB10_74:
	add.s32 	%r530, %r142, 32;
	setp.ge.s32 	%p52, %r530, %r141;
	@%p52 bra 	$L__BB10_76;
	st.global.u32 	[%rd14+128], %r1733;
$L__BB10_76:
	add.s32 	%r531, %r142, 64;
	setp.ge.s32 	%p53, %r531, %r141;
	@%p53 bra 	$L__BB10_78;
	st.global.u32 	[%rd14+256], %r1734;
$L__BB10_78:
	add.s32 	%r532, %r142, 96;
	setp.ge.s32 	%p54, %r532, %r141;
	@%p54 bra 	$L__BB10_80;
	st.global.u32 	[%rd14+384], %r1735;
$L__BB10_80:
	add.s32 	%r533, %r142, 128;
	setp.ge.s32 	%p55, %r533, %r141;
	@%p55 bra 	$L__BB10_82;
	st.global.u32 	[%rd14+512], %r1736;
$L__BB10_82:
	add.s32 	%r534, %r142, 160;
	setp.ge.s32 	%p56, %r534, %r141;
	@%p56 bra 	$L__BB10_84;
	st.global.u32 	[%rd14+640], %r1737;
$L__BB10_84:
	add.s32 	%r535, %r142, 192;
	setp.ge.s32 	%p57, %r535, %r141;
	@%p57 bra 	$L__BB10_86;
	st.global.u32 	[%rd14+768], %r1738;
$L__BB10_86:
	add.s32 	%r536, %r142, 224;
	setp.ge.s32 	%p58, %r536, %r141;
	@%p58 bra 	$L__BB10_88;
	st.global.u32 	[%rd14+896], %r1739;
$L__BB10_88:
	add.s32 	%r537, %r142, 256;
	setp.ge.s32 	%p59, %r537, %r141;
	@%p59 bra 	$L__BB10_90;
	st.global.u32 	[%rd14+1024], %r1740;
$L__BB10_90:
	add.s32 	%r538, %r142, 288;
	setp.ge.s32 	%p60, %r538, %r141;
	@%p60 bra 	$L__BB10_92;
	st.global.u32 	[%rd14+1152], %r1741;
$L__BB10_92:
	add.s32 	%r539, %r142, 320;
	setp.ge.s32 	%p61, %r539, %r141;
	@%p61 bra 	$L__BB10_94;
	st.global.u32 	[%rd14+1280], %r1742;
$L__BB10_94:
	add.s32 	%r540, %r142, 352;
	setp.ge.s32 	%p62, %r540, %r141;
	@%p62 bra 	$L__BB10_96;
	st.global.u32 	[%rd14+1408], %r1743;
$L__BB10_96:
	add.s32 	%r541, %r142, 384;
	setp.ge.s32 	%p63, %r541, %r141;
	@%p63 bra 	$L__BB10_98;
	st.global.u32 	[%rd14+1536], %r1744;
$L__BB10_98:
	add.s32 	%r542, %r142, 416;
	setp.ge.s32 	%p64, %r542, %r141;
	@%p64 bra 	$L__BB10_100;
	st.global.u32 	[%rd14+1664], %r1745;
$L__BB10_100:
	add.s32 	%r543, %r142, 448;
	setp.ge.s32 	%p65, %r543, %r141;
	@%p65 bra 	$L__BB10_102;
	st.global.u32 	[%rd14+1792], %r1746;
$L__BB10_102:
	add.s32 	%r544, %r142, 480;
	setp.ge.s32 	%p66, %r544, %r141;
	@%p66 bra 	$L__BB10_104;
	st.global.u32 	[%rd14+1920], %r1747;
$L__BB10_104:
	add.s32 	%r545, %r142, 512;
	setp.ge.s32 	%p67, %r545, %r141;
	@%p67 bra 	$L__BB10_106;
	st.global.u32 	[%rd14+2048], %r1748;
$L__BB10_106:
	add.s32 	%r546, %r142, 544;
	setp.ge.s32 	%p68, %r546, %r141;
	@%p68 bra 	$L__BB10_108;
	st.global.u32 	[%rd14+2176], %r1749;
$L__BB10_108:
	add.s32 	%r547, %r142, 576;
	setp.ge.s32 	%p69, %r547, %r141;
	@%p69 bra 	$L__BB10_110;
	st.global.u32 	[%rd14+2304], %r1750;
$L__BB10_110:
	// begin inline asm
	exit;
	// end inline asm
	mov.u32 	%r1764, %r1732;
	mov.u32 	%r1765, %r1733;
	mov.u32 	%r1766, %r1734;
	mov.u32 	%r1767, %r1735;
	mov.u32 	%r1768, %r1736;
	mov.u32 	%r1769, %r1737;
	mov.u32 	%r1770, %r1738;
	mov.u32 	%r1771, %r1739;
	mov.u32 	%r1772, %r1740;
	mov.u32 	%r1773, %r1741;
	mov.u32 	%r1774, %r1742;
	mov.u32 	%r1775, %r1743;
	mov.u32 	%r1776, %r1744;
	mov.u32 	%r1777, %r1745;
	mov.u32 	%r1778, %r1746;
	mov.u32 	%r1779, %r1747;
	mov.u32 	%r1780, %r1748;
	mov.u32 	%r1781, %r1749;
	mov.u32 	%r1782, %r1750;
$L__BB10_111:
	mul.hi.u32 	%r548, %r1, 357913942;
	add.s32 	%r549, %r548, %r1;
	shl.b32 	%r550, %r549, 2;
	mov.u32 	%r551, _ZZN3cub18CUB_300001_SM_10006detail10radix_sort29DeviceRadixSortOnesweepKernelINS1_5radix10policy_hubIiNS0_8NullTypeEyE10Policy1000ELNS0_9SortOrderE0EiS6_yiiNS1_21identity_decomposer_tEEEvPT5_SC_PT3_PKSD_PT1_PKSH_PT2_PKSL_T4_iiT6_E1s;
	add.s32 	%r552, %r551, %r550;
	add.s32 	%r162, %r552, 13328;
	st.shared.u32 	[%r552+13328], %r1759;
	bar.sync 	0;
	setp.gt.u32 	%p70, %r1, 31;
	@%p70 bra 	$L__BB10_113;
	mad.lo.s32 	%r584, %r1, 52, %r551;
	ld.shared.u32 	%r585, [%r584+13328];
	ld.shared.u32 	%r586, [%r584+13332];
	ld.shared.u32 	%r587, [%r584+13336];
	ld.shared.u32 	%r588, [%r584+13340];
	ld.shared.u32 	%r589, [%r584+13344];
	ld.shared.u32 	%r590, [%r584+13348];
	ld.shared.u32 	%r591, [%r584+13352];
	ld.shared.u32 	%r592, [%r584+13356];
	ld.shared.u32 	%r593, [%r584+13360];
	ld.shared.u32 	%r594, [%r584+13364];
	ld.shared.u32 	%r595, [%r584+13368];
	ld.shared.u32 	%r596, [%r584+13372];
	add.s32 	%r597, %r586, %r585;
	add.s32 	%r598, %r597, %r587;
	add.s32 	%r599, %r598, %r588;
	add.s32 	%r600, %r599, %r589;
	add.s32 	%r601, %r600, %r590;
	add.s32 	%r602, %r601, %r591;
	add.s32 	%r603, %r602, %r592;
	add.s32 	%r604, %r603, %r593;
	add.s32 	%r605, %r604, %r594;
	add.s32 	%r606, %r605, %r595;
	add.s32 	%r557, %r606, %r596;
	mov.b32 	%r555, 1;
	mov.b32 	%r580, 0;
	mov.b32 	%r582, -1;
	// begin inline asm
	{  .reg .s32 r0;  .reg .pred p;  shfl.sync.up.b32 r0|p, %r557, %r555, %r580, %r582;  @p add.s32 r0, r0, %r557;  mov.s32 %r553, r0;}
	// end inline asm
	mov.b32 	%r561, 2;
	// begin inline asm
	{  .reg .s32 r0;  .reg .pred p;  shfl.sync.up.b32 r0|p, %r553, %r561, %r580, %r582;  @p add.s32 r0, r0, %r553;  mov.s32 %r559, r0;}
	// end inline asm
	mov.b32 	%r567, 4;
	// begin inline asm
	{  .reg .s32 r0;  .reg .pred p;  shfl.sync.up.b32 r0|p, %r559, %r567, %r580, %r582;  @p add.s32 r0, r0, %r559;  mov.s32 %r565, r0;}
	// end inline asm
	mov.b32 	%r573, 8;
	// begin inline asm
	{  .reg .s32 r0;  .reg .pred p;  shfl.sync.up.b32 r0|p, %r565, %r573, %r580, %r582;  @p add.s32 r0, r0, %r565;  mov.s32 %r571, r0;}
	// end inline asm
	mov.b32 	%r579, 16;
	// begin inline asm
	{  .reg .s32 r0;  .reg .pred p;  shfl.sync.up.b32 r0|p, %r571, %r579, %r580, %r582;  @p add.s32 r0, r0, %r571;  mov.s32 %r577, r0;}
	// end inline asm
	sub.s32 	%r607, %r577, %r557;
	add.s32 	%r608, %r585, %r607;
	add.s32 	%r609, %r586, %r608;
	add.s32 	%r610, %r587, %r609;
	add.s32 	%r611, %r588, %r610;
	add.s32 	%r612, %r589, %r611;
	add.s32 	%r613, %r590, %r612;
	add.s32 	%r614, %r591, %r613;
	add.s32 	%r615, %r592, %r614;
	add.s32 	%r616, %r593, %r615;
	add.s32 	%r617, %r594, %r616;
	add.s32 	%r618, %r595, %r617;
	st.shared.u32 	[%r584+13328], %r607;
	st.shared.u32 	[%r584+13332], %r608;
	st.shared.u32 	[%r584+13336], %r609;
	st.shared.u32 	[%r584+13340], %r610;
	st.shared.u32 	[%r584+13344], %r611;
	st.shared.u32 	[%r584+13348], %r612;
	st.shared.u32 	[%r584+13352], %r613;
	st.shared.u32 	[%r584+13356], %r614;
	st.shared.u32 	[%r584+13360], %r615;
	st.shared.u32 	[%r584+13364], %r616;
	st.shared.u32 	[%r584+13368], %r617;
	st.shared.u32 	[%r584+13372], %r618;
$L__BB10_113:
	setp.gt.u32 	%p71, %r1, 255;
	bar.sync 	0;
	ld.shared.u32 	%r163, [%r162];
	@%p71 bra 	$L__BB10_115;
	shl.b32 	%r619, %r1, 2;
	add.s32 	%r621, %r551, %r619;
	ld.shared.u32 	%r622, [%r621];
	add.s32 	%r623, %r622, %r163;
	st.shared.u32 	[%r621], %r623;
	ld.shared.u32 	%r624, [%r621+1024];
	add.s32 	%r625, %r624, %r163;
	st.shared.u32 	[%r621+1024], %r625;
	ld.shared.u32 	%r626, [%r621+2048];
	add.s32 	%r627, %r626, %r163;
	st.shared.u32 	[%r621+2048], %r627;
	ld.shared.u32 	%r628, [%r621+3072];
	add.s32 	%r629, %r628, %r163;
	st.shared.u32 	[%r621+3072], %r629;
	ld.shared.u32 	%r630, [%r621+4096];
	add.s32 	%r631, %r630, %r163;
	st.shared.u32 	[%r621+4096], %r631;
	ld.shared.u32 	%r632, [%r621+5120];
	add.s32 	%r633, %r632, %r163;
	st.shared.u32 	[%r621+5120], %r633;
	ld.shared.u32 	%r634, [%r621+6144];
	add.s32 	%r635, %r634, %r163;
	st.shared.u32 	[%r621+6144], %r635;
	ld.shared.u32 	%r636, [%r621+7168];
	add.s32 	%r637, %r636, %r163;
	st.shared.u32 	[%r621+7168], %r637;
	ld.shared.u32 	%r638, [%r621+8192];
	add.s32 	%r639, %r638, %r163;
	st.shared.u32 	[%r621+8192], %r639;
	ld.shared.u32 	%r640, [%r621+9216];
	add.s32 	%r641, %r640, %r163;
	st.shared.u32 	[%r621+9216], %r641;
	ld.shared.u32 	%r642, [%r621+10240];
	add.s32 	%r643, %r642, %r163;
	st.shared.u32 	[%r621+10240], %r643;
	ld.shared.u32 	%r644, [%r621+11264];
	add.s32 	%r645, %r644, %r163;
	st.shared.u32 	[%r621+11264], %r645;
$L__BB10_115:
	shl.b32 	%r672, %r1, 5;
	and.b32  	%r673, %r672, 31744;
	add.s32 	%r164, %r551, %r673;
	bar.sync 	0;
	// begin inline asm
	mov.u32 %r646, %lanemask_le;
	// end inline asm
	shr.u32 	%r675, %r1764, %r293;
	and.b32  	%r669, %r675, %r82;
	mov.b32 	%r649, 1;
	// begin inline asm
	{
    .reg .pred p;
    and.b32 %r647, %r669, %r649;    setp.ne.u32 p, %r647, 0;
    vote.ballot.sync.b32 %r647, p, 0xffffffff;
    @!p not.b32 %r647, %r647;
}

	// end inline asm
	mov.b32 	%r652, 2;
	// begin inline asm
	{
    .reg .pred p;
    and.b32 %r650, %r669, %r652;    setp.ne.u32 p, %r650, 0;
    vote.ballot.sync.b32 %r650, p, 0xffffffff;
    @!p not.b32 %r650, %r650;
}

	// end inline asm
	and.b32  	%r676, %r650, %r647;
	mov.b32 	%r655, 4;
	// begin inline asm
	{
    .reg .pred p;
    and.b32 %r653, %r669, %r655;    setp.ne.u32 p, %r653, 0;
    vote.ballot.sync.b32 %r653, p, 0xffffffff;
    @!p not.b32 %r653, %r653;
}

	// end inline asm
	and.b32  	%r677, %r653, %r676;
	mov.b32 	%r658, 8;
	// begin inline asm
	{
    .reg .pred p;
    and.b32 %r656, %r669, %r658;    setp.ne.u32 p, %r656, 0;
    vote.ballot.sync.b32 %r656, p, 0xffffffff;
    @!p not.b32 %r656, %r656;
}

	// end inline asm
	and.b32  	%r678, %r656, %r677;
	mov.b32 	%r661, 16;
	// begin inline asm
	{
    .reg .pred p;
    and.b32 %r659, %r669, %r661;    setp.ne.u32 p, %r659, 0;
    vote.ballot.sync.b32 %r659, p, 0xffffffff;
    @!p not.b32 %r659, %r659;
}

	// end inline asm
	and.b32  	%r679, %r659, %r678;
	mov.b32 	%r664, 32;
	// begin inline asm
	{
    .reg .pred p;
    and.b32 %r662, %r669, %r664;    setp.ne.u32 p, %r662, 0;
    vote.ballot.sync.b32 %r662, p, 0xffffffff;
    @!p not.b32 %r662, %r662;
}

	// end inline asm
	and.b32  	%r680, %r662, %r679;
	mov.b32 	%r667, 64;
	// begin inline asm
	{
    .reg .pred p;
    and.b32 %r665, %r669, %r667;    setp.ne.u32 p, %r665, 0;
    vote.ballot.sync.b32 %r665, p, 0xffffffff;
    @!p not.b32 %r665, %r665;
}

	// end inline asm
	and.b32  	%r681, %r665, %r680;
	mov.b32 	%r670, 128;
	// begin inline asm
	{
    .reg .pred p;
    and.b32 %r668, %r669, %r670;    setp.ne.u32 p, %r668, 0;
    vote.ballot.sync.b32 %r668, p, 0xffffffff;
    @!p not.b32 %r668, %r668;
}

	// end inline asm
	and.b32  	%r682, %r668, %r681;
	clz.b32 	%r683, %r682;
	sub.s32 	%r167, 31, %r683;
	and.b32  	%r684, %r646, %r682;
	popc.b32 	%r168, %r684;
	setp.ne.s32 	%p72, %r295, %r167;
	mov.b32 	%r1783, 0;
	@%p72 bra 	$L__BB10_117;
	shl.b32 	%r685, %r669, 2;
	add.s32 	%r686, %r164, %r685;
	atom.shared.add.u32 	%r1783, [%r686], %r168;
$L__BB10_117:
	shfl.sync.idx.b32	%r712|%p73, %r1783, %r167, 31, -1;
	add.s32 	%r171, %r168, %r712;
	shr.u32 	%r713, %r1765, %r293;
	and.b32  	%r709, %r713, %r82;
	mov.b32 	%r689, 1;
	// begin inline asm
	{
    .reg .pred p;
    and.b32 %r687, %r709, %r689;    setp.ne.u32 p, %r687, 0;
    vote.ballot.sync.b32 %r687, p, 0xffffffff;
    @!p not.b32 %r687, %r687;
}

	// end inline asm
	mov.b32 	%r692, 2;
	// begin inline asm
	{
    .reg .pred p;
    and.b32 %r690, %r709, %r692;    setp.ne.u32 p, %r690, 0;
    vote.ballot.sync.b32 %r690, p, 0xffffffff;
    @!p not.b32 %r690, %r690;
}

	// end inline asm
	and.b32  	%r714, %r690, %r687;
	mov.b32 	%r695, 4;
	// begin inline asm
	{
    .reg .pred p;
    and.b32 %r693, %r709, %r695;    setp.ne.u32 p, %r693, 0;
    vote.ballot.sync.b32 %r693, p, 0xffffffff;
    @!p not.b32 %r693, %r693;
}

	// end inline asm
	and.b32  	%r715, %r693, %r714;
	mov.b32 	%r698, 8;
	// begin inline asm
	{
    .reg .pred p;
    and.b32 %r696, %r709, %r698;    setp.ne.u32 p, %r696, 0;
    vote.ballot.sync.b32 %r696, p, 0xffffffff;
    @!p not.b32 %r696, %r696;
}

	// end inline asm
	and.b32  	%r716, %r696, %r715;
	mov.b32 	%r701, 16;
	// begin inline asm
	{
    .reg .pred p;
    and.b32 %r699, %r709, %r701;    setp.ne.u32 p, %r699, 0;
    vote.ballot.sync.b32 %r699, p, 0xffffffff;
    @!p not.b32 %r699, %r699;
}

	// end inline asm
	and.b32  	%r717, %r699, %r716;
	mov.b32 	%r704, 32;
	// begin inline asm
	{
    .reg .pred p;
    and.b32 %r702, %r709, %r704;    setp.ne.u32 p, %r702, 0;
    vote.ballot.sync.b32 %r702, p, 0xffffffff;
    @!p not.b32 %r702, %r702;
}

	// end inline asm
	and.b32  	%r718, %r702, %r717;
	mov.b32 	%r707, 64;
	// begin inline asm
	{
    .reg .pred p;
    and.b32 %r705, %r709, %r707;    setp.ne.u32 p, %r705, 0;
    vote.ballot.sync.b32 %r705, p, 0xffffffff;
    @!p not.b32 %r705, %r705;
}

	// end inline asm
	and.b32  	%r719, %r705, %r718;
	mov.b32 	%r710, 128;
	// begin inline asm
	{
    .reg .pred p;
    and.b32 %r708, %r709, %r710;    setp.ne.u32 p, %r708, 0;
    vote.ballot.sync.b32 %r708, p, 0xffffffff;
    @!p not.b32 %r708, %r708;
}

	// end inline asm
	and.b32  	%r720, %r708, %r719;
	clz.b32 	%r721, %r720;
	sub.s32 	%r173, 31, %r721;
	and.b32  	%r722, %r646, %r720;
	popc.b32 	%r174, %r722;
	setp.ne.s32 	%p74, %r295, %r173;
	mov.b32 	%r1784, 0;
	@%p74 bra 	$L__BB10_119;
	shl.b32 	%r723, %r709, 2;
	add.s32 	%r724, %r164, %r723;
	atom.shared.add.u32 	%r1784, [%r724], %r174;
$L__BB10_119:
	shfl.sync.idx.b32	%r750|%p75, %r1784, %r173, 31, -1;
	add.s32 	%r177, %r174, %r750;
	shr.u32 	%r751, %r1766, %r293;
	and.b32  	%r747, %r751, %r82;
	mov.b32 	%r727, 1;
	// begin inline asm
	{
    .reg .pred p;
    and.b32 %r725, %r747, %r727;    setp.ne.u32 p, %r725, 0;
    vote.ballot.sync.b32 %r725, p, 0xffffffff;
    @!p not.b32 %r725, %r725;
}

	// end inline asm
	mov.b32 	%r730, 2;
	// begin inline asm
	{
    .reg .pred p;
    and.b32 %r728, %r747, %r730;    setp.ne.u32 p, %r728, 0;
    vote.ballot.sync.b32 %r728, p, 0xffffffff;
    @!p not.b32 %r728, %r728;
}

	// end inline asm
	and.b32  	%r752, %r728, %r725;
	mov.b32 	%r733, 4;
	// begin inline asm
	{
    .reg .pred p;
    and.b32 %r731, %r747, %r733;    setp.ne.u32 p, %r731, 0;
    vote.ballot.sync.b32 %r731, p, 0xffffffff;
    @!p not.b32 %r731, %r731;
}

	// end inline asm
	and.b32  	%r753, %r731, %r752;
	mov.b32 	%r736, 8;
	// begin inline asm
	{
    .reg .pred p;
    and.b32 %r734, %r747, %r736;    setp.ne.u32 p, %r734, 0;
    vote.ballot.sync.b32 %r734, p, 0xffffffff;
    @!p not.b32 %r734, %r734;
}

	// end inline asm
	and.b32  	%r754, %r734, %r753;
	mov.b32 	%r739, 16;
	// begin inline asm
	{
    .reg .pred p;
    and.b32 %r737, %r747, %r739;    setp.ne.u32 p, %r737, 0;
    vote.ballot.sync.b32 %r737, p, 0xffffffff;
    @!p not.b32 %r737, %r737;
}

	// end inline asm
	and.b32  	%r755, %r737, %r754;
	mov.b32 	%r742, 32;
	// begin inline asm
	{
    .reg .pred p;
    and.b32 %r740, %r747, %r742;    setp.ne.u32 p, %r740, 0;
    vote.ballot.sync.b32 %r740, p, 0xffffffff;
    @!p not.b32 %r740, %r740;
}

	// end inline asm
	and.b32  	%r756, %r740, %r755;
	mov.b32 	%r745, 64;
	// begin inline asm
	{
    .reg .pred p;
    and.b32 %r743, %r747, %r745;    setp.ne.u32 p, %r743, 0;
    vote.ballot.sync.b32 %r743, p, 0xffffffff;
    @!p not.b32 %r743, %r743;
}

	// end inline asm
	and.b32  	%r757, %r743, %r756;
	mov.b32 	%r748, 128;
	// begin inline asm
	{
    .reg .pred p;
    and.b32 %r746, %r747, %r748;    setp.ne.u32 p, %r746, 0;
    vote.ballot.sync.b32 %r746, p, 0xffffffff;
    @!p not.b32 %r746, %r746;
}

	// end inline asm
	and.b32  	%r758, %r746, %r757;
	clz.b32 	%r759, %r758;
	sub.s32 	%r179, 31, %r759;
	and.b32  	%r760, %r646, %r758;
	popc.b32 	%r180, %r760;
	setp.ne.s32 	%p76, %r295, %r179;
	mov.b32 	%r1785, 0;
	@%p76 bra 	$L__BB10_121;
	shl.b32 	%r761, %r747, 2;
	add.s32 	%r762, %r164, %r761;
	atom.shared.add.u32 	%r1785, [%r762], %r180;
$L__BB10_121:
	shfl.sync.idx.b32	%r788|%p77, %r1785, %r179, 31, -1;
	add.s32 	%r183, %r180, %r788;
	shr.u32 	%r789, %r1767, %r293;
	and.b32  	%r785, %r789, %r82;
	mov.b32 	%r765, 1;
	// begin inline asm
	{
    .reg .pred p;
    and.b32 %r763, %r785, %r765;    setp.ne.u32 p, %r763, 0;
    vote.ballot.sync.b32 %r763, p, 0xffffffff;
    @!p not.b32 %r763, %r763;
}

	// end inline asm
	mov.b32 	%r768, 2;
	// begin inline asm
	{
    .reg .pred p;
    and.b32 %r766, %r785, %r768;    setp.ne.u32 p, %r766, 0;
    vote.ballot.sync.b32 %r766, p, 0xffffffff;
    @!p not.b32 %r766, %r766;
}

	// end inline asm
	and.b32  	%r790, %r766, %r763;
	mov.b32 	%r771, 4;
	// begin inline asm
	{
    .reg .pred p;
    and.b32 %r769, %r785, %r771;    setp.ne.u32 p, %r769, 0;
    vote.ballot.sync.b32 %r769, p, 0xffffffff;
    @!p not.b32 %r769, %r769;
}

	// end inline asm
	and.b32  	%r791, %r769, %r790;
	mov.b32 	%r774, 8;
	// begin inline asm
	{
    .reg .pred p;
    and.b32 %r772, %r785, %r774;    setp.ne.u32 p, %r772, 0;
    vote.ballot.sync.b32 %r772, p, 0xffffffff;
    @!p not.b32 %r772, %r772;
}

	// end inline asm
	and.b32  	%r792, %r772, %r791;
	mov.b32 	%r777, 16;
	// begin inline asm
	{
    .reg .pred p;
    and.b32 %r775, %r785, %r777;    setp.ne.u32 p, %r775, 0;
    vote.ballot.sync.b32 %r775, p, 0xffffffff;
    @!p not.b32 %r775, %r775;
}

	// end inline asm
	and.b32  	%r793, %r775, %r792;
	mov.b32 	%r780, 32;
	// begin inline asm
	{
    .reg .pred p;
    and.b32 %r778, %r785, %r780;    setp.ne.u32 p, %r778, 0;
    vote.ballot.sync.b32 %r778, p, 0xffffffff;
    @!p not.b32 %r778, %r778;
}

	// end inline asm
	and.b32  	%r794, %r778, %r793;
	mov.b32 	%r783, 64;
	// begin inline asm
	{
    .reg .pred p;
    and.b32 %r781, %r785, %r783;    setp.ne.u32 p, %r781, 0;
    vote.ballot.sync.b32 %r781, p, 0xffffffff;
    @!p not.b32 %r781, %r781;
}

	// end inline asm
	and.b32  	%r795, %r781, %r794;
	mov.b32 	%r786, 128;
	// begin inline asm
	{
    .reg .pred p;
    and.b32 %r784, %r785, %r786;    setp.ne.u32 p, %r784, 0;
    vote.ballot.sync.b32 %r784, p, 0xffffffff;
    @!p not.b32 %r784, %r784;
}

	// end inline asm
	and.b32  	%r796, %r784, %r795;
	clz.b32 	%r797, %r796;
	sub.s32 	%r185, 31, %r797;
	and.b32  	%r798, %r646, %r796;
	popc.b32 	%r186, %r798;
	setp.ne.s32 	%p78, %r295, %r185;
	mov.b32 	%r1786, 0;
	@%p78 bra 	$L__BB10_123;
	shl.b32 	%r799, %r785, 2;
	add.s32 	%r800, %r164, %r799;
	atom.shared.add.u32 	%r1786, [%r800], %r186;
$L__BB10_123:
	shfl.sync.idx.b32	%r826|%p79, %r1786, %r185, 31, -1;
	add.s32 	%r189, %r186, %r826;
	shr.u32 	%r827, %r1768, %r293;
	and.b32  	%r823, %r827, %r82;
	mov.b32 	%r803, 1;
	// begin inline asm
	{
    .reg .pred p;
    and.b32 %r801, %r823, %r803;    setp.ne.u32 p, %r801, 0;
    vote.ballot.sync.b32 %r801, p, 0xffffffff;
    @!p not.b32 %r801, %r801;
}

	// end inline asm
	mov.b32 	%r806, 2;
	// begin inline asm
	{
    .reg .pred p;
    and.b32 %r804, %r823, %r806;    setp.ne.u32 p, %r804, 0;
    vote.ballot.sync.b32 %r804, p, 0xffffffff;
    @!p not.b32 %r804, %r804;
}

	// end inline asm
	and.b32  	%r828, %r804, %r801;
	mov.b32 	%r809, 4;
	// begin inline asm
	{
    .reg .pred p;
    and.b32 %r807, %r823, %r809;    setp.ne.u32 p, %r807, 0;
    vote.ballot.sync.b32 %r807, p, 0xffffffff;
    @!p not.b32 %r807, %r807;
}

	// end inline asm
	and.b32  	%r829, %r807, %r828;
	mov.b32 	%r812, 8;
	// begin inline asm
	{
    .reg .pred p;
    and.b32 %r810, %r823, %r812;    setp.ne.u32 p, %r810, 0;
    vote.ballot.sync.b32 %r810, p, 0xffffffff;
    @!p not.b32 %r810, %r810;
}

	// end inline asm
	and.b32  	%r830, %r810, %r829;
	mov.b32 	%r815, 16;
	// begin inline asm
	{
    .reg .pred p;
    and.b32 %r813, %r823, %r815;    setp.ne.u32 p, %r813, 0;
    vote.ballot.sync.b32 %r813, p, 0xffffffff;
    @!p not.b32 %r813, %r813;
}

	// end inline asm
	and.b32  	%r831, %r813, %r830;
	mov.b32 	%r818, 32;
	// begin inline asm
	{
    .reg .pred p;
    and.b32 %r816, %r823, %r818;    setp.ne.u32 p, %r816, 0;
    vote.ballot.sync.b32 %r816, p, 0xffffffff;
    @!p not.b32 %r816, %r816;
}

	// end inline asm
	and.b32  	%r832, %r816, %r831;
	mov.b32 	%r821, 64;
	// begin inline asm
	{
    .reg .pred p;
    and.b32 %r819, %r823, %r821;    setp.ne.u32 p, %r819, 0;
    vote.ballot.sync.b32 %r819, p, 0xffffffff;
    @!p not.b32 %r819, %r819;
}

	// end inline asm
	and.b32  	%r833, %r819, %r832;
	mov.b32 	%r824, 128;
	// begin inline asm
	{
    .reg .pred p;
    and.b32 %r822, %r823, %r824;    setp.ne.u32 p, %r822, 0;
    vote.ballot.sync.b32 %r822, p, 0xffffffff;
    @!p not.b32 %r822, %r822;
}

	// end inline asm
	and.b32  	%r834, %r822, %r833;
	clz.b32 	%r835, %r834;
	sub.s32 	%r191, 31, %r835;
	and.b32  	%r836, %r646, %r834;
	popc.b32 	%r192, %r836;
	setp.ne.s32 	%p80, %r295, %r191;
	mov.b32 	%r1787, 0;
	@%p80 bra 	$L__BB10_125;
	shl.b32 	%r837, %r823, 2;
	add.s32 	%r838, %r164, %r837;
	atom.shared.add.u32 	%r1787, [%r838], %r192;
$L__BB10_125:
	shfl.sync.idx.b32	%r864|%p81, %r1787, %r191, 31, -1;
	add.s32 	%r195, %r192, %r864;
	shr.u32 	%r865, %r1769, %r293;
	and.b32  	%r861, %r865, %r82;
	mov.b32 	%r841, 1;
	// begin inline asm
	{
    .reg .pred p;
    and.b32 %r839, %r861, %r841;    setp.ne.u32 p, %r839, 0;
    vote.ballot.sync.b32 %r839, p, 0xffffffff;
    @!p not.b32 %r839, %r839;
}

	// end inline asm
	mov.b32 	%r844, 2;
	// begin inline asm
	{
    .reg .pred p;
    and.b32 %r842, %r861, %r844;    setp.ne.u32 p, %r842, 0;
    vote.ballot.sync.b32 %r842, p, 0xffffffff;
    @!p not.b32 %r842, %r842;
}

	// end inline asm
	and.b32  	%r866, %r842, %r839;
	mov.b32 	%r847, 4;
	// begin inline asm
	{
    .reg .pred p;
    and.b32 %r845, %r861, %r847;    setp.ne.u32 p, %r845, 0;
    vote.ballot.sync.b32 %r845, p, 0xffffffff;
    @!p not.b32 %r845, %r845;
}

	// end inline asm
	and.b32  	%r867, %r845, %r866;
	mov.b32 	%r850, 8;
	// begin inline asm
	{
    .reg .pred p;
    and.b32 %r848, %r861, %r850;    setp.ne.u32 p, %r848, 0;
    vote.ballot.sync.b32 %r848, p, 0xffffffff;
    @!p not.b32 %r848, %r848;
}

	// end inline asm
	and.b32  	%r868, %r848, %r867;
	mov.b32 	%r853, 16;
	// begin inline asm
	{
    .reg .pred p;
    and.b32 %r851, %r861, %r853;    setp.ne.u32 p, %r851, 0;
    vote.ballot.sync.b32 %r851, p, 0xffffffff;
    @!p not.b32 %r851, %r851;
}

	// end inline asm
	and.b32  	%r869, %r851, %r868;
	mov.b32 	%r856, 32;
	// begin inline asm
	{
    .reg .pred p;
    and.b32 %r854, %r861, %r856;    setp.ne.u32 p, %r854, 0;
    vote.ballot.sync.b32 %r854, p, 0xffffffff;
    @!p not.b32 %r854, %r854;
}

	// end inline asm
	and.b32  	%r870, %r854, %r869;
	mov.b32 	%r859, 64;
	// begin inline asm
	{
    .reg .pred p;
    and.b32 %r857, %r861, %r859;    setp.ne.u32 p, %r857, 0;
    vote.ballot.sync.b32 %r857, p, 0xffffffff;
    @!p not.b32 %r857, %r857;
}

	// end inline asm
	and.b32  	%r871, %r857, %r870;
	mov.b32 	%r862, 128;
	// begin inline asm
	{
    .reg .pred p;
    and.b32 %r860, %r861, %r862;    setp.ne.u32 p, %r860, 0;
    vote.ballot.sync.b32 %r860, p, 0xffffffff;
    @!p not.b32 %r860, %r860;
}

	// end inline asm
	and.b32  	%r872, %r860, %r871;
	clz.b32 	%r873, %r872;
	sub.s32 	%r197, 31, %r873;
	and.b32  	%r874, %r646, %r872;
	popc.b32 	%r198, %r874;
	setp.ne.s32 	%p82, %r295, %r197;
	mov.b32 	%r1788, 0;
	@%p82 bra 	$L__BB10_127;
	shl.b32 	%r875, %r861, 2;
	add.s32 	%r876, %r164, %r875;
	atom.shared.add.u32 	%r1788, [%r876], %r198;
$L__BB10_127:
	shfl.sync.idx.b32	%r902|%p83, %r1788, %r197, 31, -1;
	add.s32 	%r201, %r198, %r902;
	shr.u32 	%r903, %r1770, %r293;
	and.b32  	%r899, %r903, %r82;
	mov.b32 	%r879, 1;
	// begin inline asm
	{
    .reg .pred p;
    and.b32 %r877, %r899, %r879;    setp.ne.u32 p, %r877, 0;
    vote.ballot.sync.b32 %r877, p, 0xffffffff;
    @!p not.b32 %r877, %r877;
}

	// end inline asm
	mov.b32 	%r882, 2;
	// begin inline asm
	{
    .reg .pred p;
    and.b32 %r880, %r899, %r882;    setp.ne.u32 p, %r880, 0;
    vote.ballot.sync.b32 %r880, p, 0xffffffff;
    @!p not.b32 %r880, %r880;
}

	// end inline asm
	and.b32  	%r904, %r880, %r877;
	mov.b32 	%r885, 4;
	// begin inline asm
	{
    .reg .pred p;
    and.b32 %r883, %r899, %r885;    setp.ne.u32 p, %r883, 0;
    vote.ballot.sync.b32 %r883, p, 0xffffffff;
    @!p not.b32 %r883, %r883;
}

	// end inline asm
	and.b32  	%r905, %r883, %r904;
	mov.b32 	%r888, 8;
	// begin inline asm
	{
    .reg .pred p;
    and.b32 %r886, %r899, %r888;    setp.ne.u32 p, %r886, 0;
    vote.ballot.sync.b32 %r886, p, 0xffffffff;
    @!p not.b32 %r886, %r886;
}

	// end inline asm
	and.b32  	%r906, %r886, %r905;
	mov.b32 	%r891, 16;
	// begin inline asm
	{
    .reg .pred p;
    and.b32 %r889, %r899, %r891;    setp.ne.u32 p, %r889, 0;
    vote.ballot.sync.b32 %r889, p, 0xffffffff;
    @!p not.b32 %r889, %r889;
}

	// end inline asm
	and.b32  	%r907, %r889, %r906;
	mov.b32 	%r894, 32;
	// begin inline asm
	{
    .reg .pred p;
    and.b32 %r892, %r899, %r894;    setp.ne.u32 p, %r892, 0;
    vote.ballot.sync.b32 %r892, p, 0xffffffff;
    @!p not.b32 %r892, %r892;
}

	// end inline asm
	and.b32  	%r908, %r892, %r907;
	mov.b32 	%r897, 64;
	// begin inline asm
	{
    .reg .pred p;
    and.b32 %r895, %r899, %r897;    setp.ne.u32 p, %r895, 0;
    vote.ballot.sync.b32 %r895, p, 0xffffffff;
    @!p not.b32 %r895, %r895;
}

	// end inline asm
	and.b32  	%r909, %r895, %r908;
	mov.b32 	%r900, 128;
	// begin inline asm
	{
    .reg .pred p;
    and.b32 %r898, %r899, %r900;    setp.ne.u32 p, %r898, 0;
    vote.ballot.sync.b32 %r898, p, 0xffffffff;
    @!p not.b32 %r898, %r898;
}

	// end inline asm
	and.b32  	%r910, %r898, %r909;
	clz.b32 	%r911, %r910;
	sub.s32 	%r203, 31, %r911;
	and.b32  	%r912, %r646, %r910;
	popc.b32 	%r204, %r912;
	setp.ne.s32 	%p84, %r295, %r203;
	mov.b32 	%r1789, 0;
	@%p84 bra 	$L__BB10_129;
	shl.b32 	%r913, %r899, 2;
	add.s32 	%r914, %r164, %r913;
	atom.shared.add.u32 	%r1789, [%r914], %r204;
$L__BB10_129:
	shfl.sync.idx.b32	%r940|%p85, %r1789, %r203, 31, -1;
	add.s32 	%r207, %r204, %r940;
	shr.u32 	%r941, %r1771, %r293;
	and.b32  	%r937, %r941, %r82;
	mov.b32 	%r917, 1;
	// begin inline asm
	{
    .reg .pred p;
    and.b32 %r915, %r937, %r917;    setp.ne.u32 p, %r915, 0;
    vote.ballot.sync.b32 %r915, p, 0xffffffff;
    @!p not.b32 %r915, %r915;
}

	// end inline asm
	mov.b32 	%r920, 2;
	// begin inline asm
	{
    .reg .pred p;
    and.b32 %r918, %r937, %r920;    setp.ne.u32 p, %r918, 0;
    vote.ballot.sync.b32 %r918, p, 0xffffffff;
    @!p not.b32 %r918, %r918;
}

	// end inline asm
	and.b32  	%r942, %r918, %r915;
	mov.b32 	%r923, 4;
	// begin inline asm
	{
    .reg .pred p;
    and.b32 %r921, %r937, %r923;    setp.ne.u32 p, %r921, 0;
    vote.ballot.sync.b32 %r921, p, 0xffffffff;
    @!p not.b32 %r921, %r921;
}

	// end inline asm
	and.b32  	%r943, %r921, %r942;
	mov.b32 	%r926, 8;
	// begin inline asm
	{
    .reg .pred p;
    and.b32 %r924, %r937, %r926;    setp.ne.u32 p, %r924, 0;
    vote.ballot.sync.b32 %r924, p, 0xffffffff;
    @!p not.b32 %r924, %r924;
}

	// end inline asm
	and.b32  	%r944, %r924, %r943;
	mov.b32 	%r929, 16;
	// begin inline asm
	{
    .reg .pred p;
    and.b32 %r927, %r937, %r929;    setp.ne.u32 p, %r927, 0;
    vote.ballot.sync.b32 %r927, p, 0xffffffff;
    @!p not.b32 %r927, %r927;
}

	// end inline asm
	and.b32  	%r945, %r927, %r944;
	mov.b32 	%r932, 32;
	// begin inline asm
	{
    .reg .pred p;
    and.b32 %r930, %r937, %r932;    setp.ne.u32 p, %r930, 0;
    vote.ballot.sync.b32 %r930, p, 0xffffffff;
    @!p not.b32 %r930, %r930;
}

	// end inline asm
	and.b32  	%r946, %r930, %r945;
	mov.b32 	%r935, 64;
	// begin inline asm
	{
    .reg .pred p;
    and.b32 %r933, %r937, %r935;    setp.ne.u32 p, %r933, 0;
    vote.ballot.sync.b32 %r933, p, 0xffffffff;
    @!p not.b32 %r933, %r933;
}

	// end inline asm
	and.b32  	%r947, %r933, %r946;
	mov.b32 	%r938, 128;
	// begin inline asm
	{
    .reg .pred p;
    and.b32 %r936, %r937, %r938;    setp.ne.u32 p, %r936, 0;
    vote.ballot.sync.b32 %r936, p, 0xffffffff;
    @!p not.b32 %r936, %r936;
}

	// end inline asm
	and.b32  	%r948, %r936, %r947;
	clz.b32 	%r949, %r948;
	sub.s32 	%r209, 31, %r949;
	and.b32  	%r950, %r646, %r948;
	popc.b32 	%r210, %r950;
	setp.ne.s32 	%p86, %r295, %r209;
	mov.b32 	%r1790, 0;
	@%p86 bra 	$L__BB10_131;
	shl.b32 	%r951, %r937, 2;
	add.s32 	%r952, %r164, %r951;
	atom.shared.add.u32 	%r1790, [%r952], %r210;
$L__BB10_131:
	shfl.sync.idx.b32	%r978|%p87, %r1790, %r209, 31, -1;
	add.s32 	%r213, %r210, %r978;
	shr.u32 	%r979, %r1772, %r293;
	and.b32  	%r975, %r979, %r82;
	mov.b32 	%r955, 1;
	// begin inline asm
	{
    .reg .pred p;
    and.b32 %r953, %r975, %r955;    setp.ne.u32 p, %r953, 0;
    vote.ballot.sync.b32 %r953, p, 0xffffffff;
    @!p not.b32 %r953, %r953;
}

	// end inline asm
	mov.b32 	%r958, 2;
	// begin inline asm
	{
    .reg .pred p;
    and.b32 %r956, %r975, %r958;    setp.ne.u32 p, %r956, 0;
    vote.ballot.sync.b32 %r956, p, 0xffffffff;
    @!p not.b32 %r956, %r956;
}

	// end inline asm
	and.b32  	%r980, %r956, %r953;
	mov.b32 	%r961, 4;
	// begin inline asm
	{
    .reg .pred p;
    and.b32 %r959, %r975, %r961;    setp.ne.u32 p, %r959, 0;
    vote.ballot.sync.b32 %r959, p, 0xffffffff;
    @!p not.b32 %r959, %r959;
}

	// end inline asm
	and.b32  	%r981, %r959, %r980;
	mov.b32 	%r964, 8;
	// begin inline asm
	{
    .reg .pred p;
    and.b32 %r962, %r975, %r964;    setp.ne.u32 p, %r962, 0;
    vote.ballot.sync.b32 %r962, p, 0xffffffff;
    @!p not.b32 %r962, %r962;
}

	// end inline asm
	and.b32  	%r982, %r962, %r981;
	mov.b32 	%r967, 16;
	// begin inline asm
	{
    .reg .pred p;
    and.b32 %r965, %r975, %r967;    setp.ne.u32 p, %r965, 0;
    vote.ballot.sync.b32 %r965, p, 0xffffffff;
    @!p not.b32 %r965, %r965;
}

	// end inline asm
	and.b32  	%r983, %r965, %r982;
	mov.b32 	%r970, 32;
	// begin inline asm
	{
    .reg .pred p;
    and.b32 %r968, %r975, %r970;    setp.ne.u32 p, %r968, 0;
    vote.ballot.sync.b32 %r968, p, 0xffffffff;
    @!p not.b32 %r968, %r968;
}

	// end inline asm
	and.b32  	%r984, %r968, %r983;
	mov.b32 	%r973, 64;
	// begin inline asm
	{
    .reg .pred p;
    and.b32 %r971, %r975, %r973;    setp.ne.u32 p, %r971, 0;
    vote.ballot.sync.b32 %r971, p, 0xffffffff;
    @!p not.b32 %r971, %r971;
}

	// end inline asm
	and.b32  	%r985, %r971, %r984;
	mov.b32 	%r976, 128;
	// begin inline asm
	{
    .reg .pred p;
    and.b32 %r974, %r975, %r976;    setp.ne.u32 p, %r974, 0;
    vote.ballot.sync.b32 %r974, p, 0xffffffff;
    @!p not.b32 %r974, %r974;
}

	// end inline asm
	and.b32  	%r986, %r974, %r985;
	clz.b32 	%r987, %r986;
	sub.s32 	%r215, 31, %r987;
	and.b32  	%r988, %r646, %r986;
	popc.b32 	%r216, %r988;
	setp.ne.s32 	%p88, %r295, %r215;
	mov.b32 	%r1791, 0;
	@%p88 bra 	$L__BB10_133;
	shl.b32 	%r989, %r975, 2;
	add.s32 	%r990, %r164, %r989;
	atom.shared.add.u32 	%r1791, [%r990], %r216;
$L__BB10_133:
	shfl.sync.idx.b32	%r1016|%p89, %r1791, %r215, 31, -1;
	add.s32 	%r219, %r216, %r1016;
	shr.u32 	%r1017, %r1773, %r293;
	and.b32  	%r1013, %r1017, %r82;
	mov.b32 	%r993, 1;
	// begin inline asm
	{
    .reg .pred p;
    and.b32 %r991, %r1013, %r993;    setp.ne.u32 p, %r991, 0;
    vote.ballot.sync.b32 %r991, p, 0xffffffff;
    @!p not.b32 %r991, %r991;
}

	// end inline asm
	mov.b32 	%r996, 2;
	// begin inline asm
	{
    .reg .pred p;
    and.b32 %r994, %r1013, %r996;    setp.ne.u32 p, %r994, 0;
    vote.ballot.sync.b32 %r994, p, 0xffffffff;
    @!p not.b32 %r994, %r994;
}

	// end inline asm
	and.b32  	%r1018, %r994, %r991;
	mov.b32 	%r999, 4;
	// begin inline asm
	{
    .reg .pred p;
    and.b32 %r997, %r1013, %r999;    setp.ne.u32 p, %r997, 0;
    vote.ballot.sync.b32 %r997, p, 0xffffffff;
    @!p not.b32 %r997, %r997;
}

	// end inline asm
	and.b32  	%r1019, %r997, %r1018;
	mov.b32 	%r1002, 8;
	// begin inline asm
	{
    .reg .pred p;
    and.b32 %r1000, %r1013, %r1002;    setp.ne.u32 p, %r1000, 0;
    vote.ballot.sync.b32 %r1000, p, 0xffffffff;
    @!p not.b32 %r1000, %r1000;
}

	// end inline asm
	and.b32  	%r1020, %r1000, %r1019;
	mov.b32 	%r1005, 16;
	// begin inline asm
	{
    .reg .pred p;
    and.b32 %r1003, %r1013, %r1005;    setp.ne.u32 p, %r1003, 0;
    vote.ballot.sync.b32 %r1003, p, 0xffffffff;
    @!p not.b32 %r1003, %r1003;
}

	// end inline asm
	and.b32  	%r1021, %r1003, %r1020;
	mov.b32 	%r1008, 32;
	// begin inline asm
	{
    .reg .pred p;
    and.b32 %r1006, %r1013, %r1008;    setp.ne.u32 p, %r1006, 0;
    vote.ballot.sync.b32 %r1006, p, 0xffffffff;
    @!p not.b32 %r1006, %r1006;
}

	// end inline asm
	and.b32  	%r1022, %r1006, %r1021;
	mov.b32 	%r1011, 64;
	// begin inline asm
	{
    .reg .pred p;
    and.b32 %r1009, %r1013, %r1011;    setp.ne.u32 p, %r1009, 0;
    vote.ballot.sync.b32 %r1009, p, 0xffffffff;
    @!p not.b32 %r1009, %r1009;
}

	// end inline asm
	and.b32  	%r1023, %r1009, %r1022;
	mov.b32 	%r1014, 128;
	// begin inline asm
	{
    .reg .pred p;
    and.b32 %r1012, %r1013, %r1014;    setp.ne.u32 p, %r1012, 0;
    vote.ballot.sync.b32 %r1012, p, 0xffffffff;
    @!p not.b32 %r1012, %r1012;
}

	// end inline asm
	and.b32  	%r1024, %r1012, %r1023;
	clz.b32 	%r1025, %r1024;
	sub.s32 	%r221, 31, %r1025;
	and.b32  	%r1026, %r646, %r1024;
	popc.b32 	%r222, %r1026;
	setp.ne.s32 	%p90, %r295, %r221;
	mov.b32 	%r1792, 0;
	@%p90 bra 	$L__BB10_135;
	shl.b32 	%r1027, %r1013, 2;
	add.s32 	%r1028, %r164, %r1027;
	atom.shared.add.u32 	%r1792, [%r1028], %r222;
$L__BB10_135:
	shfl.sync.idx.b32	%r1054|%p91, %r1792, %r221, 31, -1;
	add.s32 	%r225, %r222, %r1054;
	shr.u32 	%r1055, %r1774, %r293;
	and.b32  	%r1051, %r1055, %r82;
	mov.b32 	%r1031, 1;
	// begin inline asm
	{
    .reg .pred p;
    and.b32 %r1029, %r1051, %r1031;    setp.ne.u32 p, %r1029, 0;
    vote.ballot.sync.b32 %r1029, p, 0xffffffff;
    @!p not.b32 %r1029, %r1029;
}

	// end inline asm
	mov.b32 	%r1034, 2;
	// begin inline asm
	{
    .reg .pred p;
    and.b32 %r1032, %r1051, %r1034;    setp.ne.u32 p, %r1032, 0;
    vote.ballot.sync.b32 %r1032, p, 0xffffffff;
    @!p not.b32 %r1032, %r1032;
}

	// end inline asm
	and.b32  	%r1056, %r1032, %r1029;
	mov.b32 	%r1037, 4;
	// begin inline asm
	{
    .reg .pred p;
    and.b32 %r1035, %r1051, %r1037;    setp.ne.u32 p, %r1035, 0;
    vote.ballot.sync.b32 %r1035, p, 0xffffffff;
    @!p not.b32 %r1035, %r1035;
}

	// end inline asm
	and.b32  	%r1057, %r1035, %r1056;
	mov.b32 	%r1040, 8;
	// begin inline asm
	{
    .reg .pred p;
    and.b32 %r1038, %r1051, %r1040;    setp.ne.u32 p, %r1038, 0;
    vote.ballot.sync.b32 %r1038, p, 0xffffffff;
    @!p not.b32 %r1038, %r1038;
}

	// end inline asm
	and.b32  	%r1058, %r1038, %r1057;
	mov.b32 	%r1043, 16;
	// begin inline asm
	{
    .reg .pred p;
    and.b32 %r1041, %r1051, %r1043;    setp.ne.u32 p, %r1041, 0;
    vote.ballot.sync.b32 %r1041, p, 0xffffffff;
    @!p not.b32 %r1041, %r1041;
}

	// end inline asm
	and.b32  	%r1059, %r1041, %r1058;
	mov.b32 	%r1046, 32;
	// begin inline asm
	{
    .reg .pred p;
    and.b32 %r1044, %r1051, %r1046;    setp.ne.u32 p, %r1044, 0;
    vote.ballot.sync.b32 %r1044, p, 0xffffffff;
    @!p not.b32 %r1044, %r1044;
}

	// end inline asm
	and.b32  	%r1060, %r1044, %r1059;
	mov.b32 	%r1049, 64;
	// begin inline asm
	{
    .reg .pred p;
    and.b32 %r1047, %r1051, %r1049;    setp.ne.u32 p, %r1047, 0;
    vote.ballot.sync.b32 %r1047, p, 0xffffffff;
    @!p not.b32 %r1047, %r1047;
}

	// end inline asm
	and.b32  	%r1061, %r1047, %r1060;
	mov.b32 	%r1052, 128;
	// begin inline asm
	{
    .reg .pred p;
    and.b32 %r1050, %r1051, %r1052;    setp.ne.u32 p, %r1050, 0;
    vote.ballot.sync.b32 %r1050, p, 0xffffffff;
    @!p not.b32 %r1050, %r1050;
}

	// end inline asm
	and.b32  	%r1062, %r1050, %r1061;
	clz.b32 	%r1063, %r1062;
	sub.s32 	%r227, 31, %r1063;
	and.b32  	%r1064, %r646, %r1062;
	popc.b32 	%r228, %r1064;
	setp.ne.s32 	%p92, %r295, %r227;
	mov.b32 	%r1793, 0;
	@%p92 bra 	$L__BB10_137;
	shl.b32 	%r1065, %r1051, 2;
	add.s32 	%r1066, %r164, %r1065;
	atom.shared.add.u32 	%r1793, [%r1066], %r228;
$L__BB10_137:
	shfl.sync.idx.b32	%r1092|%p93, %r1793, %r227, 31, -1;
	add.s32 	%r231, %r228, %r1092;
	shr.u32 	%r1093, %r1775, %r293;
	and.b32  	%r1089, %r1093, %r82;
	mov.b32 	%r1069, 1;
	// begin inline asm
	{
    .reg .pred p;
    and.b32 %r1067, %r1089, %r1069;    setp.ne.u32 p, %r1067, 0;
    vote.ballot.sync.b32 %r1067, p, 0xffffffff;
    @!p not.b32 %r1067, %r1067;
}

	// end inline asm
	mov.b32 	%r1072, 2;
	// begin inline asm
	{
    .reg .pred p;
    and.b32 %r1070, %r1089, %r1072;    setp.ne.u32 p, %r1070, 0;
    vote.ballot.sync.b32 %r1070, p, 0xffffffff;
    @!p not.b32 %r1070, %r1070;
}

	// end inline asm
	and.b32  	%r1094, %r1070, %r1067;
	mov.b32 	%r1075, 4;
	// begin inline asm
	{
    .reg .pred p;
    and.b32 %r1073, %r1089, %r1075;    setp.ne.u32 p, %r1073, 0;
    vote.ballot.sync.b32 %r1073, p, 0xffffffff;
    @!p not.b32 %r1073, %r1073;
}

	// end inline asm
	and.b32  	%r1095, %r1073, %r1094;
	mov.b32 	%r1078, 8;
	// begin inline asm
	{
    .reg .pred p;
    and.b32 %r1076, %r1089, %r1078;    setp.ne.u32 p, %r1076, 0;
    vote.ballot.sync.b32 %r1076, p, 0xffffffff;
    @!p not.b32 %r1076, %r1076;
}

	// end inline asm
	and.b32  	%r1096, %r1076, %r1095;
	mov.b32 	%r1081, 16;
	// begin inline asm
	{
    .reg .pred p;
    and.b32 %r1079, %r1089, %r1081;    setp.ne.u32 p, %r1079, 0;
    vote.ballot.sync.b32 %r1079, p, 0xffffffff;
    @!p not.b32 %r1079, %r1079;
}

	// end inline asm
	and.b32  	%r1097, %r1079, %r1096;
	mov.b32 	%r1084, 32;
	// begin inline asm
	{
    .reg .pred p;
    and.b32 %r1082, %r1089, %r1084;    setp.ne.u32 p, %r1082, 0;
    vote.ballot.sync.b32 %r1082, p, 0xffffffff;
    @!p not.b32 %r1082, %r1082;
}

	// end inline asm
	and.b32  	%r1098, %r1082, %r1097;
	mov.b32 	%r1087, 64;
	// begin inline asm
	{
    .reg .pred p;
    and.b32 %r1085, %r1089, %r1087;    setp.ne.u32 p, %r1085, 0;
    vote.ballot.sync.b32 %r1085, p, 0xffffffff;
    @!p not.b32 %r1085, %r1085;
}

	// end inline asm
	and.b32  	%r1099, %r1085, %r1098;
	mov.b32 	%r1090, 128;
	// begin inline asm
	{
    .reg .pred p;
    and.b32 %r1088, %r1089, %r1090;    setp.ne.u32 p, %r1088, 0;
    vote.ballot.sync.b32 %r1088, p, 0xffffffff;
    @!p not.b32 %r1088, %r1088;
}

	// end inline asm
	and.b32  	%r1100, %r1088, %r1099;
	clz.b32 	%r1101, %r1100;
	sub.s32 	%r233, 31, %r1101;
	and.b32  	%r1102, %r646, %r1100;
	popc.b32 	%r234, %r1102;
	setp.ne.s32 	%p94, %r295, %r233;
	mov.b32 	%r1794, 0;
	@%p94 bra 	$L__BB10_139;
	shl.b32 	%r1103, %r1089, 2;
	add.s32 	%r1104, %r164, %r1103;
	atom.shared.add.u32 	%r1794, [%r1104], %r234;
$L__BB10_139:
	shfl.sync.idx.b32	%r1130|%p95, %r1794, %r233, 31, -1;
	add.s32 	%r237, %r234, %r1130;
	shr.u32 	%r1131, %r1776, %r293;
	and.b32  	%r1127, %r1131, %r82;
	mov.b32 	%r1107, 1;
	// begin inline asm
	{
    .reg .pred p;
    and.b32 %r1105, %r1127, %r1107;    setp.ne.u32 p, %r1105, 0;
    vote.ballot.sync.b32 %r1105, p, 0xffffffff;
    @!p not.b32 %r1105, %r1105;
}

	// end inline asm
	mov.b32 	%r1110, 2;
	// begin inline asm
	{
    .reg .pred p;
    and.b32 %r1108, %r1127, %r1110;    setp.ne.u32 p, %r1108, 0;
    vote.ballot.sync.b32 %r1108, p, 0xffffffff;
    @!p not.b32 %r1108, %r1108;
}

	// end inline asm
	and.b32  	%r1132, %r1108, %r1105;
	mov.b32 	%r1113, 4;
	// begin inline asm
	{
    .reg .pred p;
    and.b32 %r1111, %r1127, %r1113;    setp.ne.u32 p, %r1111, 0;
    vote.ballot.sync.b32 %r1111, p, 0xffffffff;
    @!p not.b32 %r1111, %r1111;
}

	// end inline asm
	and.b32  	%r1133, %r1111, %r1132;
	mov.b32 	%r1116, 8;
	// begin inline asm
	{
    .reg .pred p;
    and.b32 %r1114, %r1127, %r1116;    setp.ne.u32 p, %r1114, 0;
    vote.ballot.sync.b32 %r1114, p, 0xffffffff;
    @!p not.b32 %r1114, %r1114;
}

	// end inline asm
	and.b32  	%r1134, %r1114, %r1133;
	mov.b32 	%r1119, 16;
	// begin inline asm
	{
    .reg .pred p;
    and.b32 %r1117, %r1127, %r1119;    setp.ne.u32 p, %r1117, 0;
    vote.ballot.sync.b32 %r1117, p, 0xffffffff;
    @!p not.b32 %r1117, %r1117;
}

	// end inline asm
	and.b32  	%r1135, %r1117, %r1134;
	mov.b32 	%r1122, 32;
	// begin inline asm
	{
    .reg .pred p;
    and.b32 %r1120, %r1127, %r1122;    setp.ne.u32 p, %r1120, 0;
    vote.ballot.sync.b32 %r1120, p, 0xffffffff;
    @!p not.b32 %r1120, %r1120;
}

	// end inline asm
	and.b32  	%r1136, %r1120, %r1135;
	mov.b32 	%r1125, 64;
	// begin inline asm
	{
    .reg .pred p;
    and.b32 %r1123, %r1127, %r1125;    setp.ne.u32 p, %r1123, 0;
    vote.ballot.sync.b32 %r1123, p, 0xffffffff;
    @!p not.b32 %r1123, %r1123;
}

	// end inline asm
	and.b32  	%r1137, %r1123, %r1136;
	mov.b32 	%r1128, 128;
	// begin inline asm
	{
    .reg .pred p;
    and.b32 %r1126, %r1127, %r1128;    setp.ne.u32 p, %r1126, 0;
    vote.ballot.sync.b32 %r1126, p, 0xffffffff;
    @!p not.b32 %r1126, %r1126;
}

	// end inline asm
	and.b32  	%r1138, %r1126, %r1137;
	clz.b32 	%r1139, %r1138;
	sub.s32 	%r239, 31, %r1139;
	and.b32  	%r1140, %r646, %r1138;
	popc.b32 	%r240, %r1140;
	setp.ne.s32 	%p96, %r295, %r239;
	mov.b32 	%r1795, 0;
	@%p96 bra 	$L__BB10_141;
	shl.b32 	%r1141, %r1127, 2;
	add.s32 	%r1142, %r164, %r1141;
	atom.shared.add.u32 	%r1795, [%r1142], %r240;
$L__BB10_141:
	shfl.sync.idx.b32	%r1168|%p97, %r1795, %r239, 31, -1;
	add.s32 	%r243, %r240, %r1168;
	shr.u32 	%r1169, %r1777, %r293;
	and.b32  	%r1165, %r1169, %r82;
	mov.b32 	%r1145, 1;
	// begin inline asm
	{
    .reg .pred p;
    and.b32 %r1143, %r1165, %r1145;    setp.ne.u32 p, %r1143, 0;
    vote.ballot.sync.b32 %r1143, p, 0xffffffff;
    @!p not.b32 %r1143, %r1143;
}

	// end inline asm
	mov.b32 	%r1148, 2;
	// begin inline asm
	{
    .reg .pred p;
    and.b32 %r1146, %r1165, %r1148;    setp.ne.u32 p, %r1146, 0;
    vote.ballot.sync.b32 %r1146, p, 0xffffffff;
    @!p not.b32 %r1146, %r1146;
}

	// end inline asm
	and.b32  	%r1170, %r1146, %r1143;
	mov.b32 	%r1151, 4;
	// begin inline asm
	{
    .reg .pred p;
    and.b32 %r1149, %r1165, %r1151;    setp.ne.u32 p, %r1149, 0;
    vote.ballot.sync.b32 %r1149, p, 0xffffffff;
    @!p not.b32 %r1149, %r1149;
}

	// end inline asm
	and.b32  	%r1171, %r1149, %r1170;
	mov.b32 	%r1154, 8;
	// begin inline asm
	{
    .reg .pred p;
    and.b32 %r1152, %r1165, %r1154;    setp.ne.u32 p, %r1152, 0;
    vote.ballot.sync.b32 %r1152, p, 0xffffffff;
    @!p not.b32 %r1152, %r1152;
}

	// end inline asm
	and.b32  	%r1172, %r1152, %r1171;
	mov.b32 	%r1157, 16;
	// begin inline asm
	{
    .reg .pred p;
    and.b32 %r1155, %r1165, %r1157;    setp.ne.u32 p, %r1155, 0;
    vote.ballot.sync.b32 %r1155, p, 0xffffffff;
    @!p not.b32 %r1155, %r1155;
}

	// end inline asm
	and.b32  	%r1173, %r1155, %r1172;
	mov.b32 	%r1160, 32;
	// begin inline asm
	{
    .reg .pred p;
    and.b32 %r1158, %r1165, %r1160;    setp.ne.u32 p, %r1158, 0;
    vote.ballot.sync.b32 %r1158, p, 0xffffffff;
    @!p not.b32 %r1158, %r1158;
}

	// end inline asm
	and.b32  	%r1174, %r1158, %r1173;
	mov.b32 	%r1163, 64;
	// begin inline asm
	{
    .reg .pred p;
    and.b32 %r1161, %r1165, %r1163;    setp.ne.u32 p, %r1161, 0;
    vote.ballot.sync.b32 %r1161, p, 0xffffffff;
    @!p not.b32 %r1161, %r1161;
}

	// end inline asm
	and.b32  	%r1175, %r1161, %r1174;
	mov.b32 	%r1166, 128;
	// begin inline asm
	{
    .reg .pred p;
    and.b32 %r1164, %r1165, %r1166;    setp.ne.u32 p, %r1164, 0;
    vote.ballot.sync.b32 %r1164, p, 0xffffffff;
    @!p not.b32 %r1164, %r1164;
}

	// end inline asm
	and.b32  	%r1176, %r1164, %r1175;
	clz.b32 	%r1177, %r1176;
	sub.s32 	%r245, 31, %r1177;
	and.b32  	%r1178, %r646, %r1176;
	popc.b32 	%r246, %r1178;
	setp.ne.s32 	%p98, %r295, %r245;
	mov.b32 	%r1796, 0;
	@%p98 bra 	$L__BB10_143;
	shl.b32 	%r1179, %r1165, 2;
	add.s32 	%r1180, %r164, %r1179;
	atom.shared.add.u32 	%r1796, [%r1180], %r246;
$L__BB10_143:
	shfl.sync.idx.b32	%r1206|%p99, %r1796, %r245, 31, -1;
	add.s32 	%r249, %r246, %r1206;
	shr.u32 	%r1207, %r1778, %r293;
	and.b32  	%r1203, %r1207, %r82;
	mov.b32 	%r1183, 1;
	// begin inline asm
	{
    .reg .pred p;
    and.b32 %r1181, %r1203, %r1183;    setp.ne.u32 p, %r1181, 0;
    vote.ballot.sync.b32 %r1181, p, 0xffffffff;
    @!p not.b32 %r1181, %r1181;
}

	// end inline asm
	mov.b32 	%r1186, 2;
	// begin inline asm
	{
    .reg .pred p;
    and.b32 %r1184, %r1203, %r1186;    setp.ne.u32 p, %r1184, 0;
    vote.ballot.sync.b32 %r1184, p, 0xffffffff;
    @!p not.b32 %r1184, %r1184;
}

	// end inline asm
	and.b32  	%r1208, %r1184, %r1181;
	mov.b32 	%r1189, 4;
	// begin inline asm
	{
    .reg .pred p;
    and.b32 %r1187, %r1203, %r1189;    setp.ne.u32 p, %r1187, 0;
    vote.ballot.sync.b32 %r1187, p, 0xffffffff;
    @!p not.b32 %r1187, %r1187;
}

	// end inline asm
	and.b32  	%r1209, %r1187, %r1208;
	mov.b32 	%r1192, 8;
	// begin inline asm
	{
    .reg .pred p;
    and.b32 %r1190, %r1203, %r1192;    setp.ne.u32 p, %r1190, 0;
    vote.ballot.sync.b32 %r1190, p, 0xffffffff;
    @!p not.b32 %r1190, %r1190;
}

	// end inline asm
	and.b32  	%r1210, %r1190, %r1209;
	mov.b32 	%r1195, 16;
	// begin inline asm
	{
    .reg .pred p;
    and.b32 %r1193, %r1203, %r1195;    setp.ne.u32 p, %r1193, 0;
    vote.ballot.sync.b32 %r1193, p, 0xffffffff;
    @!p not.b32 %r1193, %r1193;
}

	// end inline asm
	and.b32  	%r1211, %r1193, %r1210;
	mov.b32 	%r1198, 32;
	// begin inline asm
	{
    .reg .pred p;
    and.b32 %r1196, %r1203, %r1198;    setp.ne.u32 p, %r1196, 0;
    vote.ballot.sync.b32 %r1196, p, 0xffffffff;
    @!p not.b32 %r1196, %r1196;
}

	// end inline asm
	and.b32  	%r1212, %r1196, %r1211;
	mov.b32 	%r1201, 64;
	// begin inline asm
	{
    .reg .pred p;
    and.b32 %r1199, %r1203, %r1201;    setp.ne.u32 p, %r1199, 0;
    vote.ballot.sync.b32 %r1199, p, 0xffffffff;
    @!p not.b32 %r1199, %r1199;
}

	// end inline asm
	and.b32  	%r1213, %r1199, %r1212;
	mov.b32 	%r1204, 128;
	// begin inline asm
	{
    .reg .pred p;
    and.b32 %r1202, %r1203, %r1204;    setp.ne.u32 p, %r1202, 0;
    vote.ballot.sync.b32 %r1202, p, 0xffffffff;
    @!p not.b32 %r1202, %r1202;
}

	// end inline asm
	and.b32  	%r1214, %r1202, %r1213;
	clz.b32 	%r1215, %r1214;
	sub.s32 	%r251, 31, %r1215;
	and.b32  	%r1216, %r646, %r1214;
	popc.b32 	%r252, %r1216;
	setp.ne.s32 	%p100, %r295, %r251;
	mov.b32 	%r1797, 0;
	@%p100 bra 	$L__BB10_145;
	shl.b32 	%r1217, %r1203, 2;
	add.s32 	%r1218, %r164, %r1217;
	atom.shared.add.u32 	%r1797, [%r1218], %r252;
$L__BB10_145:
	shfl.sync.idx.b32	%r1244|%p101, %r1797, %r251, 31, -1;
	add.s32 	%r255, %r252, %r1244;
	shr.u32 	%r1245, %r1779, %r293;
	and.b32  	%r1241, %r1245, %r82;
	mov.b32 	%r1221, 1;
	// begin inline asm
	{
    .reg .pred p;
    and.b32 %r1219, %r1241, %r1221;    setp.ne.u32 p, %r1219, 0;
    vote.ballot.sync.b32 %r1219, p, 0xffffffff;
    @!p not.b32 %r1219, %r1219;
}

	// end inline asm
	mov.b32 	%r1224, 2;
	// begin inline asm
	{
    .reg .pred p;
    and.b32 %r1222, %r1241, %r1224;    setp.ne.u32 p, %r1222, 0;
    vote.ballot.sync.b32 %r1222, p, 0xffffffff;
    @!p not.b32 %r1222, %r1222;
}

	// end inline asm
	and.b32  	%r1246, %r1222, %r1219;
	mov.b32 	%r1227, 4;
	// begin inline asm
	{
    .reg .pred p;
    and.b32 %r1225, %r1241, %r1227;    setp.ne.u32 p, %r1225, 0;
    vote.ballot.sync.b32 %r1225, p, 0xffffffff;
    @!p not.b32 %r1225, %r1225;
}

	// end inline asm
	and.b32  	%r1247, %r1225, %r1246;
	mov.b32 	%r1230, 8;
	// begin inline asm
	{
    .reg .pred p;
    and.b32 %r1228, %r1241, %r1230;    setp.ne.u32 p, %r1228, 0;
    vote.ballot.sync.b32 %r1228, p, 0xffffffff;
    @!p not.b32 %r1228, %r1228;
}

	// end inline asm
	and.b32  	%r1248, %r1228, %r1247;
	mov.b32 	%r1233, 16;
	// begin inline asm
	{
    .reg .pred p;
    and.b32 %r1231, %r1241, %r1233;    setp.ne.u32 p, %r1231, 0;
    vote.ballot.sync.b32 %r1231, p, 0xffffffff;
    @!p not.b32 %r1231, %r1231;
}

	// end inline asm
	and.b32  	%r1249, %r1231, %r1248;
	mov.b32 	%r1236, 32;
	// begin inline asm
	{
    .reg .pred p;
    and.b32 %r1234, %r1241, %r1236;    setp.ne.u32 p, %r1234, 0;
    vote.ballot.sync.b32 %r1234, p, 0xffffffff;
    @!p not.b32 %r1234, %r1234;
}

	// end inline asm
	and.b32  	%r1250, %r1234, %r1249;
	mov.b32 	%r1239, 64;
	// begin inline asm
	{
    .reg .pred p;
    and.b32 %r1237, %r1241, %r1239;    setp.ne.u32 p, %r1237, 0;
    vote.ballot.sync.b32 %r1237, p, 0xffffffff;
    @!p not.b32 %r1237, %r1237;
}

	// end inline asm
	and.b32  	%r1251, %r1237, %r1250;
	mov.b32 	%r1242, 128;
	// begin inline asm
	{
    .reg .pred p;
    and.b32 %r1240, %r1241, %r1242;    setp.ne.u32 p, %r1240, 0;
    vote.ballot.sync.b32 %r1240, p, 0xffffffff;
    @!p not.b32 %r1240, %r1240;
}

	// end inline asm
	and.b32  	%r1252, %r1240, %r1251;
	clz.b32 	%r1253, %r1252;
	sub.s32 	%r257, 31, %r1253;
	and.b32  	%r1254, %r646, %r1252;
	popc.b32 	%r258, %r1254;
	setp.ne.s32 	%p102, %r295, %r257;
	mov.b32 	%r1798, 0;
	@%p102 bra 	$L__BB10_147;
	shl.b32 	%r1259, %r1241, 2;
	add.s32 	%r1260, %r164, %r1259;
	atom.shared.add.u32 	%r1798, [%r1260], %r258;
$L__BB10_147:
	shfl.sync.idx.b32	%r1286|%p103, %r1798, %r257, 31, -1;
	add.s32 	%r261, %r258, %r1286;
	shr.u32 	%r1287, %r1780, %r293;
	and.b32  	%r1283, %r1287, %r82;
	mov.b32 	%r1263, 1;
	// begin inline asm
	{
    .reg .pred p;
    and.b32 %r1261, %r1283, %r1263;    setp.ne.u32 p, %r1261, 0;
    vote.ballot.sync.b32 %r1261, p, 0xffffffff;
    @!p not.b32 %r1261, %r1261;
}

	// end inline asm
	mov.b32 	%r1266, 2;
	// begin inline asm
	{
    .reg .pred p;
    and.b32 %r1264, %r1283, %r1266;    setp.ne.u32 p, %r1264, 0;
    vote.ballot.sync.b32 %r1264, p, 0xffffffff;
    @!p not.b32 %r1264, %r1264;
}

	// end inline asm
	and.b32  	%r1288, %r1264, %r1261;
	mov.b32 	%r1269, 4;
	// begin inline asm
	{
    .reg .pred p;
    and.b32 %r1267, %r1283, %r1269;    setp.ne.u32 p, %r1267, 0;
    vote.ballot.sync.b32 %r1267, p, 0xffffffff;
    @!p not.b32 %r1267, %r1267;
}

	// end inline asm
	and.b32  	%r1289, %r1267, %r1288;
	mov.b32 	%r1272, 8;
	// begin inline asm
	{
    .reg .pred p;
    and.b32 %r1270, %r1283, %r1272;    setp.ne.u32 p, %r1270, 0;
    vote.ballot.sync.b32 %r1270, p, 0xffffffff;
    @!p not.b32 %r1270, %r1270;
}

	// end inline asm
	and.b32  	%r1290, %r1270, %r1289;
	mov.b32 	%r1275, 16;
	// begin inline asm
	{
    .reg .pred p;
    and.b32 %r1273, %r1283, %r1275;    setp.ne.u32 p, %r1273, 0;
    vote.ballot.sync.b32 %r1273, p, 0xffffffff;
    @!p not.b32 %r1273, %r1273;
}

	// end inline asm
	and.b32  	%r1291, %r1273, %r1290;
	mov.b32 	%r1278, 32;
	// begin inline asm
	{
    .reg .pred p;
    and.b32 %r1276, %r1283, %r1278;    setp.ne.u32 p, %r1276, 0;
    vote.ballot.sync.b32 %r1276, p, 0xffffffff;
    @!p not.b32 %r1276, %r1276;
}

	// end inline asm
	and.b32  	%r1292, %r1276, %r1291;
	mov.b32 	%r1281, 64;
	// begin inline asm
	{
    .reg .pred p;
    and.b32 %r1279, %r1283, %r1281;    setp.ne.u32 p, %r1279, 0;
    vote.ballot.sync.b32 %r1279, p, 0xffffffff;
    @!p not.b32 %r1279, %r1279;
}

	// end inline asm
	and.b32  	%r1293, %r1279, %r1292;
	mov.b32 	%r1284, 128;
	// begin inline asm
	{
    .reg .pred p;
    and.b32 %r1282, %r1283, %r1284;    setp.ne.u32 p, %r1282, 0;
    vote.ballot.sync.b32 %r1282, p, 0xffffffff;
    @!p not.b32 %r1282, %r1282;
}

	// end inline asm
	and.b32  	%r1294, %r1282, %r1293;
	clz.b32 	%r1295, %r1294;
	sub.s32 	%r263, 31, %r1295;
	and.b32  	%r1296, %r646, %r1294;
	popc.b32 	%r264, %r1296;
	setp.ne.s32 	%p104, %r295, %r263;
	mov.b32 	%r1799, 0;
	@%p104 bra 	$L__BB10_149;
	shl.b32 	%r1301, %r1283, 2;
	add.s32 	%r1302, %r164, %r1301;
	atom.shared.add.u32 	%r1799, [%r1302], %r264;
$L__BB10_149:
	shfl.sync.idx.b32	%r1328|%p105, %r1799, %r263, 31, -1;
	add.s32 	%r267, %r264, %r1328;
	shr.u32 	%r1329, %r1781, %r293;
	and.b32  	%r1325, %r1329, %r82;
	mov.b32 	%r1305, 1;
	// begin inline asm
	{
    .reg .pred p;
    and.b32 %r1303, %r1325, %r1305;    setp.ne.u32 p, %r1303, 0;
    vote.ballot.sync.b32 %r1303, p, 0xffffffff;
    @!p not.b32 %r1303, %r1303;
}

	// end inline asm
	mov.b32 	%r1308, 2;
	// begin inline asm
	{
    .reg .pred p;
    and.b32 %r1306, %r1325, %r1308;    setp.ne.u32 p, %r1306, 0;
    vote.ballot.sync.b32 %r1306, p, 0xffffffff;
    @!p not.b32 %r1306, %r1306;
}

	// end inline asm
	and.b32  	%r1330, %r1306, %r1303;
	mov.b32 	%r1311, 4;
	// begin inline asm
	{
    .reg .pred p;
    and.b32 %r1309, %r1325, %r1311;    setp.ne.u32 p, %r1309, 0;
    vote.ballot.sync.b32 %r1309, p, 0xffffffff;
    @!p not.b32 %r1309, %r1309;
}

	// end inline asm
	and.b32  	%r1331, %r1309, %r1330;
	mov.b32 	%r1314, 8;
	// begin inline asm
	{
    .reg .pred p;
    and.b32 %r1312, %r1325, %r1314;    setp.ne.u32 p, %r1312, 0;
    vote.ballot.sync.b32 %r1312, p, 0xffffffff;
    @!p not.b32 %r1312, %r1312;
}

	// end inline asm
	and.b32  	%r1332, %r1312, %r1331;
	mov.b32 	%r1317, 16;
	// begin inline asm
	{
    .reg .pred p;
    and.b32 %r1315, %r1325, %r1317;    setp.ne.u32 p, %r1315, 0;
    vote.ballot.sync.b32 %r1315, p, 0xffffffff;
    @!p not.b32 %r1315, %r1315;
}

	// end inline asm
	and.b32  	%r1333, %r1315, %r1332;
	mov.b32 	%r1320, 32;
	// begin inline asm
	{
    .reg .pred p;
    and.b32 %r1318, %r1325, %r1320;    setp.ne.u32 p, %r1318, 0;
    vote.ballot.sync.b32 %r1318, p, 0xffffffff;
    @!p not.b32 %r1318, %r1318;
}

	// end inline asm
	and.b32  	%r1334, %r1318, %r1333;
	mov.b32 	%r1323, 64;
	// begin inline asm
	{
    .reg .pred p;
    and.b32 %r1321, %r1325, %r1323;    setp.ne.u32 p, %r1321, 0;
    vote.ballot.sync.b32 %r1321, p, 0xffffffff;
    @!p not.b32 %r1321, %r1321;
}

	// end inline asm
	and.b32  	%r1335, %r1321, %r1334;
	mov.b32 	%r1326, 128;
	// begin inline asm
	{
    .reg .pred p;
    and.b32 %r1324, %r1325, %r1326;    setp.ne.u32 p, %r1324, 0;
    vote.ballot.sync.b32 %r1324, p, 0xffffffff;
    @!p not.b32 %r1324, %r1324;
}

	// end inline asm
	and.b32  	%r1336, %r1324, %r1335;
	clz.b32 	%r1337, %r1336;
	sub.s32 	%r269, 31, %r1337;
	and.b32  	%r1338, %r646, %r1336;
	popc.b32 	%r270, %r1338;
	setp.ne.s32 	%p106, %r295, %r269;
	mov.b32 	%r1800, 0;
	@%p106 bra 	$L__BB10_151;
	shl.b32 	%r1339, %r1, 5;
	and.b32  	%r1340, %r1339, 31744;
	add.s32 	%r1342, %r551, %r1340;
	shl.b32 	%r1343, %r1325, 2;
	add.s32 	%r1344, %r1342, %r1343;
	atom.shared.add.u32 	%r1800, [%r1344], %r270;
$L__BB10_151:
	shfl.sync.idx.b32	%r1370|%p107, %r1800, %r269, 31, -1;
	add.s32 	%r273, %r270, %r1370;
	shr.u32 	%r1371, %r1782, %r293;
	and.b32  	%r1367, %r1371, %r82;
	mov.b32 	%r1347, 1;
	// begin inline asm
	{
    .reg .pred p;
    and.b32 %r1345, %r1367, %r1347;    setp.ne.u32 p, %r1345, 0;
    vote.ballot.sync.b32 %r1345, p, 0xffffffff;
    @!p not.b32 %r1345, %r1345;
}

	// end inline asm
	mov.b32 	%r1350, 2;
	// begin inline asm
	{
    .reg .pred p;
    and.b32 %r1348, %r1367, %r1350;    setp.ne.u32 p, %r1348, 0;
    vote.ballot.sync.b32 %r1348, p, 0xffffffff;
    @!p not.b32 %r1348, %r1348;
}

	// end inline asm
	and.b32  	%r1372, %r1348, %r1345;
	mov.b32 	%r1353, 4;
	// begin inline asm
	{
    .reg .pred p;
    and.b32 %r1351, %r1367, %r1353;    setp.ne.u32 p, %r1351, 0;
    vote.ballot.sync.b32 %r1351, p, 0xffffffff;
    @!p not.b32 %r1351, %r1351;
}

	// end inline asm
	and.b32  	%r1373, %r1351, %r1372;
	mov.b32 	%r1356, 8;
	// begin inline asm
	{
    .reg .pred p;
    and.b32 %r1354, %r1367, %r1356;    setp.ne.u32 p, %r1354, 0;
    vote.ballot.sync.b32 %r1354, p, 0xffffffff;
    @!p not.b32 %r1354, %r1354;
}

	// end inline asm
	and.b32  	%r1374, %r1354, %r1373;
	mov.b32 	%r1359, 16;
	// begin inline asm
	{
    .reg .pred p;
    and.b32 %r1357, %r1367, %r1359;    setp.ne.u32 p, %r1357, 0;
    vote.ballot.sync.b32 %r1357, p, 0xffffffff;
    @!p not.b32 %r1357, %r1357;
}

	// end inline asm
	and.b32  	%r1375, %r1357, %r1374;
	mov.b32 	%r1362, 32;
	// begin inline asm
	{
    .reg .pred p;
    and.b32 %r1360, %r1367, %r1362;    setp.ne.u32 p, %r1360, 0;
    vote.ballot.sync.b32 %r1360, p, 0xffffffff;
    @!p not.b32 %r1360, %r1360;
}

	// end inline asm
	and.b32  	%r1376, %r1360, %r1375;
	mov.b32 	%r1365, 64;
	// begin inline asm
	{
    .reg .pred p;
    and.b32 %r1363, %r1367, %r1365;    setp.ne.u32 p, %r1363, 0;
    vote.ballot.sync.b32 %r1363, p, 0xffffffff;
    @!p not.b32 %r1363, %r1363;
}

	// end inline asm
	and.b32  	%r1377, %r1363, %r1376;
	mov.b32 	%r1368, 128;
	// begin inline asm
	{
    .reg .pred p;
    and.b32 %r1366, %r1367, %r1368;    setp.ne.u32 p, %r1366, 0;
    vote.ballot.sync.b32 %r1366, p, 0xffffffff;
    @!p not.b32 %r1366, %r1366;
}

	// end inline asm
	and.b32  	%r1378, %r1366, %r1377;
	clz.b32 	%r1379, %r1378;
	sub.s32 	%r275, 31, %r1379;
	and.b32  	%r1380, %r646, %r1378;
	popc.b32 	%r276, %r1380;
	setp.ne.s32 	%p108, %r295, %r275;
	mov.b32 	%r1801, 0;
	@%p108 bra 	$L__BB10_153;
	shl.b32 	%r1385, %r1367, 2;
	add.s32 	%r1386, %r164, %r1385;
	atom.shared.add.u32 	%r1801, [%r1386], %r276;
$L__BB10_153:
	setp.gt.u32 	%p109, %r1, 255;
	shfl.sync.idx.b32	%r1387|%p110, %r1801, %r275, 31, -1;
	add.s32 	%r1388, %r276, %r1387;
	bar.sync 	0;
	shl.b32 	%r1389, %r171, 2;
	add.s32 	%r1391, %r551, %r1389;
	st.shared.u32 	[%r1391+-4], %r1764;
	shl.b32 	%r1392, %r177, 2;
	add.s32 	%r1393, %r551, %r1392;
	st.shared.u32 	[%r1393+-4], %r1765;
	shl.b32 	%r1394, %r183, 2;
	add.s32 	%r1395, %r551, %r1394;
	st.shared.u32 	[%r1395+-4], %r1766;
	shl.b32 	%r1396, %r189, 2;
	add.s32 	%r1397, %r551, %r1396;
	st.shared.u32 	[%r1397+-4], %r1767;
	shl.b32 	%r1398, %r195, 2;
	add.s32 	%r1399, %r551, %r1398;
	st.shared.u32 	[%r1399+-4], %r1768;
	shl.b32 	%r1400, %r201, 2;
	add.s32 	%r1401, %r551, %r1400;
	st.shared.u32 	[%r1401+-4], %r1769;
	shl.b32 	%r1402, %r207, 2;
	add.s32 	%r1403, %r551, %r1402;
	st.shared.u32 	[%r1403+-4], %r1770;
	shl.b32 	%r1404, %r213, 2;
	add.s32 	%r1405, %r551, %r1404;
	st.shared.u32 	[%r1405+-4], %r1771;
	shl.b32 	%r1406, %r219, 2;
	add.s32 	%r1407, %r551, %r1406;
	st.shared.u32 	[%r1407+-4], %r1772;
	shl.b32 	%r1408, %r225, 2;
	add.s32 	%r1409, %r551, %r1408;
	st.shared.u32 	[%r1409+-4], %r1773;
	shl.b32 	%r1410, %r231, 2;
	add.s32 	%r1411, %r551, %r1410;
	st.shared.u32 	[%r1411+-4], %r1774;
	shl.b32 	%r1412, %r237, 2;
	add.s32 	%r1413, %r551, %r1412;
	st.shared.u32 	[%r1413+-4], %r1775;
	shl.b32 	%r1414, %r243, 2;
	add.s32 	%r1415, %r551, %r1414;
	st.shared.u32 	[%r1415+-4], %r1776;
	shl.b32 	%r1416, %r249, 2;
	add.s32 	%r1417, %r551, %r1416;
	st.shared.u32 	[%r1417+-4], %r1777;
	shl.b32 	%r1418, %r255, 2;
	add.s32 	%r1419, %r551, %r1418;
	st.shared.u32 	[%r1419+-4], %r1778;
	shl.b32 	%r1420, %r261, 2;
	add.s32 	%r1421, %r551, %r1420;
	st.shared.u32 	[%r1421+-4], %r1779;
	shl.b32 	%r1422, %r267, 2;
	add.s32 	%r1423, %r551, %r1422;
	st.shared.u32 	[%r1423+-4], %r1780;
	shl.b32 	%r1424, %r273, 2;
	add.s32 	%r1425, %r551, %r1424;
	st.shared.u32 	[%r1425+-4], %r1781;
	shl.b32 	%r1426, %r1388, 2;
	add.s32 	%r1427, %r551, %r1426;
	st.shared.u32 	[%r1427+-4], %r1782;
	shl.b32 	%r1428, %r1, 3;
	add.s32 	%r1429, %r551, %r1428;
	add.s32 	%r279, %r1429, 29184;
	@%p109 bra 	$L__BB10_161;
	ld.param.u64 	%rd236, [_ZN3cub18CUB_300001_SM_10006detail10radix_sort29DeviceRadixSortOnesweepKernelINS1_5radix10policy_hubIiNS0_8NullTypeEyE10Policy1000ELNS0_9SortOrderE0EiS6_yiiNS1_21identity_decomposer_tEEEvPT5_SC_PT3_PKSD_PT1_PKSH_PT2_PKSL_T4_iiT6__param_3];
	cvta.to.global.u64 	%rd57, %rd236;
	shl.b64 	%rd58, %rd7, 3;
	add.s64 	%rd59, %rd57, %rd58;
	ld.global.u64 	%rd60, [%rd59];
	cvt.s64.s32 	%rd61, %r163;
	sub.s64 	%rd238, %rd60, %rd61;
	st.shared.u64 	[%r279], %rd238;
	setp.lt.s32 	%p111, %r3, 1;
	mov.u32 	%r1805, %r1759;
	@%p111 bra 	$L__BB10_160;
	mov.b32 	%r1803, -1;
	mov.u32 	%r1802, %r3;
	mov.u32 	%r1805, %r1759;
$L__BB10_156:
	ld.param.u64 	%rd229, [_ZN3cub18CUB_300001_SM_10006detail10radix_sort29DeviceRadixSortOnesweepKernelINS1_5radix10policy_hubIiNS0_8NullTypeEyE10Policy1000ELNS0_9SortOrderE0EiS6_yiiNS1_21identity_decomposer_tEEEvPT5_SC_PT3_PKSD_PT1_PKSH_PT2_PKSL_T4_iiT6__param_0];
	add.s32 	%r283, %r1802, -1;
	shl.b32 	%r1431, %r283, 8;
	add.s32 	%r1432, %r1431, %r1;
	cvta.to.global.u64 	%rd62, %rd229;
	mul.wide.s32 	%rd63, %r1432, 4;
	add.s64 	%rd16, %rd62, %rd63;
$L__BB10_157:
	membar.cta;
	ld.volatile.global.u32 	%r284, [%rd16];
	setp.eq.s32 	%p112, %r284, 0;
	@%p112 bra 	$L__BB10_157;
	and.b32  	%r1433, %r284, 1073741823;
	add.s32 	%r1805, %r1433, %r1805;
	setp.gt.s32 	%p113, %r284, -1;
	vote.sync.ballot.b32 	%r1803, %p113, %r1803;
	setp.gt.u32 	%p115, %r1802, 1;
	and.pred  	%p116, %p113, %p115;
	mov.u32 	%r1802, %r283;
	@%p116 bra 	$L__BB10_156;
	ld.shared.u64 	%rd238, [%r279];
$L__BB10_160:
	ld.param.u64 	%rd230, [_ZN3cub18CUB_300001_SM_10006detail10radix_sort29DeviceRadixSortOnesweepKernelINS1_5radix10policy_hubIiNS0_8NullTypeEyE10Policy1000ELNS0_9SortOrderE0EiS6_yiiNS1_21identity_decomposer_tEEEvPT5_SC_PT3_PKSD_PT1_PKSH_PT2_PKSL_T4_iiT6__param_0];
	or.b32  	%r1434, %r1805, -2147483648;
	cvta.to.global.u64 	%rd64, %rd230;
	shl.b32 	%r1435, %r3, 8;
	add.s32 	%r1436, %r1435, %r1;
	mul.wide.s32 	%rd65, %r1436, 4;
	add.s64 	%rd66, %rd64, %rd65;
	st.volatile.global.u32 	[%rd66], %r1434;
	sub.s32 	%r1437, %r1805, %r1759;
	cvt.s64.s32 	%rd67, %r1437;
	add.s64 	%rd68, %rd238, %rd67;
	st.shared.u64 	[%r279], %rd68;
$L__BB10_161:
	ld.param.u32 	%r1711, [_ZN3cub18CUB_300001_SM_10006detail10radix_sort29DeviceRadixSortOnesweepKernelINS1_5radix10policy_hubIiNS0_8NullTypeEyE10Policy1000ELNS0_9SortOrderE0EiS6_yiiNS1_21identity_decomposer_tEEEvPT5_SC_PT3_PKSD_PT1_PKSH_PT2_PKSL_T4_iiT6__param_8];
	ld.param.u64 	%rd233, [_ZN3cub18CUB_300001_SM_10006detail10radix_sort29DeviceRadixSortOnesweepKernelINS1_5radix10policy_hubIiNS0_8NullTypeEyE10Policy1000ELNS0_9SortOrderE0EiS6_yiiNS1_21identity_decomposer_tEEEvPT5_SC_PT3_PKSD_PT1_PKSH_PT2_PKSL_T4_iiT6__param_2];
	setp.gt.u32 	%p117, %r1, 255;
	mad.lo.s32 	%r288, %r3, 7296, 7296;
	setp.lt.s32 	%p118, %r288, %r1711;
	setp.eq.s64 	%p119, %rd233, 0;
	or.pred  	%p120, %p119, %p118;
	or.pred  	%p121, %p117, %p120;
	@%p121 bra 	$L__BB10_163;
	ld.param.u64 	%rd234, [_ZN3cub18CUB_300001_SM_10006detail10radix_sort29DeviceRadixSortOnesweepKernelINS1_5radix10policy_hubIiNS0_8NullTypeEyE10Policy1000ELNS0_9SortOrderE0EiS6_yiiNS1_21identity_decomposer_tEEEvPT5_SC_PT3_PKSD_PT1_PKSH_PT2_PKSL_T4_iiT6__param_2];
	ld.shared.u64 	%rd69, [%r279];
	cvt.s64.s32 	%rd70, %r1759;
	cvt.s64.s32 	%rd71, %r163;
	add.s64 	%rd72, %rd71, %rd70;
	add.s64 	%rd73, %rd72, %rd69;
	cvta.to.global.u64 	%rd74, %rd234;
	shl.b64 	%rd75, %rd7, 3;
	add.s64 	%rd76, %rd74, %rd75;
	st.global.u64 	[%rd76], %rd73;
$L__BB10_163:
	ld.param.u32 	%r1712, [_ZN3cub18CUB_300001_SM_10006detail10radix_sort29DeviceRadixSortOnesweepKernelINS1_5radix10policy_hubIiNS0_8NullTypeEyE10Policy1000ELNS0_9SortOrderE0EiS6_yiiNS1_21identity_decomposer_tEEEvPT5_SC_PT3_PKSD_PT1_PKSH_PT2_PKSL_T4_iiT6__param_8];
	shl.b32 	%r1438, %r1, 2;
	add.s32 	%r289, %r551, %r1438;
	setp.gt.s32 	%p122, %r288, %r1712;
	bar.sync 	0;
	@%p122 bra 	$L__BB10_165;
	ld.shared.u32 	%r1440, [%r289];
	shr.u32 	%r1441, %r1440, %r293;
	and.b32  	%r1442, %r1441, %r82;
	shl.b32 	%r1443, %r1442, 3;
	add.s32 	%r1445, %r551, 29184;
	add.s32 	%r1446, %r1445, %r1443;
	ld.shared.u64 	%rd77, [%r1446];
	add.s64 	%rd78, %rd77, %rd7;
	xor.b32  	%r1447, %r1440, -2147483648;
	shl.b64 	%rd79, %rd78, 2;
	add.s64 	%rd80, %rd1, %rd79;
	st.global.u32 	[%rd80], %r1447;
	bar.warp.sync 	-1;
	ld.shared.u32 	%r1448, [%r289+1536];
	shr.u32 	%r1449, %r1448, %r293;
	and.b32  	%r1450, %r1449, %r82;
	shl.b32 	%r1451, %r1450, 3;
	add.s32 	%r1452, %r1445, %r1451;
	ld.shared.u64 	%rd81, [%r1452];
	add.s64 	%rd82, %rd81, %rd7;
	xor.b32  	%r1453, %r1448, -2147483648;
	shl.b64 	%rd83, %rd82, 2;
	add.s64 	%rd84, %rd1, %rd83;
	st.global.u32 	[%rd84+1536], %r1453;
	bar.warp.sync 	-1;
	ld.shared.u32 	%r1454, [%r289+3072];
	shr.u32 	%r1455, %r1454, %r293;
	and.b32  	%r1456, %r1455, %r82;
	shl.b32 	%r1457, %r1456, 3;
	add.s32 	%r1458, %r1445, %r1457;
	ld.shared.u64 	%rd85, [%r1458];
	add.s64 	%rd86, %rd85, %rd7;
	xor.b32  	%r1459, %r1454, -2147483648;
	shl.b64 	%rd87, %rd86, 2;
	add.s64 	%rd88, %rd1, %rd87;
	st.global.u32 	[%rd88+3072], %r1459;
	bar.warp.sync 	-1;
	ld.shared.u32 	%r1460, [%r289+4608];
	shr.u32 	%r1461, %r1460, %r293;
	and.b32  	%r1462, %r1461, %r82;
	shl.b32 	%r1463, %r1462, 3;
	add.s32 	%r1464, %r1445, %r1463;
	ld.shared.u64 	%rd89, [%r1464];
	add.s64 	%rd90, %rd89, %rd7;
	xor.b32  	%r1465, %r1460, -2147483648;
	shl.b64 	%rd91, %rd90, 2;
	add.s64 	%rd92, %rd1, %rd91;
	st.global.u32 	[%rd92+4608], %r1465;
	bar.warp.sync 	-1;
	ld.shared.u32 	%r1466, [%r289+6144];
	shr.u32 	%r1467, %r1466, %r293;
	and.b32  	%r1468, %r1467, %r82;
	shl.b32 	%r1469, %r1468, 3;
	add.s32 	%r1470, %r1445, %r1469;
	ld.shared.u64 	%rd93, [%r1470];
	add.s64 	%rd94, %rd93, %rd7;
	xor.b32  	%r1471, %r1466, -2147483648;
	shl.b64 	%rd95, %rd94, 2;
	add.s64 	%rd96, %rd1, %rd95;
	st.global.u32 	[%rd96+6144], %r1471;
	bar.warp.sync 	-1;
	ld.shared.u32 	%r1472, [%r289+7680];
	shr.u32 	%r1473, %r1472, %r293;
	and.b32  	%r1474, %r1473, %r82;
	shl.b32 	%r1475, %r1474, 3;
	add.s32 	%r1476, %r1445, %r1475;
	ld.shared.u64 	%rd97, [%r1476];
	add.s64 	%rd98, %rd97, %rd7;
	xor.b32  	%r1477, %r1472, -2147483648;
	shl.b64 	%rd99, %rd98, 2;
	add.s64 	%rd100, %rd1, %rd99;
	st.global.u32 	[%rd100+7680], %r1477;
	bar.warp.sync 	-1;
	ld.shared.u32 	%r1478, [%r289+9216];
	shr.u32 	%r1479, %r1478, %r293;
	and.b32  	%r1480, %r1479, %r82;
	shl.b32 	%r1481, %r1480, 3;
	add.s32 	%r1482, %r1445, %r1481;
	ld.shared.u64 	%rd101, [%r1482];
	add.s64 	%rd102, %rd101, %rd7;
	xor.b32  	%r1483, %r1478, -2147483648;
	shl.b64 	%rd103, %rd102, 2;
	add.s64 	%rd104, %rd1, %rd103;
	st.global.u32 	[%rd104+9216], %r1483;
	bar.warp.sync 	-1;
	ld.shared.u32 	%r1484, [%r289+10752];
	shr.u32 	%r1485, %r1484, %r293;
	and.b32  	%r1486, %r1485, %r82;
	shl.b32 	%r1487, %r1486, 3;
	add.s32 	%r1488, %r1445, %r1487;
	ld.shared.u64 	%rd105, [%r1488];
	add.s64 	%rd106, %rd105, %rd7;
	xor.b32  	%r1489, %r1484, -2147483648;
	shl.b64 	%rd107, %rd106, 2;
	add.s64 	%rd108, %rd1, %rd107;
	st.global.u32 	[%rd108+10752], %r1489;
	bar.warp.sync 	-1;
	ld.shared.u32 	%r1490, [%r289+12288];
	shr.u32 	%r1491, %r1490, %r293;
	and.b32  	%r1492, %r1491, %r82;
	shl.b32 	%r1493, %r1492, 3;
	add.s32 	%r1494, %r1445, %r1493;
	ld.shared.u64 	%rd109, [%r1494];
	add.s64 	%rd110, %rd109, %rd7;
	xor.b32  	%r1495, %r1490, -2147483648;
	shl.b64 	%rd111, %rd110, 2;
	add.s64 	%rd112, %rd1, %rd111;
	st.global.u32 	[%rd112+12288], %r1495;
	bar.warp.sync 	-1;
	ld.shared.u32 	%r1496, [%r289+13824];
	shr.u32 	%r1497, %r1496, %r293;
	and.b32  	%r1498, %r1497, %r82;
	shl.b32 	%r1499, %r1498, 3;
	add.s32 	%r1500, %r1445, %r1499;
	ld.shared.u64 	%rd113, [%r1500];
	add.s64 	%rd114, %rd113, %rd7;
	xor.b32  	%r1501, %r1496, -2147483648;
	shl.b64 	%rd115, %rd114, 2;
	add.s64 	%rd116, %rd1, %rd115;
	st.global.u32 	[%rd116+13824], %r1501;
	bar.warp.sync 	-1;
	ld.shared.u32 	%r1502, [%r289+15360];
	shr.u32 	%r1503, %r1502, %r293;
	and.b32  	%r1504, %r1503, %r82;
	shl.b32 	%r1505, %r1504, 3;
	add.s32 	%r1506, %r1445, %r1505;
	ld.shared.u64 	%rd117, [%r1506];
	add.s64 	%rd118, %rd117, %rd7;
	xor.b32  	%r1507, %r1502, -2147483648;
	shl.b64 	%rd119, %rd118, 2;
	add.s64 	%rd120, %rd1, %rd119;
	st.global.u32 	[%rd120+15360], %r1507;
	bar.warp.sync 	-1;
	ld.shared.u32 	%r1508, [%r289+16896];
	shr.u32 	%r1509, %r1508, %r293;
	and.b32  	%r1510, %r1509, %r82;
	shl.b32 	%r1511, %r1510, 3;
	add.s32 	%r1512, %r1445, %r1511;
	ld.shared.u64 	%rd121, [%r1512];
	add.s64 	%rd122, %rd121, %rd7;
	xor.b32  	%r1513, %r1508, -2147483648;
	shl.b64 	%rd123, %rd122, 2;
	add.s64 	%rd124, %rd1, %rd123;
	st.global.u32 	[%rd124+16896], %r1513;
	bar.warp.sync 	-1;
	ld.shared.u32 	%r1514, [%r289+18432];
	shr.u32 	%r1515, %r1514, %r293;
	and.b32  	%r1516, %r1515, %r82;
	shl.b32 	%r1517, %r1516, 3;
	add.s32 	%r1518, %r1445, %r1517;
	ld.shared.u64 	%rd125, [%r1518];
	add.s64 	%rd126, %rd125, %rd7;
	xor.b32  	%r1519, %r1514, -2147483648;
	shl.b64 	%rd127, %rd126, 2;
	add.s64 	%rd128, %rd1, %rd127;
	st.global.u32 	[%rd128+18432], %r1519;
	bar.warp.sync 	-1;
	ld.shared.u32 	%r1520, [%r289+19968];
	shr.u32 	%r1521, %r1520, %r293;
	and.b32  	%r1522, %r1521, %r82;
	shl.b32 	%r1523, %r1522, 3;
	add.s32 	%r1524, %r1445, %r1523;
	ld.shared.u64 	%rd129, [%r1524];
	add.s64 	%rd130, %rd129, %rd7;
	xor.b32  	%r1525, %r1520, -2147483648;
	shl.b64 	%rd131, %rd130, 2;
	add.s64 	%rd132, %rd1, %rd131;
	st.global.u32 	[%rd132+19968], %r1525;
	bar.warp.sync 	-1;
	ld.shared.u32 	%r1526, [%r289+21504];
	shr.u32 	%r1527, %r1526, %r293;
	and.b32  	%r1528, %r1527, %r82;
	shl.b32 	%r1529, %r1528, 3;
	add.s32 	%r1530, %r1445, %r1529;
	ld.shared.u64 	%rd133, [%r1530];
	add.s64 	%rd134, %rd133, %rd7;
	xor.b32  	%r1531, %r1526, -2147483648;
	shl.b64 	%rd135, %rd134, 2;
	add.s64 	%rd136, %rd1, %rd135;
	st.global.u32 	[%rd136+21504], %r1531;
	bar.warp.sync 	-1;
	ld.shared.u32 	%r1532, [%r289+23040];
	shr.u32 	%r1533, %r1532, %r293;
	and.b32  	%r1534, %r1533, %r82;
	shl.b32 	%r1535, %r1534, 3;
	add.s32 	%r1536, %r1445, %r1535;
	ld.shared.u64 	%rd137, [%r1536];
	add.s64 	%rd138, %rd137, %rd7;
	xor.b32  	%r1537, %r1532, -2147483648;
	shl.b64 	%rd139, %rd138, 2;
	add.s64 	%rd140, %rd1, %rd139;
	st.global.u32 	[%rd140+23040], %r1537;
	bar.warp.sync 	-1;
	ld.shared.u32 	%r1538, [%r289+24576];
	shr.u32 	%r1539, %r1538, %r293;
	and.b32  	%r1540, %r1539, %r82;
	shl.b32 	%r1541, %r1540, 3;
	add.s32 	%r1542, %r1445, %r1541;
	ld.shared.u64 	%rd141, [%r1542];
	add.s64 	%rd142, %rd141, %rd7;
	xor.b32  	%r1543, %r1538, -2147483648;
	shl.b64 	%rd143, %rd142, 2;
	add.s64 	%rd144, %rd1, %rd143;
	st.global.u32 	[%rd144+24576], %r1543;
	bar.warp.sync 	-1;
	ld.shared.u32 	%r1544, [%r289+26112];
	shr.u32 	%r1545, %r1544, %r293;
	and.b32  	%r1546, %r1545, %r82;
	shl.b32 	%r1547, %r1546, 3;
	add.s32 	%r1548, %r1445, %r1547;
	ld.shared.u64 	%rd145, [%r1548];
	add.s64 	%rd146, %rd145, %rd7;
	xor.b32  	%r1549, %r1544, -2147483648;
	shl.b64 	%rd147, %rd146, 2;
	add.s64 	%rd148, %rd1, %rd147;
	st.global.u32 	[%rd148+26112], %r1549;
	bar.warp.sync 	-1;
	ld.shared.u32 	%r1550, [%r289+27648];
	shr.u32 	%r1551, %r1550, %r293;
	and.b32  	%r1552, %r1551, %r82;
	shl.b32 	%r1553, %r1552, 3;
	add.s32 	%r1554, %r1445, %r1553;
	ld.shared.u64 	%rd149, [%r1554];
	add.s64 	%rd150, %rd149, %rd7;
	xor.b32  	%r1555, %r1550, -2147483648;
	shl.b64 	%rd151, %rd150, 2;
	add.s64 	%rd152, %rd1, %rd151;
	st.global.u32 	[%rd152+27648], %r1555;
	bar.warp.sync 	-1;
	bra.uni 	$L__BB10_204;
$L__BB10_165:
	ld.param.u32 	%r1713, [_ZN3cub18CUB_300001_SM_10006detail10radix_sort29DeviceRadixSortOnesweepKernelINS1_5radix10policy_hubIiNS0_8NullTypeEyE10Policy1000ELNS0_9SortOrderE0EiS6_yiiNS1_21identity_decomposer_tEEEvPT5_SC_PT3_PKSD_PT1_PKSH_PT2_PKSL_T4_iiT6__param_8];
	mad.lo.s32 	%r290, %r3, -7296, %r1713;
	setp.ge.s32 	%p123, %r1, %r290;
	@%p123 bra 	$L__BB10_167;
	ld.shared.u32 	%r1556, [%r289];
	shr.u32 	%r1557, %r1556, %r293;
	and.b32  	%r1558, %r1557, %r82;
	shl.b32 	%r1559, %r1558, 3;
	add.s32 	%r1561, %r551, %r1559;
	ld.shared.u64 	%rd153, [%r1561+29184];
	xor.b32  	%r1562, %r1556, -2147483648;
	add.s64 	%rd154, %rd153, %rd7;
	shl.b64 	%rd155, %rd154, 2;
	add.s64 	%rd156, %rd1, %rd155;
	st.global.u32 	[%rd156], %r1562;
$L__BB10_167:
	bar.warp.sync 	-1;
	add.s32 	%r1563, %r1, 384;
	setp.ge.s32 	%p124, %r1563, %r290;
	@%p124 bra 	$L__BB10_169;
	ld.shared.u32 	%r1564, [%r289+1536];
	shr.u32 	%r1565, %r1564, %r293;
	and.b32  	%r1566, %r1565, %r82;
	shl.b32 	%r1567, %r1566, 3;
	add.s32 	%r1569, %r551, %r1567;
	ld.shared.u64 	%rd157, [%r1569+29184];
	xor.b32  	%r1570, %r1564, -2147483648;
	add.s64 	%rd158, %rd157, %rd7;
	shl.b64 	%rd159, %rd158, 2;
	add.s64 	%rd160, %rd1, %rd159;
	st.global.u32 	[%rd160+1536], %r1570;
$L__BB10_169:
	bar.warp.sync 	-1;
	add.s32 	%r1571, %r1, 768;
	setp.ge.s32 	%p125, %r1571, %r290;
	@%p125 bra 	$L__BB10_171;
	ld.shared.u32 	%r1572, [%r289+3072];
	shr.u32 	%r1573, %r1572, %r293;
	and.b32  	%r1574, %r1573, %r82;
	shl.b32 	%r1575, %r1574, 3;
	add.s32 	%r1577, %r551, %r1575;
	ld.shared.u64 	%rd161, [%r1577+29184];
	xor.b32  	%r1578, %r1572, -2147483648;
	add.s64 	%rd162, %rd161, %rd7;
	shl.b64 	%rd163, %rd162, 2;
	add.s64 	%rd164, %rd1, %rd163;
	st.global.u32 	[%rd164+3072], %r1578;
$L__BB10_171:
	bar.warp.sync 	-1;
	add.s32 	%r1579, %r1, 1152;
	setp.ge.s32 	%p126, %r1579, %r290;
	@%p126 bra 	$L__BB10_173;
	ld.shared.u32 	%r1580, [%r289+4608];
	shr.u32 	%r1581, %r1580, %r293;
	and.b32  	%r1582, %r1581, %r82;
	shl.b32 	%r1583, %r1582, 3;
	add.s32 	%r1585, %r551, %r1583;
	ld.shared.u64 	%rd165, [%r1585+29184];
	xor.b32  	%r1586, %r1580, -2147483648;
	add.s64 	%rd166, %rd165, %rd7;
	shl.b64 	%rd167, %rd166, 2;
	add.s64 	%rd168, %rd1, %rd167;
	st.global.u32 	[%rd168+4608], %r1586;
$L__BB10_173:
	bar.warp.sync 	-1;
	add.s32 	%r1587, %r1, 1536;
	setp.ge.s32 	%p127, %r1587, %r290;
	@%p127 bra 	$L__BB10_175;
	ld.shared.u32 	%r1588, [%r289+6144];
	shr.u32 	%r1589, %r1588, %r293;
	and.b32  	%r1590, %r1589, %r82;
	shl.b32 	%r1591, %r1590, 3;
	add.s32 	%r1593, %r551, %r1591;
	ld.shared.u64 	%rd169, [%r1593+29184];
	xor.b32  	%r1594, %r1588, -2147483648;
	add.s64 	%rd170, %rd169, %rd7;
	shl.b64 	%rd171, %rd170, 2;
	add.s64 	%rd172, %rd1, %rd171;
	st.global.u32 	[%rd172+6144], %r1594;
$L__BB10_175:
	bar.warp.sync 	-1;
	add.s32 	%r1595, %r1, 1920;
	setp.ge.s32 	%p128, %r1595, %r290;
	@%p128 bra 	$L__BB10_177;
	ld.shared.u32 	%r1596, [%r289+7680];
	shr.u32 	%r1597, %r1596, %r293;
	and.b32  	%r1598, %r1597, %r82;
	shl.b32 	%r1599, %r1598, 3;
	add.s32 	%r1601, %r551, %r1599;
	ld.shared.u64 	%rd173, [%r1601+29184];
	xor.b32  	%r1602, %r1596, -2147483648;
	add.s64 	%rd174, %rd173, %rd7;
	shl.b64 	%rd175, %rd174, 2;
	add.s64 	%rd176, %rd1, %rd175;
	st.global.u32 	[%rd176+7680], %r1602;
$L__BB10_177:
	bar.warp.sync 	-1;
	add.s32 	%r1603, %r1, 2304;
	setp.ge.s32 	%p129, %r1603, %r290;
	@%p129 bra 	$L__BB10_179;
	ld.shared.u32 	%r1604, [%r289+9216];
	shr.u32 	%r1605, %r1604, %r293;
	and.b32  	%r1606, %r1605, %r82;
	shl.b32 	%r1607, %r1606, 3;
	add.s32 	%r1609, %r551, %r1607;
	ld.shared.u64 	%rd177, [%r1609+29184];
	xor.b32  	%r1610, %r1604, -2147483648;
	add.s64 	%rd178, %rd177, %rd7;
	shl.b64 	%rd179, %rd178, 2;
	add.s64 	%rd180, %rd1, %rd179;
	st.global.u32 	[%rd180+9216], %r1610;
$L__BB10_179:
	bar.warp.sync 	-1;
	add.s32 	%r1611, %r1, 2688;
	setp.ge.s32 	%p130, %r1611, %r290;
	@%p130 bra 	$L__BB10_181;
	ld.shared.u32 	%r1612, [%r289+10752];
	shr.u32 	%r1613, %r1612, %r293;
	and.b32  	%r1614, %r1613, %r82;
	shl.b32 	%r1615, %r1614, 3;
	add.s32 	%r1617, %r551, %r1615;
	ld.shared.u64 	%rd181, [%r1617+29184];
	xor.b32  	%r1618, %r1612, -2147483648;
	add.s64 	%rd182, %rd181, %rd7;
	shl.b64 	%rd183, %rd182, 2;
	add.s64 	%rd184, %rd1, %rd183;
	st.global.u32 	[%rd184+10752], %r1618;
$L__BB10_181:
	bar.warp.sync 	-1;
	or.b32  	%r1619, %r1, 3072;
	setp.ge.s32 	%p131, %r1619, %r290;
	@%p131 bra 	$L__BB10_183;
	ld.shared.u32 	%r1620, [%r289+12288];
	shr.u32 	%r1621, %r1620, %r293;
	and.b32  	%r1622, %r1621, %r82;
	shl.b32 	%r1623, %r1622, 3;
	add.s32 	%r1625, %r551, %r1623;
	ld.shared.u64 	%rd185, [%r1625+29184];
	xor.b32  	%r1626, %r1620, -2147483648;
	add.s64 	%rd186, %rd185, %rd7;
	shl.b64 	%rd187, %rd186, 2;
	add.s64 	%rd188, %rd1, %rd187;
	st.global.u32 	[%rd188+12288], %r1626;
$L__BB10_183:
	bar.warp.sync 	-1;
	add.s32 	%r1627, %r1, 3456;
	setp.ge.s32 	%p132, %r1627, %r290;
	@%p132 bra 	$L__BB10_185;
	ld.shared.u32 	%r1628, [%r289+13824];
	shr.u32 	%r1629, %r1628, %r293;
	and.b32  	%r1630, %r1629, %r82;
	shl.b32 	%r1631, %r1630, 3;
	add.s32 	%r1633, %r551, %r1631;
	ld.shared.u64 	%rd189, [%r1633+29184];
	xor.b32  	%r1634, %r1628, -2147483648;
	add.s64 	%rd190, %rd189, %rd7;
	shl.b64 	%rd191, %rd190, 2;
	add.s64 	%rd192, %rd1, %rd191;
	st.global.u32 	[%rd192+13824], %r1634;
$L__BB10_185:
	bar.warp.sync 	-1;
	add.s32 	%r1635, %r1, 3840;
	setp.ge.s32 	%p133, %r1635, %r290;
	@%p133 bra 	$L__BB10_187;
	ld.shared.u32 	%r1636, [%r289+15360];
	shr.u32 	%r1637, %r1636, %r293;
	and.b32  	%r1638, %r1637, %r82;
	shl.b32 	%r1639, %r1638, 3;
	add.s32 	%r1641, %r551, %r1639;
	ld.shared.u64 	%rd193, [%r1641+29184];
	xor.b32  	%r1642, %r1636, -2147483648;
	add.s64 	%rd194, %rd193, %rd7;
	shl.b64 	%rd195, %rd194, 2;
	add.s64 	%rd196, %rd1, %rd195;
	st.global.u32 	[%rd196+15360], %r1642;
$L__BB10_187:
	bar.warp.sync 	-1;
	add.s32 	%r1643, %r1, 4224;
	setp.ge.s32 	%p134, %r1643, %r290;
	@%p134 bra 	$L__BB10_189;
	ld.shared.u32 	%r1644, [%r289+16896];
	shr.u32 	%r1645, %r1644, %r293;
	and.b32  	%r1646, %r1645, %r82;
	shl.b32 	%r1647, %r1646, 3;
	add.s32 	%r1649, %r551, %r1647;
	ld.shared.u64 	%rd197, [%r1649+29184];
	xor.b32  	%r1650, %r1644, -2147483648;
	add.s64 	%rd198, %rd197, %rd7;
	shl.b64 	%rd199, %rd198, 2;
	add.s64 	%rd200, %rd1, %rd199;
	st.global.u32 	[%rd200+16896], %r1650;
$L__BB10_189:
	bar.warp.sync 	-1;
	add.s32 	%r1651, %r1, 4608;
	setp.ge.s32 	%p135, %r1651, %r290;
	@%p135 bra 	$L__BB10_191;
	ld.shared.u32 	%r1652, [%r289+18432];
	shr.u32 	%r1653, %r1652, %r293;
	and.b32  	%r1654, %r1653, %r82;
	shl.b32 	%r1655, %r1654, 3;
	add.s32 	%r1657, %r551, %r1655;
	ld.shared.u64 	%rd201, [%r1657+29184];
	xor.b32  	%r1658, %r1652, -2147483648;
	add.s64 	%rd202, %rd201, %rd7;
	shl.b64 	%rd203, %rd202, 2;
	add.s64 	%rd204, %rd1, %rd203;
	st.global.u32 	[%rd204+18432], %r1658;
$L__BB10_191:
	bar.warp.sync 	-1;
	add.s32 	%r1659, %r1, 4992;
	setp.ge.s32 	%p136, %r1659, %r290;
	@%p136 bra 	$L__BB10_193;
	ld.shared.u32 	%r1660, [%r289+19968];
	shr.u32 	%r1661, %r1660, %r293;
	and.b32  	%r1662, %r1661, %r82;
	shl.b32 	%r1663, %r1662, 3;
	add.s32 	%r1665, %r551, %r1663;
	ld.shared.u64 	%rd205, [%r1665+29184];
	xor.b32  	%r1666, %r1660, -2147483648;
	add.s64 	%rd206, %rd205, %rd7;
	shl.b64 	%rd207, %rd206, 2;
	add.s64 	%rd208, %rd1, %rd207;
	st.global.u32 	[%rd208+19968], %r1666;
$L__BB10_193:
	bar.warp.sync 	-1;
	add.s32 	%r1667, %r1, 5376;
	setp.ge.s32 	%p137, %r1667, %r290;
	@%p137 bra 	$L__BB10_195;
	ld.shared.u32 	%r1668, [%r289+21504];
	shr.u32 	%r1669, %r1668, %r293;
	and.b32  	%r1670, %r1669, %r82;
	shl.b32 	%r1671, %r1670, 3;
	add.s32 	%r1673, %r551, %r1671;
	ld.shared.u64 	%rd209, [%r1673+29184];
	xor.b32  	%r1674, %r1668, -2147483648;
	add.s64 	%rd210, %rd209, %rd7;
	shl.b64 	%rd211, %rd210, 2;
	add.s64 	%rd212, %rd1, %rd211;
	st.global.u32 	[%rd212+21504], %r1674;
$L__BB10_195:
	bar.warp.sync 	-1;
	add.s32 	%r1675, %r1, 5760;
	setp.ge.s32 	%p138, %r1675, %r290;
	@%p138 bra 	$L__BB10_197;
	ld.shared.u32 	%r1676, [%r289+23040];
	shr.u32 	%r1677, %r1676, %r293;
	and.b32  	%r1678, %r1677, %r82;
	shl.b32 	%r1679, %r1678, 3;
	add.s32 	%r1681, %r551, %r1679;
	ld.shared.u64 	%rd213, [%r1681+29184];
	xor.b32  	%r1682, %r1676, -2147483648;
	add.s64 	%rd214, %rd213, %rd7;
	shl.b64 	%rd215, %rd214, 2;
	add.s64 	%rd216, %rd1, %rd215;
	st.global.u32 	[%rd216+23040], %r1682;
$L__BB10_197:
	bar.warp.sync 	-1;
	or.b32  	%r1683, %r1, 6144;
	setp.ge.s32 	%p139, %r1683, %r290;
	@%p139 bra 	$L__BB10_199;
	ld.shared.u32 	%r1684, [%r289+24576];
	shr.u32 	%r1685, %r1684, %r293;
	and.b32  	%r1686, %r1685, %r82;
	shl.b32 	%r1687, %r1686, 3;
	add.s32 	%r1689, %r551, %r1687;
	ld.shared.u64 	%rd217, [%r1689+29184];
	xor.b32  	%r1690, %r1684, -2147483648;
	add.s64 	%rd218, %rd217, %rd7;
	shl.b64 	%rd219, %rd218, 2;
	add.s64 	%rd220, %rd1, %rd219;
	st.global.u32 	[%rd220+24576], %r1690;
$L__BB10_199:
	bar.warp.sync 	-1;
	add.s32 	%r1691, %r1, 6528;
	setp.ge.s32 	%p140, %r1691, %r290;
	@%p140 bra 	$L__BB10_201;
	ld.shared.u32 	%r1692, [%r289+26112];
	shr.u32 	%r1693, %r1692, %r293;
	and.b32  	%r1694, %r1693, %r82;
	shl.b32 	%r1695, %r1694, 3;
	add.s32 	%r1697, %r551, %r1695;
	ld.shared.u64 	%rd221, [%r1697+29184];
	xor.b32  	%r1698, %r1692, -2147483648;
	add.s64 	%rd222, %rd221, %rd7;
	shl.b64 	%rd223, %rd222, 2;
	add.s64 	%rd224, %rd1, %rd223;
	st.global.u32 	[%rd224+26112], %r1698;
$L__BB10_201:
	bar.warp.sync 	-1;
	add.s32 	%r1699, %r1, 6912;
	ld.shared.u32 	%r291, [%r289+27648];
	shr.u32 	%r1700, %r291, %r293;
	and.b32  	%r1701, %r1700, %r82;
	shl.b32 	%r1702, %r1701, 3;
	add.s32 	%r1704, %r551, %r1702;
	ld.shared.u64 	%rd225, [%r1704+29184];
	add.s64 	%rd19, %rd225, %rd7;
	setp.ge.s32 	%p141, %r1699, %r290;
	@%p141 bra 	$L__BB10_203;
	xor.b32  	%r1705, %r291, -2147483648;
	shl.b64 	%rd226, %rd19, 2;
	add.s64 	%rd227, %rd1, %rd226;
	st.global.u32 	[%rd227+27648], %r1705;
$L__BB10_203:
	bar.warp.sync 	-1;
$L__BB10_204:
	ret;

}
	// .globl	_ZN3cub18CUB_300001_SM_10006detail10radix_sort31DeviceRadixSortSingleTileKernelINS1_5radix10policy_hubIlNS0_8NullTypeEyE10Policy1000ELNS0_9SortOrderE0ElS6_yNS1_21identity_decomposer_tEEEvPKT1_PSB_PKT2_PSF_T3_iiT4_
.visible .entry _ZN3cub18CUB_300001_SM_10006detail10radix_sort31DeviceRadixSortSingleTileKernelINS1_5radix10policy_hubIlNS0_8NullTypeEyE10Policy1000ELNS0_9SortOrderE0ElS6_yNS1_21identity_decomposer_tEEEvPKT1_PSB_PKT2_PSF_T3_iiT4_(
	.param .u64 .ptr .align 1 _ZN3cub18CUB_300001_SM_10006detail10radix_sort31DeviceRadixSortSingleTileKernelINS1_5radix10policy_hubIlNS0_8NullTypeEyE10Policy1000ELNS0_9SortOrderE0ElS6_yNS1_21identity_decomposer_tEEEvPKT1_PSB_PKT2_PSF_T3_iiT4__param_0,
	.param .u64 .ptr .align 1 _ZN3cub18CUB_300001_SM_10006detail10radix_sort31DeviceRadixSortSingleTileKernelINS1_5radix10policy_hubIlNS0_8NullTypeEyE10Policy1000ELNS0_9SortOrderE0ElS6_yNS1_21identity_decomposer_tEEEvPKT1_PSB_PKT2_PSF_T3_iiT4__param_1,
	.param .u64 .ptr .align 1 _ZN3cub18CUB_300001_SM_10006detail10radix_sort31DeviceRadixSortSingleTileKernelINS1_5radix10policy_hubIlNS0_8NullTypeEyE10Policy1000ELNS0_9SortOrderE0ElS6_yNS1_21identity_decomposer_tEEEvPKT1_PSB_PKT2_PSF_T3_iiT4__param_2,
	.param .u64 .ptr .align 1 _ZN3cub18CUB_300001_SM_10006detail10radix_sort31DeviceRadixSortSingleTileKernelINS1_5radix10policy_hubIlNS0_8NullTypeEyE10Policy1000ELNS0_9SortOrderE0ElS6_yNS1_21identity_decomposer_tEEEvPKT1_PSB_PKT2_PSF_T3_iiT4__param_3,
	.param .u64 _ZN3cub18CUB_300001_SM_10006detail10radix_sort31DeviceRadixSortSingleTileKernelINS1_5radix10policy_hubIlNS0_8NullTypeEyE10Policy1000ELNS0_9SortOrderE0ElS6_yNS1_21identity_decomposer_tEEEvPKT1_PSB_PKT2_PSF_T3_iiT4__param_4,
	.param .u32 _ZN3cub18CUB_300001_SM_10006detail10radix_sort31DeviceRadixSortSingleTileKernelINS1_5radix10policy_hubIlNS0_8NullTypeEyE10Policy1000ELNS0_9SortOrderE0ElS6_yNS1_21identity_decomposer_tEEEvPKT1_PSB_PKT2_PSF_T3_iiT4__param_5,
	.param .u32 _ZN3cub18CUB_300001_SM_10006detail10radix_sort31DeviceRadixSortSingleTileKernelINS1_5radix10policy_hubIlNS0_8NullTypeEyE10Policy1000ELNS0_9SortOrderE0ElS6_yNS1_21identity_decomposer_tEEEvPKT1_PSB_PKT2_PSF_T3_iiT4__param_6,
	.param .align 1 .b8 _ZN3cub18CUB_300001_SM_10006detail10radix_sort31DeviceRadixSortSingleTileKernelINS1_5radix10policy_hubIlNS0_8NullTypeEyE10Policy1000ELNS0_9SortOrderE0ElS6_yNS1_21identity_decomposer_tEEEvPKT1_PSB_PKT2_PSF_T3_iiT4__param_7[1]
)
.maxntid 256
.minnctapersm 1
{
	.reg .pred 	%p<32>;
	.reg .b16 	%rs<19>;
	.reg .b32 	%r<356>;
	.reg .b64 	%rd<131>;
	// demoted variable
	.shared .align 16 .b8 _ZZN3cub18CUB_300001_SM_10006detail10radix_sort31DeviceRadixSortSingleTileKernelINS1_5radix10policy_hubIlNS0_8NullTypeEyE10Policy1000ELNS0_9SortOrderE0ElS6_yNS1_21identity_decomposer_tEEEvPKT1_PSB_PKT2_PSF_T3_iiT4_E12temp_storage[33856];
	ld.param.u64 	%rd50, [_ZN3cub18CUB_300001_SM_10006detail10radix_sort31DeviceRadixSortSingleTileKernelINS1_5radix10policy_hubIlNS0_8NullTypeEyE10Policy1000ELNS0_9SortOrderE0ElS6_yNS1_21identity_decomposer_tEEEvPKT1_PSB_PKT2_PSF_T3_iiT4__param_0];
	ld.param.u64 	%rd47, [_ZN3cub18CUB_300001_SM_10006detail10radix_sort31DeviceRadixSortSingleTileKernelINS1_5radix10policy_hubIlNS0_8NullTypeEyE10Policy1000ELNS0_9SortOrderE0ElS6_yNS1_21identity_decomposer_tEEEvPKT1_PSB_PKT2_PSF_T3_iiT4__param_1];
	ld.param.u64 	%rd48, [_ZN3cub18CUB_300001_SM_10006detail10radix_sort31DeviceRadixSortSingleTileKernelINS1_5radix10policy_hubIlNS0_8NullTypeEyE10Policy1000ELNS0_9SortOrderE0ElS6_yNS1_21identity_decomposer_tEEEvPKT1_PSB_PKT2_PSF_T3_iiT4__param_4];
	ld.param.u32 	%r75, [_ZN3cub18CUB_300001_SM_10006detail10radix_sort31DeviceRadixSortSingleTileKernelINS1_5radix10policy_hubIlNS0_8NullTypeEyE10Policy1000ELNS0_9SortOrderE0ElS6_yNS1_21identity_decomposer_tEEEvPKT1_PSB_PKT2_PSF_T3_iiT4__param_5];
	ld.param.u32 	%r76, [_ZN3cub18CUB_300001_SM_10006detail10radix_sort31DeviceRadixSortSingleTileKernelINS1_5radix10policy_hubIlNS0_8NullTypeEyE10Policy1000ELNS0_9SortOrderE0ElS6_yNS1_21identity_decomposer_tEEEvPKT1_PSB_PKT2_PSF_T3_iiT4__param_6];
	cvta.to.global.u64 	%rd51, %rd50;
	cvt.u32.u64 	%r1, %rd48;
	mov.u32 	%r2, %tid.x;
	mul.lo.s32 	%r3, %r2, 9;
	setp.ge.s32 	%p1, %r3, %r1;
	mul.wide.u32 	%rd52, %r3, 8;
	add.s64 	%rd1, %rd51, %rd52;
	mov.b64 	%rd130, -1;
	@%p1 bra 	$L__BB11_2;
	ld.global.u64 	%rd53, [%rd1];
	xor.b64  	%rd130, %rd53, -9223372036854775808;
$L__BB11_2:
	add.s32 	%r77, %r3, 1;
	setp.ge.s32 	%p2, %r77, %r1;
	mov.b64 	%rd129, -1;
	@%p2 bra 	$L__BB11_4;
	ld.global.u64 	%rd55, [%rd1+8];
	xor.b64  	%rd129, %rd55, -9223372036854775808;
$L__BB11_4:
	add.s32 	%r78, %r3, 2;
	setp.ge.s32 	%p3, %r78, %r1;
	mov.b64 	%rd128, -1;
	@%p3 bra 	$L__BB11_6;
	ld.global.u64 	%rd57, [%rd1+16];
	xor.b64  	%rd128, %rd57, -9223372036854775808;
$L__BB11_6:
	add.s32 	%r79, %r3, 3;
	setp.ge.s32 	%p4, %r79, %r1;
	mov.b64 	%rd127, -1;
	@%p4 bra 	$L__BB11_8;
	ld.global.u64 	%rd59, [%rd1+24];
	xor.b64  	%rd127, %rd59, -9223372036854775808;
$L__BB11_8:
	add.s32 	%r80, %r3, 4;
	setp.ge.s32 	%p5, %r80, %r1;
	mov.b64 	%rd126, -1;
	@%p5 bra 	$L__BB11_10;
	ld.global.u64 	%rd61, [%rd1+32];
	xor.b64  	%rd126, %rd61, -9223372036854775808;
$L__BB11_10:
	add.s32 	%r81, %r3, 5;
	setp.ge.s32 	%p6, %r81, %r1;
	mov.b64 	%rd125, -1;
	@%p6 bra 	$L__BB11_12;
	ld.global.u64 	%rd63, [%rd1+40];
	xor.b64  	%rd125, %rd63, -9223372036854775808;
$L__BB11_12:
	add.s32 	%r82, %r3, 6;
	setp.ge.s32 	%p7, %r82, %r1;
	mov.b64 	%rd124, -1;
	@%p7 bra 	$L__BB11_14;
	ld.global.u64 	%rd65, [%rd1+48];
	xor.b64  	%rd124, %rd65, -9223372036854775808;
$L__BB11_14:
	add.s32 	%r83, %r3, 7;
	setp.ge.s32 	%p8, %r83, %r1;
	mov.b64 	%rd123, -1;
	@%p8 bra 	$L__BB11_16;
	ld.global.u64 	%rd67, [%rd1+56];
	xor.b64  	%rd123, %rd67, -9223372036854775808;
$L__BB11_16:
	add.s32 	%r84, %r3, 8;
	setp.ge.s32 	%p9, %r84, %r1;
	mov.b64 	%rd122, -1;
	@%p9 bra 	$L__BB11_18;
	ld.global.u64 	%rd69, [%rd1+64];
	xor.b64  	%rd122, %rd69, -9223372036854775808;
$L__BB11_18:
	bar.sync 	0;
	shr.u32 	%r4, %r2, 5;
	shl.b32 	%r86, %r2, 2;
	mov.u32 	%r87, _ZZN3cub18CUB_300001_SM_10006detail10radix_sort31DeviceRadixSortSingleTileKernelINS1_5radix10policy_hubIlNS0_8NullTypeEyE10Policy1000ELNS0_9SortOrderE0ElS6_yNS1_21identity_decomposer_tEEEvPKT1_PSB_PKT2_PSF_T3_iiT4_E12temp_storage;
	add.s32 	%r5, %r87, %r86;
	shl.b32 	%r88, %r2, 7;
	add.s32 	%r6, %r5, %r88;
	shl.b32 	%r89, %r4, 2;
	add.s32 	%r90, %r87, %r89;
	add.s32 	%r7, %r90, 33792;
	mad.lo.s32 	%r8, %r2, -60, %r6;
	add.s32 	%r353, %r75, 6;
	sub.s32 	%r352, %r76, %r75;
$L__BB11_19:
	add.s32 	%r101, %r353, -6;
	min.s32 	%r91, %r352, 6;
	mov.b32 	%r130, 0;
	st.shared.u32 	[%r5], %r130;
	st.shared.u32 	[%r5+1024], %r130;
	st.shared.u32 	[%r5+2048], %r130;
	st.shared.u32 	[%r5+3072], %r130;
	st.shared.u32 	[%r5+4096], %r130;
	st.shared.u32 	[%r5+5120], %r130;
	st.shared.u32 	[%r5+6144], %r130;
	st.shared.u32 	[%r5+7168], %r130;
	st.shared.u32 	[%r5+8192], %r130;
	st.shared.u32 	[%r5+9216], %r130;
	st.shared.u32 	[%r5+10240], %r130;
	st.shared.u32 	[%r5+11264], %r130;
	st.shared.u32 	[%r5+12288], %r130;
	st.shared.u32 	[%r5+13312], %r130;
	st.shared.u32 	[%r5+14336], %r130;
	st.shared.u32 	[%r5+15360], %r130;
	st.shared.u32 	[%r5+16384], %r130;
	st.shared.u32 	[%r5+17408], %r130;
	st.shared.u32 	[%r5+18432], %r130;
	st.shared.u32 	[%r5+19456], %r130;
	st.shared.u32 	[%r5+20480], %r130;
	st.shared.u32 	[%r5+21504], %r130;
	st.shared.u32 	[%r5+22528], %r130;
	st.shared.u32 	[%r5+23552], %r130;
	st.shared.u32 	[%r5+24576], %r130;
	st.shared.u32 	[%r5+25600], %r130;
	st.shared.u32 	[%r5+26624], %r130;
	st.shared.u32 	[%r5+27648], %r130;
	st.shared.u32 	[%r5+28672], %r130;
	st.shared.u32 	[%r5+29696], %r130;
	st.shared.u32 	[%r5+30720], %r130;
	st.shared.u32 	[%r5+31744], %r130;
	st.shared.u32 	[%r5+32768], %r130;
	mov.b64 	%rd71, 1;
	// begin inline asm
	shl.b64 %rd70, %rd71, %r91;
	// end inline asm
	add.s64 	%rd73, %rd70, -1;
	// begin inline asm
	shl.b64 %rd72, %rd73, %r130;
	// end inline asm
	// begin inline asm
	shr.b64 %rd74, %rd130, %r101;
	// end inline asm
	cvt.u32.u64 	%r133, %rd74;
	cvt.u32.u64 	%r134, %rd72;
	and.b32  	%r135, %r134, %r133;
	shl.b32 	%r136, %r135, 10;
	and.b32  	%r137, %r136, 31744;
	add.s32 	%r138, %r5, %r137;
	shr.u32 	%r139, %r135, 4;
	and.b32  	%r140, %r139, 268435454;
	add.s32 	%r14, %r138, %r140;
	ld.shared.u16 	%rs1, [%r14];
	add.s16 	%rs10, %rs1, 1;
	st.shared.u16 	[%r14], %rs10;
	// begin inline asm
	shr.b64 %rd76, %rd129, %r101;
	// end inline asm
	cvt.u32.u64 	%r141, %rd76;
	and.b32  	%r142, %r134, %r141;
	shl.b32 	%r143, %r142, 10;
	and.b32  	%r144, %r143, 31744;
	add.s32 	%r145, %r5, %r144;
	shr.u32 	%r146, %r142, 4;
	and.b32  	%r147, %r146, 268435454;
	add.s32 	%r15, %r145, %r147;
	ld.shared.u16 	%rs2, [%r15];
	add.s16 	%rs11, %rs2, 1;
	st.shared.u16 	[%r15], %rs11;
	// begin inline asm
	shr.b64 %rd78, %rd128, %r101;
	// end inline asm
	cvt.u32.u64 	%r148, %rd78;
	and.b32  	%r149, %r134, %r148;
	shl.b32 	%r150, %r149, 10;
	and.b32  	%r151, %r150, 31744;
	add.s32 	%r152, %r5, %r151;
	shr.u32 	%r153, %r149, 4;
	and.b32  	%r154, %r153, 268435454;
	add.s32 	%r16, %r152, %r154;
	ld.shared.u16 	%rs3, [%r16];
	add.s16 	%rs12, %rs3, 1;
	st.shared.u16 	[%r16], %rs12;
	// begin inline asm
	shr.b64 %rd80, %rd127, %r101;
	// end inline asm
	cvt.u32.u64 	%r155, %rd80;
	and.b32  	%r156, %r134, %r155;
	shl.b32 	%r157, %r156, 10;
	and.b32  	%r158, %r157, 31744;
	add.s32 	%r159, %r5, %r158;
	shr.u32 	%r160, %r156, 4;
	and.b32  	%r161, %r160, 268435454;
	add.s32 	%r17, %r159, %r161;
	ld.shared.u16 	%rs4, [%r17];
	add.s16 	%rs13, %rs4, 1;
	st.shared.u16 	[%r17], %rs13;
	// begin inline asm
	shr.b64 %rd82, %rd126, %r101;
	// end inline asm
	cvt.u32.u64 	%r162, %rd82;
	and.b32  	%r163, %r134, %r162;
	shl.b32 	%r164, %r163, 10;
	and.b32  	%r165, %r164, 31744;
	add.s32 	%r166, %r5, %r165;
	shr.u32 	%r167, %r163, 4;
	and.b32  	%r168, %r167, 268435454;
	add.s32 	%r18, %r166, %r168;
	ld.shared.u16 	%rs5, [%r18];
	add.s16 	%rs14, %rs5, 1;
	st.shared.u16 	[%r18], %rs14;
	// begin inline asm
	shr.b64 %rd84, %rd125, %r101;
	// end inline asm
	cvt.u32.u64 	%r169, %rd84;
	and.b32  	%r170, %r134, %r169;
	shl.b32 	%r171, %r170, 10;
	and.b32  	%r172, %r171, 31744;
	add.s32 	%r173, %r5, %r172;
	shr.u32 	%r174, %r170, 4;
	and.b32  	%r175, %r174, 268435454;
	add.s32 	%r19, %r173, %r175;
	ld.shared.u16 	%rs6, [%r19];
	add.s16 	%rs15, %rs6, 1;
	st.shared.u16 	[%r19], %rs15;
	// begin inline asm
	shr.b64 %rd86, %rd124, %r101;
	// end inline asm
	cvt.u32.u64 	%r176, %rd86;
	and.b32  	%r177, %r134, %r176;
	shl.b32 	%r178, %r177, 10;
	and.b32  	%r179, %r178, 31744;
	add.s32 	%r180, %r5, %r179;
	shr.u32 	%r181, %r177, 4;
	and.b32  	%r182, %r181, 268435454;
	add.s32 	%r20, %r180, %r182;
	ld.shared.u16 	%rs7, [%r20];
	add.s16 	%rs16, %rs7, 1;
	st.shared.u16 	[%r20], %rs16;
	// begin inline asm
	shr.b64 %rd88, %rd123, %r101;
	// end inline asm
	cvt.u32.u64 	%r183, %rd88;
	and.b32  	%r184, %r134, %r183;
	shl.b32 	%r185, %r184, 10;
	and.b32  	%r186, %r185, 31744;
	add.s32 	%r187, %r5, %r186;
	shr.u32 	%r188, %r184, 4;
	and.b32  	%r189, %r188, 268435454;
	add.s32 	%r21, %r187, %r189;
	ld.shared.u16 	%rs8, [%r21];
	add.s16 	%rs17, %rs8, 1;
	st.shared.u16 	[%r21], %rs17;
	// begin inline asm
	shr.b64 %rd90, %rd122, %r101;
	// end inline asm
	cvt.u32.u64 	%r190, %rd90;
	and.b32  	%r191, %r134, %r190;
	shl.b32 	%r192, %r191, 10;
	and.b32  	%r193, %r192, 31744;
	add.s32 	%r194, %r5, %r193;
	shr.u32 	%r195, %r191, 4;
	and.b32  	%r196, %r195, 268435454;
	add.s32 	%r22, %r194, %r196;
	ld.shared.u16 	%rs9, [%r22];
	add.s16 	%rs18, %rs9, 1;
	st.shared.u16 	[%r22], %rs18;
	bar.sync 	0;
	ld.shared.u32 	%r23, [%r6];
	ld.shared.u32 	%r197, [%r6+4];
	ld.shared.u32 	%r198, [%r6+8];
	ld.shared.u32 	%r199, [%r6+12];
	ld.shared.u32 	%r200, [%r6+16];
	ld.shared.u32 	%r201, [%r6+20];
	ld.shared.u32 	%r202, [%r6+24];
	ld.shared.u32 	%r203, [%r6+28];
	ld.shared.u32 	%r204, [%r6+32];
	ld.shared.u32 	%r205, [%r6+36];
	ld.shared.u32 	%r206, [%r6+40];
	ld.shared.u32 	%r207, [%r6+44];
	ld.shared.u32 	%r208, [%r6+48];
	ld.shared.u32 	%r209, [%r6+52];
	ld.shared.u32 	%r210, [%r6+56];
	ld.shared.u32 	%r211, [%r6+60];
	ld.shared.u32 	%r212, [%r6+64];
	ld.shared.u32 	%r213, [%r6+68];
	ld.shared.u32 	%r214, [%r6+72];
	ld.shared.u32 	%r215, [%r6+76];
	ld.shared.u32 	%r216, [%r6+80];
	ld.shared.u32 	%r217, [%r6+84];
	ld.shared.u32 	%r218, [%r6+88];
	ld.shared.u32 	%r219, [%r6+92];
	ld.shared.u32 	%r220, [%r6+96];
	ld.shared.u32 	%r221, [%r6+100];
	ld.shared.u32 	%r222, [%r6+104];
	ld.shared.u32 	%r223, [%r6+108];
	ld.shared.u32 	%r224, [%r6+112];
	ld.shared.u32 	%r225, [%r6+116];
	ld.shared.u32 	%r226, [%r6+120];
	ld.shared.u32 	%r227, [%r6+124];
	ld.shared.u32 	%r228, [%r6+128];
	add.s32 	%r24, %r197, %r23;
	add.s32 	%r25, %r198, %r24;
	add.s32 	%r26, %r199, %r25;
	add.s32 	%r27, %r200, %r26;
	add.s32 	%r28, %r201, %r27;
	add.s32 	%r29, %r202, %r28;
	add.s32 	%r30, %r203, %r29;
	add.s32 	%r31, %r204, %r30;
	add.s32 	%r32, %r205, %r31;
	add.s32 	%r33, %r206, %r32;
	add.s32 	%r34, %r207, %r33;
	add.s32 	%r35, %r208, %r34;
	add.s32 	%r36, %r209, %r35;
	add.s32 	%r37, %r210, %r36;
	add.s32 	%r38, %r211, %r37;
	add.s32 	%r39, %r212, %r38;
	add.s32 	%r40, %r213, %r39;
	add.s32 	%r41, %r214, %r40;
	add.s32 	%r42, %r215, %r41;
	add.s32 	%r43, %r216, %r42;
	add.s32 	%r44, %r217, %r43;
	add.s32 	%r45, %r218, %r44;
	add.s32 	%r46, %r219, %r45;
	add.s32 	%r47, %r220, %r46;
	add.s32 	%r48, %r221, %r47;
	add.s32 	%r49, %r222, %r48;
	add.s32 	%r50, %r223, %r49;
	add.s32 	%r51, %r224, %r50;
	add.s32 	%r52, %r225, %r51;
	add.s32 	%r53, %r226, %r52;
	add.s32 	%r54, %r227, %r53;
	add.s32 	%r107, %r228, %r54;
	// begin inline asm
	mov.u32 %r102, %laneid;
	// end inline asm
	mov.b32 	%r105, 1;
	mov.b32 	%r132, -1;
	// begin inline asm
	{  .reg .u32 r0;  .reg .pred p;  shfl.sync.up.b32 r0|p, %r107, %r105, %r130, %r132;  @p add.u32 r0, r0, %r107;  mov.u32 %r103, r0;}
	// end inline asm
	mov.b32 	%r111, 2;
	// begin inline asm
	{  .reg .u32 r0;  .reg .pred p;  shfl.sync.up.b32 r0|p, %r103, %r111, %r130, %r132;  @p add.u32 r0, r0, %r103;  mov.u32 %r109, r0;}
	// end inline asm
	mov.b32 	%r117, 4;
	// begin inline asm
	{  .reg .u32 r0;  .reg .pred p;  shfl.sync.up.b32 r0|p, %r109, %r117, %r130, %r132;  @p add.u32 r0, r0, %r109;  mov.u32 %r115, r0;}
	// end inline asm
	mov.b32 	%r123, 8;
	// begin inline asm
	{  .reg .u32 r0;  .reg .pred p;  shfl.sync.up.b32 r0|p, %r115, %r123, %r130, %r132;  @p add.u32 r0, r0, %r115;  mov.u32 %r121, r0;}
	// end inline asm
	mov.b32 	%r129, 16;
	// begin inline asm
	{  .reg .u32 r0;  .reg .pred p;  shfl.sync.up.b32 r0|p, %r121, %r129, %r130, %r132;  @p add.u32 r0, r0, %r121;  mov.u32 %r127, r0;}
	// end inline asm
	setp.ne.s32 	%p10, %r102, 31;
	@%p10 bra 	$L__BB11_21;
	st.shared.u32 	[%r7], %r127;
$L__BB11_21:
	sub.s32 	%r229, %r127, %r107;
	setp.gt.u32 	%p11, %r2, 31;
	setp.eq.s32 	%p12, %r4, 7;
	setp.eq.s32 	%p13, %r4, 6;
	setp.eq.s32 	%p14, %r4, 5;
	setp.eq.s32 	%p15, %r4, 4;
	setp.eq.s32 	%p16, %r4, 3;
	setp.eq.s32 	%p17, %r4, 2;
	setp.eq.s32 	%p18, %r4, 1;
	bar.sync 	0;
	ld.shared.v4.u32 	{%r230, %r231, %r232, %r233}, [_ZZN3cub18CUB_300001_SM_10006detail10radix_sort31DeviceRadixSortSingleTileKernelINS1_5radix10policy_hubIlNS0_8NullTypeEyE10Policy1000ELNS0_9SortOrderE0ElS6_yNS1_21identity_decomposer_tEEEvPKT1_PSB_PKT2_PSF_T3_iiT4_E12temp_storage+33792];
	selp.b32 	%r234, %r230, %r354, %p18;
	add.s32 	%r235, %r231, %r230;
	selp.b32 	%r236, %r235, %r234, %p17;
	add.s32 	%r237, %r235, %r232;
	selp.b32 	%r238, %r237, %r236, %p16;
	add.s32 	%r239, %r237, %r233;
	selp.b32 	%r240, %r239, %r238, %p15;
	ld.shared.v4.u32 	{%r241, %r242, %r243, %r244}, [_ZZN3cub18CUB_300001_SM_10006detail10radix_sort31DeviceRadixSortSingleTileKernelINS1_5radix10policy_hubIlNS0_8NullTypeEyE10Policy1000ELNS0_9SortOrderE0ElS6_yNS1_21identity_decomposer_tEEEvPKT1_PSB_PKT2_PSF_T3_iiT4_E12temp_storage+33808];
	add.s32 	%r245, %r239, %r241;
	selp.b32 	%r246, %r245, %r240, %p14;
	add.s32 	%r247, %r245, %r242;
	selp.b32 	%r248, %r247, %r246, %p13;
	add.s32 	%r249, %r247, %r243;
	selp.b32 	%r354, %r249, %r248, %p12;
	add.s32 	%r59, %r249, %r244;
	setp.ne.s32 	%p19, %r102, 0;
	selp.b32 	%r250, %r229, 0, %p19;
	add.s32 	%r251, %r354, %r250;
	or.pred  	%p20, %p11, %p19;
	selp.b32 	%r355, %r251, %r229, %p11;
	@%p20 bra 	$L__BB11_23;
	shl.b32 	%r355, %r59, 16;
	st.shared.u32 	[_ZZN3cub18CUB_300001_SM_10006detail10radix_sort31DeviceRadixSortSingleTileKernelINS1_5radix10policy_hubIlNS0_8NullTypeEyE10Policy1000ELNS0_9SortOrderE0ElS6_yNS1_21identity_decomposer_tEEEvPKT1_PSB_PKT2_PSF_T3_iiT4_E12temp_storage+33832], %r355;
$L__BB11_23:
	setp.eq.s32 	%p21, %r2, 0;
	bar.sync 	0;
	ld.shared.u32 	%r252, [_ZZN3cub18CUB_300001_SM_10006detail10radix_sort31DeviceRadixSortSingleTileKernelINS1_5radix10policy_hubIlNS0_8NullTypeEyE10Policy1000ELNS0_9SortOrderE0ElS6_yNS1_21identity_decomposer_tEEEvPKT1_PSB_PKT2_PSF_T3_iiT4_E12temp_storage+33832];
	selp.b32 	%r253, 0, %r252, %p21;
	add.s32 	%r254, %r355, %r253;
	add.s32 	%r255, %r23, %r254;
	add.s32 	%r256, %r24, %r254;
	add.s32 	%r257, %r25, %r254;
	add.s32 	%r258, %r26, %r254;
	add.s32 	%r259, %r27, %r254;
	add.s32 	%r260, %r28, %r254;
	add.s32 	%r261, %r29, %r254;
	add.s32 	%r262, %r30, %r254;
	add.s32 	%r263, %r31, %r254;
	add.s32 	%r264, %r32, %r254;
	add.s32 	%r265, %r33, %r254;
	add.s32 	%r266, %r34, %r254;
	add.s32 	%r267, %r35, %r254;
	add.s32 	%r268, %r36, %r254;
	add.s32 	%r269, %r37, %r254;
	add.s32 	%r270, %r38, %r254;
	add.s32 	%r271, %r39, %r254;
	add.s32 	%r272, %r40, %r254;
	add.s32 	%r273, %r41, %r254;
	add.s32 	%r274, %r42, %r254;
	add.s32 	%r275, %r43, %r254;
	add.s32 	%r276, %r44, %r254;
	add.s32 	%r277, %r45, %r254;
	add.s32 	%r278, %r46, %r254;
	add.s32 	%r279, %r47, %r254;
	add.s32 	%r280, %r48, %r254;
	add.s32 	%r281, %r49, %r254;
	add.s32 	%r282, %r50, %r254;
	add.s32 	%r283, %r51, %r254;
	add.s32 	%r284, %r52, %r254;
	add.s32 	%r285, %r53, %r254;
	add.s32 	%r286, %r54, %r254;
	st.shared.u32 	[%r6], %r254;
	st.shared.u32 	[%r6+4], %r255;
	st.shared.u32 	[%r6+8], %r256;
	st.shared.u32 	[%r6+12], %r257;
	st.shared.u32 	[%r6+16], %r258;
	st.shared.u32 	[%r6+20], %r259;
	st.shared.u32 	[%r6+24], %r260;
	st.shared.u32 	[%r6+28], %r261;
	st.shared.u32 	[%r6+32], %r262;
	st.shared.u32 	[%r6+36], %r263;
	st.shared.u32 	[%r6+40], %r264;
	st.shared.u32 	[%r6+44], %r265;
	st.shared.u32 	[%r6+48], %r266;
	st.shared.u32 	[%r6+52], %r267;
	st.shared.u32 	[%r6+56], %r268;
	st.shared.u32 	[%r6+60], %r269;
	st.shared.u32 	[%r6+64], %r270;
	st.shared.u32 	[%r6+68], %r271;
	st.shared.u32 	[%r6+72], %r272;
	st.shared.u32 	[%r6+76], %r273;
	st.shared.u32 	[%r6+80], %r274;
	st.shared.u32 	[%r6+84], %r275;
	st.shared.u32 	[%r6+88], %r276;
	st.shared.u32 	[%r6+92], %r277;
	st.shared.u32 	[%r6+96], %r278;
	st.shared.u32 	[%r6+100], %r279;
	st.shared.u32 	[%r6+104], %r280;
	st.shared.u32 	[%r6+108], %r281;
	st.shared.u32 	[%r6+112], %r282;
	st.shared.u32 	[%r6+116], %r283;
	st.shared.u32 	[%r6+120], %r284;
	st.shared.u32 	[%r6+124], %r285;
	st.shared.u32 	[%r6+128], %r286;
	bar.sync 	0;
	cvt.u32.u16 	%r287, %rs1;
	ld.shared.u16 	%r288, [%r14];
	add.s32 	%r63, %r288, %r287;
	cvt.u32.u16 	%r289, %rs2;
	ld.shared.u16 	%r290, [%r15];
	add.s32 	%r64, %r290, %r289;
	cvt.u32.u16 	%r291, %rs3;
	ld.shared.u16 	%r292, [%r16];
	add.s32 	%r65, %r292, %r291;
	cvt.u32.u16 	%r293, %rs4;
	ld.shared.u16 	%r294, [%r17];
	add.s32 	%r66, %r294, %r293;
	cvt.u32.u16 	%r295, %rs5;
	ld.shared.u16 	%r296, [%r18];
	add.s32 	%r67, %r296, %r295;
	cvt.u32.u16 	%r297, %rs6;
	ld.shared.u16 	%r298, [%r19];
	add.s32 	%r68, %r298, %r297;
	cvt.u32.u16 	%r299, %rs7;
	ld.shared.u16 	%r300, [%r20];
	add.s32 	%r69, %r300, %r299;
	cvt.u32.u16 	%r301, %rs8;
	ld.shared.u16 	%r302, [%r21];
	add.s32 	%r70, %r302, %r301;
	cvt.u32.u16 	%r303, %rs9;
	ld.shared.u16 	%r304, [%r22];
	add.s32 	%r71, %r304, %r303;
	bar.sync 	0;
	setp.lt.s32 	%p22, %r353, %r76;
	@%p22 bra 	$L__BB11_43;
	cvt.u64.u32 	%rd92, %r2;
	shl.b32 	%r305, %r63, 3;
	mov.u32 	%r306, _ZZN3cub18CUB_300001_SM_10006detail10radix_sort31DeviceRadixSortSingleTileKernelINS1_5radix10policy_hubIlNS0_8NullTypeEyE10Policy1000ELNS0_9SortOrderE0ElS6_yNS1_21identity_decomposer_tEEEvPKT1_PSB_PKT2_PSF_T3_iiT4_E12temp_storage;
	add.s32 	%r307, %r306, %r305;
	st.shared.u64 	[%r307], %rd130;
	shl.b32 	%r308, %r64, 3;
	add.s32 	%r309, %r306, %r308;
	st.shared.u64 	[%r309], %rd129;
	shl.b32 	%r310, %r65, 3;
	add.s32 	%r311, %r306, %r310;
	st.shared.u64 	[%r311], %rd128;
	shl.b32 	%r312, %r66, 3;
	add.s32 	%r313, %r306, %r312;
	st.shared.u64 	[%r313], %rd127;
	shl.b32 	%r314, %r67, 3;
	add.s32 	%r315, %r306, %r314;
	st.shared.u64 	[%r315], %rd126;
	shl.b32 	%r316, %r68, 3;
	add.s32 	%r317, %r306, %r316;
	st.shared.u64 	[%r317], %rd125;
	shl.b32 	%r318, %r69, 3;
	add.s32 	%r319, %r306, %r318;
	st.shared.u64 	[%r319], %rd124;
	shl.b32 	%r320, %r70, 3;
	add.s32 	%r321, %r306, %r320;
	st.shared.u64 	[%r321], %rd123;
	shl.b32 	%r322, %r71, 3;
	add.s32 	%r323, %r306, %r322;
	st.shared.u64 	[%r323], %rd122;
	bar.sync 	0;
	shl.b32 	%r324, %r2, 6;
	sub.s32 	%r72, %r8, %r324;
	ld.shared.u64 	%rd29, [%r72+2048];
	ld.shared.u64 	%rd30, [%r72+4096];
	ld.shared.u64 	%rd31, [%r72+6144];
	ld.shared.u64 	%rd32, [%r72+8192];
	ld.shared.u64 	%rd33, [%r72+10240];
	ld.shared.u64 	%rd34, [%r72+12288];
	ld.shared.u64 	%rd35, [%r72+14336];
	ld.shared.u64 	%rd36, [%r72+16384];
	setp.gt.u64 	%p23, %rd48, %rd92;
	cvta.to.global.u64 	%rd93, %rd47;
	mul.wide.u32 	%rd94, %r2, 8;
	add.s64 	%rd37, %rd93, %rd94;
	@%p23 bra 	$L__BB11_25;
	bra.uni 	$L__BB11_26;
$L__BB11_25:
	ld.shared.u64 	%rd95, [%r72];
	xor.b64  	%rd96, %rd95, -9223372036854775808;
	st.global.u64 	[%rd37], %rd96;
$L__BB11_26:
	add.s32 	%r325, %r2, 256;
	cvt.u64.u32 	%rd97, %r325;
	setp.le.u64 	%p24, %rd48, %rd97;
	@%p24 bra 	$L__BB11_28;
	xor.b64  	%rd98, %rd29, -9223372036854775808;
	st.global.u64 	[%rd37+2048], %rd98;
$L__BB11_28:
	add.s32 	%r326, %r2, 512;
	cvt.u64.u32 	%rd99, %r326;
	setp.le.u64 	%p25, %rd48, %rd99;
	@%p25 bra 	$L__BB11_30;
	xor.b64  	%rd100, %rd30, -9223372036854775808;
	st.global.u64 	[%rd37+4096], %rd100;
$L__BB11_30:
	add.s32 	%r327, %r2, 768;
	cvt.u64.u32 	%rd101, %r327;
	setp.le.u64 	%p26, %rd48, %rd101;
	@%p26 bra 	$L__BB11_32;
	xor.b64  	%rd102, %rd31, -9223372036854775808;
	st.global.u64 	[%rd37+6144], %rd102;
$L__BB11_32:
	or.b32  	%r328, %r2, 1024;
	cvt.u64.u32 	%rd103, %r328;
	setp.le.u64 	%p27, %rd48, %rd103;
	@%p27 bra 	$L__BB11_34;
	xor.b64  	%rd104, %rd32, -9223372036854775808;
	st.global.u64 	[%rd37+8192], %rd104;
$L__BB11_34:
	add.s32 	%r329, %r2, 1280;
	cvt.u64.u32 	%rd105, %r329;
	setp.le.u64 	%p28, %rd48, %rd105;
	@%p28 bra 	$L__BB11_36;
	xor.b64  	%rd106, %rd33, -9223372036854775808;
	st.global.u64 	[%rd37+10240], %rd106;
$L__BB11_36:
	add.s32 	%r330, %r2, 1536;
	cvt.u64.u32 	%rd107, %r330;
	setp.le.u64 	%p29, %rd48, %rd107;
	@%p29 bra 	$L__BB11_38;
	xor.b64  	%rd108, %rd34, -9223372036854775808;
	st.global.u64 	[%rd37+12288], %rd108;
$L__BB11_38:
	add.s32 	%r331, %r2, 1792;
	cvt.u64.u32 	%rd109, %r331;
	setp.le.u64 	%p30, %rd48, %rd109;
	@%p30 bra 	$L__BB11_40;
	xor.b64  	%rd110, %rd35, -9223372036854775808;
	st.global.u64 	[%rd37+14336], %rd110;
$L__BB11_40:
	or.b32  	%r332, %r2, 2048;
	cvt.u64.u32 	%rd111, %r332;
	setp.le.u64 	%p31, %rd48, %rd111;
	@%p31 bra 	$L__BB11_42;
	xor.b64  	%rd112, %rd36, -9223372036854775808;
	st.global.u64 	[%rd37+16384], %rd112;
$L__BB11_42:
	ret;
$L__BB11_43:
	shl.b32 	%r333, %r63, 3;
	mov.u32 	%r334, _ZZN3cub18CUB_300001_SM_10006detail10radix_sort31DeviceRadixSortSingleTileKernelINS1_5radix10policy_hubIlNS0_8NullTypeEyE10Policy1000ELNS0_9SortOrderE0ElS6_yNS1_21identity_decomposer_tEEEvPKT1_PSB_PKT2_PSF_T3_iiT4_E12temp_storage;
	add.s32 	%r335, %r334, %r333;
	st.shared.u64 	[%r335], %rd130;
	shl.b32 	%r336, %r64, 3;
	add.s32 	%r337, %r334, %r336;
	st.shared.u64 	[%r337], %rd129;
	shl.b32 	%r338, %r65, 3;
	add.s32 	%r339, %r334, %r338;
	st.shared.u64 	[%r339], %rd128;
	shl.b32 	%r340, %r66, 3;
	add.s32 	%r341, %r334, %r340;
	st.shared.u64 	[%r341], %rd127;
	shl.b32 	%r342, %r67, 3;
	add.s32 	%r343, %r334, %r342;
	st.shared.u64 	[%r343], %rd126;
	shl.b32 	%r344, %r68, 3;
	add.s32 	%r345, %r334, %r344;
	st.shared.u64 	[%r345], %rd125;
	shl.b32 	%r346, %r69, 3;
	add.s32 	%r347, %r334, %r346;
	st.shared.u64 	[%r347], %rd124;
	shl.b32 	%r348, %r70, 3;
	add.s32 	%r349, %r334, %r348;
	st.shared.u64 	[%r349], %rd123;
	shl.b32 	%r350, %r71, 3;
	add.s32 	%r351, %r334, %r350;
	st.shared.u64 	[%r351], %rd122;
	bar.sync 	0;
	ld.shared.u64 	%rd130, [%r8];
	ld.shared.u64 	%rd129, [%r8+8];
	ld.shared.u64 	%rd128, [%r8+16];
	ld.shared.u64 	%rd127, [%r8+24];
	ld.shared.u64 	%rd126, [%r8+32];
	ld.shared.u64 	%rd125, [%r8+40];
	ld.shared.u64 	%rd124, [%r8+48];
	ld.shared.u64 	%rd123, [%r8+56];
	ld.shared.u64 	%rd122, [%r8+64];
	bar.sync 	0;
	add.s32 	%r353, %r353, 6;
	add.s32 	%r352, %r352, -6;
	bra.uni 	$L__BB11_19;

}
	// .globl	_ZN3cub18CUB_300001_SM_10006detail10radix_sort30DeviceRadixSortHistogramKernelINS1_5radix10policy_hubIlNS0_8NullTypeEyE10Policy1000ELNS0_9SortOrderE0ElyNS1_21identity_decomposer_tEEEvPT2_PKT1_SB_iiT3_
.visible .entry _ZN3cub18CUB_300001_SM_10006detail10radix_sort30DeviceRadixSortHistogramKernelINS1_5radix10policy_hubIlNS0_8NullTypeEyE10Policy1000ELNS0_9SortOrderE0ElyNS1_21identity_decomposer_tEEEvPT2_PKT1_SB_iiT3_(
	.param .u64 .ptr .align 1 _ZN3cub18CUB_300001_SM_10006detail10radix_sort30DeviceRadixSortHistogramKernelINS1_5radix10policy_hubIlNS0_8NullTypeEyE10Policy1000ELNS0_9SortOrderE0ElyNS1_21identity_decomposer_tEEEvPT2_PKT1_SB_iiT3__param_0,
	.param .u64 .ptr .align 1 _ZN3cub18CUB_300001_SM_10006detail10radix_sort30DeviceRadixSortHistogramKernelINS1_5radix10policy_hubIlNS0_8NullTypeEyE10Policy1000ELNS0_9SortOrderE0ElyNS1_21identity_decomposer_tEEEvPT2_PKT1_SB_iiT3__param_1,
	.param .u64 _ZN3cub18CUB_300001_SM_10006detail10radix_sort30DeviceRadixSortHistogramKernelINS1_5radix10policy_hubIlNS0_8NullTypeEyE10Policy1000ELNS0_9SortOrderE0ElyNS1_21identity_decomposer_tEEEvPT2_PKT1_SB_iiT3__param_2,
	.param .u32 _ZN3cub18CUB_300001_SM_10006detail10radix_sort30DeviceRadixSortHistogramKernelINS1_5radix10policy_hubIlNS0_8NullTypeEyE10Policy1000ELNS0_9SortOrderE0ElyNS1_21identity_decomposer_tEEEvPT2_PKT1_SB_iiT3__param_3,
	.param .u32 _ZN3cub18CUB_300001_SM_10006detail10radix_sort30DeviceRadixSortHistogramKernelINS1_5radix10policy_hubIlNS0_8NullTypeEyE10Policy1000ELNS0_9SortOrderE0ElyNS1_21identity_decomposer_tEEEvPT2_PKT1_SB_iiT3__param_4,
	.param .align 1 .b8 _ZN3cub18CUB_300001_SM_10006detail10radix_sort30DeviceRadixSortHistogramKernelINS1_5radix10policy_hubIlNS0_8NullTypeEyE10Policy1000ELNS0_9SortOrderE0ElyNS1_21identity_decomposer_tEEEvPT2_PKT1_SB_iiT3__param_5[1]
)
.maxntid 128
{
	.reg .pred 	%p<91>;
	.reg .b32 	%r<362>;
	.reg .b64 	%rd<279>;
	// demoted variable
	.shared .align 4 .b8 _ZZN3cub18CUB_300001_SM_10006detail10radix_sort30DeviceRadixSortHistogramKernelINS1_5radix10policy_hubIlNS0_8NullTypeEyE10Policy1000ELNS0_9SortOrderE0ElyNS1_21identity_decomposer_tEEEvPT2_PKT1_SB_iiT3_E12temp_storage[8192];
	ld.param.u64 	%rd97, [_ZN3cub18CUB_300001_SM_10006detail10radix_sort30DeviceRadixSortHistogramKernelINS1_5radix10policy_hubIlNS0_8NullTypeEyE10Policy1000ELNS0_9SortOrderE0ElyNS1_21identity_decomposer_tEEEvPT2_PKT1_SB_iiT3__param_0];
	ld.param.u64 	%rd98, [_ZN3cub18CUB_300001_SM_10006detail10radix_sort30DeviceRadixSortHistogramKernelINS1_5radix10policy_hubIlNS0_8NullTypeEyE10Policy1000ELNS0_9SortOrderE0ElyNS1_21identity_decomposer_tEEEvPT2_PKT1_SB_iiT3__param_1];
	ld.param.u64 	%rd96, [_ZN3cub18CUB_300001_SM_10006detail10radix_sort30DeviceRadixSortHistogramKernelINS1_5radix10policy_hubIlNS0_8NullTypeEyE10Policy1000ELNS0_9SortOrderE0ElyNS1_21identity_decomposer_tEEEvPT2_PKT1_SB_iiT3__param_2];
	ld.param.u32 	%r93, [_ZN3cub18CUB_300001_SM_10006detail10radix_sort30DeviceRadixSortHistogramKernelINS1_5radix10policy_hubIlNS0_8NullTypeEyE10Policy1000ELNS0_9SortOrderE0ElyNS1_21identity_decomposer_tEEEvPT2_PKT1_SB_iiT3__param_3];
	ld.param.u32 	%r94, [_ZN3cub18CUB_300001_SM_10006detail10radix_sort30DeviceRadixSortHistogramKernelINS1_5radix10policy_hubIlNS0_8NullTypeEyE10Policy1000ELNS0_9SortOrderE0ElyNS1_21identity_decomposer_tEEEvPT2_PKT1_SB_iiT3__param_4];
	cvta.to.global.u64 	%rd1, %rd98;
	cvta.to.global.u64 	%rd2, %rd97;
	setp.eq.s64 	%p2, %rd96, 0;
	@%p2 bra 	$L__BB12_153;
	sub.s32 	%r95, %r94, %r93;
	add.s32 	%r96, %r95, 7;
	shr.s32 	%r97, %r96, 31;
	shr.u32 	%r98, %r97, 29;
	add.s32 	%r99, %r96, %r98;
	shr.s32 	%r100, %r99, 3;
	mov.u32 	%r101, %tid.x;
	setp.gt.u32 	%p3, %r101, 255;
	setp.lt.s32 	%p4, %r96, 8;
	mov.u32 	%r102, %ctaid.x;
	shl.b32 	%r103, %r102, 11;
	cvt.u64.u32 	%rd3, %r103;
	mov.u32 	%r104, %nctaid.x;
	shl.b32 	%r105, %r104, 11;
	cvt.u64.u32 	%rd4, %r105;
	add.s32 	%r1, %r100, -1;
	and.b32  	%r2, %r100, 15;
	and.b32  	%r3, %r100, 7;
	add.s32 	%r4, %r3, -1;
	and.b32  	%r5, %r100, 3;
	or.pred  	%p1, %p3, %p4;
	shl.b32 	%r106, %r101, 2;
	mov.u32 	%r107, _ZZN3cub18CUB_300001_SM_10006detail10radix_sort30DeviceRadixSortHistogramKernelINS1_5radix10policy_hubIlNS0_8NullTypeEyE10Policy1000ELNS0_9SortOrderE0ElyNS1_21identity_decomposer_tEEEvPT2_PKT1_SB_iiT3_E12temp_storage;
	add.s32 	%r6, %r107, %r106;
	and.b32  	%r7, %r100, 268435440;
	cvt.u64.u32 	%rd5, %r101;
	add.s32 	%r8, %r101, 128;
	add.s32 	%r9, %r101, 256;
	add.s32 	%r10, %r101, 512;
	add.s32 	%r11, %r101, 640;
	add.s32 	%r12, %r101, 768;
	add.s32 	%r13, %r101, 1920;
	and.b32  	%r14, %r100, 268435448;
	and.b32  	%r15, %r100, 1;
	neg.s32 	%r16, %r7;
	add.s32 	%r17, %r6, 8192;
	add.s64 	%rd100, %rd96, -1;
	shr.u64 	%rd101, %rd100, 30;
	add.s64 	%rd102, %rd101, 1;
	min.u64 	%rd6, %rd102, %rd96;
	mov.b64 	%rd246, 0;
$L__BB12_2:
	@%p1 bra 	$L__BB12_30;
	setp.lt.u32 	%p5, %r1, 15;
	mov.b32 	%r346, 0;
	@%p5 bra 	$L__BB12_6;
	mov.u32 	%r343, %r17;
	mov.u32 	%r344, %r16;
$L__BB12_5:
	.pragma "nounroll";
	mov.b32 	%r109, 0;
	st.shared.u32 	[%r343+-8192], %r109;
	st.shared.u32 	[%r343+-7168], %r109;
	st.shared.u32 	[%r343+-6144], %r109;
	st.shared.u32 	[%r343+-5120], %r109;
	st.shared.u32 	[%r343+-4096], %r109;
	st.shared.u32 	[%r343+-3072], %r109;
	st.shared.u32 	[%r343+-2048], %r109;
	st.shared.u32 	[%r343+-1024], %r109;
	st.shared.u32 	[%r343], %r109;
	st.shared.u32 	[%r343+1024], %r109;
	st.shared.u32 	[%r343+2048], %r109;
	st.shared.u32 	[%r343+3072], %r109;
	st.shared.u32 	[%r343+4096], %r109;
	st.shared.u32 	[%r343+5120], %r109;
	st.shared.u32 	[%r343+6144], %r109;
	st.shared.u32 	[%r343+7168], %r109;
	add.s32 	%r344, %r344, 16;
	add.s32 	%r343, %r343, 16384;
	setp.ne.s32 	%p6, %r344, 0;
	mov.u32 	%r346, %r7;
	@%p6 bra 	$L__BB12_5;
$L__BB12_6:
	add.s32 	%r23, %r2, -1;
	setp.eq.s32 	%p7, %r2, 0;
	@%p7 bra 	$L__BB12_16;
	setp.lt.u32 	%p8, %r23, 7;
	@%p8 bra 	$L__BB12_9;
	shl.b32 	%r110, %r346, 10;
	add.s32 	%r111, %r6, %r110;
	mov.b32 	%r112, 0;
	st.shared.u32 	[%r111], %r112;
	st.shared.u32 	[%r111+1024], %r112;
	st.shared.u32 	[%r111+2048], %r112;
	st.shared.u32 	[%r111+3072], %r112;
	st.shared.u32 	[%r111+4096], %r112;
	st.shared.u32 	[%r111+5120], %r112;
	st.shared.u32 	[%r111+6144], %r112;
	st.shared.u32 	[%r111+7168], %r112;
	add.s32 	%r346, %r346, 8;
$L__BB12_9:
	setp.eq.s32 	%p9, %r3, 0;
	@%p9 bra 	$L__BB12_16;
	setp.lt.u32 	%p10, %r4, 3;
	@%p10 bra 	$L__BB12_12;
	shl.b32 	%r113, %r346, 10;
	add.s32 	%r114, %r6, %r113;
	mov.b32 	%r115, 0;
	st.shared.u32 	[%r114], %r115;
	st.shared.u32 	[%r114+1024], %r115;
	st.shared.u32 	[%r114+2048], %r115;
	st.shared.u32 	[%r114+3072], %r115;
	add.s32 	%r346, %r346, 4;
$L__BB12_12:
	setp.eq.s32 	%p11, %r5, 0;
	@%p11 bra 	$L__BB12_16;
	setp.eq.s32 	%p12, %r5, 1;
	shl.b32 	%r116, %r346, 10;
	add.s32 	%r28, %r6, %r116;
	mov.b32 	%r117, 0;
	st.shared.u32 	[%r28], %r117;
	@%p12 bra 	$L__BB12_16;
	setp.eq.s32 	%p13, %r5, 2;
	mov.b32 	%r118, 0;
	st.shared.u32 	[%r28+1024], %r118;
	@%p13 bra 	$L__BB12_16;
	mov.b32 	%r119, 0;
	st.shared.u32 	[%r28+2048], %r119;
$L__BB12_16:
	cvt.u32.u64 	%r120, %rd5;
	setp.gt.u32 	%p14, %r120, 127;
	@%p14 bra 	$L__BB12_30;
	setp.lt.u32 	%p15, %r1, 15;
	mov.b32 	%r350, 0;
	@%p15 bra 	$L__BB12_20;
	mov.b32 	%r348, 0;
$L__BB12_19:
	.pragma "nounroll";
	shl.b32 	%r123, %r348, 10;
	add.s32 	%r124, %r6, %r123;
	mov.b32 	%r125, 0;
	st.shared.u32 	[%r124+512], %r125;
	st.shared.u32 	[%r124+1536], %r125;
	st.shared.u32 	[%r124+2560], %r125;
	st.shared.u32 	[%r124+3584], %r125;
	st.shared.u32 	[%r124+4608], %r125;
	st.shared.u32 	[%r124+5632], %r125;
	st.shared.u32 	[%r124+6656], %r125;
	st.shared.u32 	[%r124+7680], %r125;
	st.shared.u32 	[%r124+8704], %r125;
	st.shared.u32 	[%r124+9728], %r125;
	st.shared.u32 	[%r124+10752], %r125;
	st.shared.u32 	[%r124+11776], %r125;
	st.shared.u32 	[%r124+12800], %r125;
	st.shared.u32 	[%r124+13824], %r125;
	st.shared.u32 	[%r124+14848], %r125;
	st.shared.u32 	[%r124+15872], %r125;
	add.s32 	%r348, %r348, 16;
	setp.ne.s32 	%p16, %r348, %r7;
	mov.u32 	%r350, %r7;
	@%p16 bra 	$L__BB12_19;
$L__BB12_20:
	setp.eq.s32 	%p17, %r2, 0;
	@%p17 bra 	$L__BB12_30;
	setp.lt.u32 	%p18, %r23, 7;
	@%p18 bra 	$L__BB12_23;
	shl.b32 	%r126, %r350, 10;
	add.s32 	%r127, %r6, %r126;
	mov.b32 	%r128, 0;
	st.shared.u32 	[%r127+512], %r128;
	st.shared.u32 	[%r127+1536], %r128;
	st.shared.u32 	[%r127+2560], %r128;
	st.shared.u32 	[%r127+3584], %r128;
	st.shared.u32 	[%r127+4608], %r128;
	st.shared.u32 	[%r127+5632], %r128;
	st.shared.u32 	[%r127+6656], %r128;
	st.shared.u32 	[%r127+7680], %r128;
	add.s32 	%r350, %r350, 8;
$L__BB12_23:
	setp.eq.s32 	%p19, %r3, 0;
	@%p19 bra 	$L__BB12_30;
	setp.lt.u32 	%p20, %r4, 3;
	@%p20 bra 	$L__BB12_26;
	shl.b32 	%r129, %r350, 10;
	add.s32 	%r130, %r6, %r129;
	mov.b32 	%r131, 0;
	st.shared.u32 	[%r130+512], %r131;
	st.shared.u32 	[%r130+1536], %r131;
	st.shared.u32 	[%r130+2560], %r131;
	st.shared.u32 	[%r130+3584], %r131;
	add.s32 	%r350, %r350, 4;
$L__BB12_26:
	setp.eq.s32 	%p21, %r5, 0;
	@%p21 bra 	$L__BB12_30;
	setp.eq.s32 	%p22, %r5, 1;
	shl.b32 	%r132, %r350, 10;
	add.s32 	%r36, %r6, %r132;
	mov.b32 	%r133, 0;
	st.shared.u32 	[%r36+512], %r133;
	@%p22 bra 	$L__BB12_30;
	setp.eq.s32 	%p23, %r5, 2;
	mov.b32 	%r134, 0;
	st.shared.u32 	[%r36+1536], %r134;
	@%p23 bra 	$L__BB12_30;
	mov.b32 	%r135, 0;
	st.shared.u32 	[%r36+2560], %r135;
$L__BB12_30:
	bar.sync 	0;
	bar.sync 	0;
	shl.b64 	%rd8, %rd246, 30;
	sub.s64 	%rd103, %rd96, %rd8;
	min.u64 	%rd9, %rd103, 1073741824;
	setp.le.u64 	%p24, %rd9, %rd3;
	@%p24 bra 	$L__BB12_70;
	mov.u64 	%rd247, %rd3;
$L__BB12_32:
	add.s64 	%rd11, %rd247, %rd8;
	sub.s64 	%rd12, %rd96, %rd11;
	setp.lt.u64 	%p25, %rd12, 2048;
	@%p25 bra 	$L__BB12_34;
	add.s64 	%rd122, %rd11, %rd5;
	shl.b64 	%rd123, %rd122, 3;
	add.s64 	%rd124, %rd1, %rd123;
	ld.global.u64 	%rd278, [%rd124];
	ld.global.u64 	%rd277, [%rd124+1024];
	ld.global.u64 	%rd276, [%rd124+2048];
	ld.global.u64 	%rd275, [%rd124+3072];
	ld.global.u64 	%rd274, [%rd124+4096];
	ld.global.u64 	%rd273, [%rd124+5120];
	ld.global.u64 	%rd272, [%rd124+6144];
	ld.global.u64 	%rd271, [%rd124+7168];
	ld.global.u64 	%rd270, [%rd124+8192];
	ld.global.u64 	%rd269, [%rd124+9216];
	ld.global.u64 	%rd268, [%rd124+10240];
	ld.global.u64 	%rd267, [%rd124+11264];
	ld.global.u64 	%rd266, [%rd124+12288];
	ld.global.u64 	%rd265, [%rd124+13312];
	ld.global.u64 	%rd264, [%rd124+14336];
	ld.global.u64 	%rd263, [%rd124+15360];
	bra.uni 	$L__BB12_66;
$L__BB12_34:
	cvt.u32.u64 	%r136, %rd5;
	cvt.u32.u64 	%r37, %rd12;
	setp.ge.s32 	%p26, %r136, %r37;
	add.s64 	%rd105, %rd11, %rd5;
	shl.b64 	%rd106, %rd105, 3;
	add.s64 	%rd29, %rd1, %rd106;
	mov.b64 	%rd278, 9223372036854775807;
	@%p26 bra 	$L__BB12_36;
	ld.global.u64 	%rd278, [%rd29];
$L__BB12_36:
	setp.ge.s32 	%p27, %r8, %r37;
	mov.b64 	%rd277, 9223372036854775807;
	@%p27 bra 	$L__BB12_38;
	ld.global.u64 	%rd277, [%rd29+1024];
$L__BB12_38:
	setp.ge.s32 	%p28, %r9, %r37;
	mov.b64 	%rd276, 9223372036854775807;
	@%p28 bra 	$L__BB12_40;
	ld.global.u64 	%rd276, [%rd29+2048];
$L__BB12_40:
	mov.u32 	%r137, %tid.x;
	add.s32 	%r138, %r137, 384;
	setp.ge.s32 	%p29, %r138, %r37;
	mov.b64 	%rd275, 9223372036854775807;
	@%p29 bra 	$L__BB12_42;
	ld.global.u64 	%rd275, [%rd29+3072];
$L__BB12_42:
	setp.ge.s32 	%p30, %r10, %r37;
	mov.b64 	%rd274, 9223372036854775807;
	@%p30 bra 	$L__BB12_44;
	ld.global.u64 	%rd274, [%rd29+4096];
$L__BB12_44:
	setp.ge.s32 	%p31, %r11, %r37;
	mov.b64 	%rd273, 9223372036854775807;
	@%p31 bra 	$L__BB12_46;
	ld.global.u64 	%rd273, [%rd29+5120];
$L__BB12_46:
	setp.ge.s32 	%p32, %r12, %r37;
	mov.b64 	%rd272, 9223372036854775807;
	@%p32 bra 	$L__BB12_48;
	ld.global.u64 	%rd272, [%rd29+6144];
$L__BB12_48:
	add.s32 	%r140, %r137, 896;
	setp.ge.s32 	%p33, %r140, %r37;
	mov.b64 	%rd271, 9223372036854775807;
	@%p33 bra 	$L__BB12_50;
	ld.global.u64 	%rd271, [%rd29+7168];
$L__BB12_50:
	or.b32  	%r142, %r137, 1024;
	setp.ge.s32 	%p34, %r142, %r37;
	mov.b64 	%rd270, 9223372036854775807;
	@%p34 bra 	$L__BB12_52;
	ld.global.u64 	%rd270, [%rd29+8192];
$L__BB12_52:
	add.s32 	%r144, %r137, 1152;
	setp.ge.s32 	%p35, %r144, %r37;
	mov.b64 	%rd269, 9223372036854775807;
	@%p35 bra 	$L__BB12_54;
	ld.global.u64 	%rd269, [%rd29+9216];
$L__BB12_54:
	add.s32 	%r146, %r137, 1280;
	setp.ge.s32 	%p36, %r146, %r37;
	mov.b64 	%rd268, 9223372036854775807;
	@%p36 bra 	$L__BB12_56;
	ld.global.u64 	%rd268, [%rd29+10240];
$L__BB12_56:
	add.s32 	%r148, %r137, 1408;
	setp.ge.s32 	%p37, %r148, %r37;
	mov.b64 	%rd267, 9223372036854775807;
	@%p37 bra 	$L__BB12_58;
	ld.global.u64 	%rd267, [%rd29+11264];
$L__BB12_58:
	add.s32 	%r150, %r137, 1536;
	setp.ge.s32 	%p38, %r150, %r37;
	mov.b64 	%rd266, 9223372036854775807;
	@%p38 bra 	$L__BB12_60;
	ld.global.u64 	%rd266, [%rd29+12288];
$L__BB12_60:
	add.s32 	%r152, %r137, 1664;
	setp.ge.s32 	%p39, %r152, %r37;
	mov.b64 	%rd265, 9223372036854775807;
	@%p39 bra 	$L__BB12_62;
	ld.global.u64 	%rd265, [%rd29+13312];
$L__BB12_62:
	add.s32 	%r154, %r137, 1792;
	setp.ge.s32 	%p40, %r154, %r37;
	mov.b64 	%rd264, 9223372036854775807;
	@%p40 bra 	$L__BB12_64;
	ld.global.u64 	%rd264, [%rd29+14336];
$L__BB12_64:
	setp.ge.s32 	%p41, %r13, %r37;
	mov.b64 	%rd263, 9223372036854775807;
	@%p41 bra 	$L__BB12_66;
	ld.global.u64 	%rd263, [%rd29+15360];
$L__BB12_66:
	setp.le.s32 	%p42, %r94, %r93;
	@%p42 bra 	$L__BB12_69;
	xor.b64  	%rd77, %rd263, -9223372036854775808;
	xor.b64  	%rd78, %rd264, -9223372036854775808;
	xor.b64  	%rd79, %rd265, -9223372036854775808;
	xor.b64  	%rd80, %rd266, -9223372036854775808;
	xor.b64  	%rd81, %rd267, -9223372036854775808;
	xor.b64  	%rd82, %rd268, -9223372036854775808;
	xor.b64  	%rd83, %rd269, -9223372036854775808;
	xor.b64  	%rd84, %rd270, -9223372036854775808;
	xor.b64  	%rd85, %rd271, -9223372036854775808;
	xor.b64  	%rd86, %rd272, -9223372036854775808;
	xor.b64  	%rd87, %rd273, -9223372036854775808;
	xor.b64  	%rd88, %rd274, -9223372036854775808;
	xor.b64  	%rd89, %rd275, -9223372036854775808;
	xor.b64  	%rd90, %rd276, -9223372036854775808;
	xor.b64  	%rd91, %rd277, -9223372036854775808;
	xor.b64  	%rd92, %rd278, -9223372036854775808;
	mov.b32 	%r352, 0;
	mov.u32 	%r353, %r93;
$L__BB12_68:
	sub.s32 	%r156, %r94, %r353;
	shl.b32 	%r157, %r352, 10;
	mov.u32 	%r158, _ZZN3cub18CUB_300001_SM_10006detail10radix_sort30DeviceRadixSortHistogramKernelINS1_5radix10policy_hubIlNS0_8NullTypeEyE10Policy1000ELNS0_9SortOrderE0ElyNS1_21identity_decomposer_tEEEvPT2_PKT1_SB_iiT3_E12temp_storage;
	add.s32 	%r159, %r158, %r157;
	min.s32 	%r160, %r156, 8;
	mov.b32 	%r161, -1;
	shl.b32 	%r162, %r161, %r160;
	not.b32 	%r163, %r162;
	shr.u64 	%rd125, %rd92, %r353;
	cvt.u32.u64 	%r164, %rd125;
	and.b32  	%r165, %r164, %r163;
	shl.b32 	%r166, %r165, 2;
	add.s32 	%r167, %r159, %r166;
	atom.shared.add.u32 	%r168, [%r167], 1;
	shr.u64 	%rd126, %rd91, %r353;
	cvt.u32.u64 	%r169, %rd126;
	and.b32  	%r170, %r169, %r163;
	shl.b32 	%r171, %r170, 2;
	add.s32 	%r172, %r159, %r171;
	atom.shared.add.u32 	%r173, [%r172], 1;
	shr.u64 	%rd127, %rd90, %r353;
	cvt.u32.u64 	%r174, %rd127;
	and.b32  	%r175, %r174, %r163;
	shl.b32 	%r176, %r175, 2;
	add.s32 	%r177, %r159, %r176;
	atom.shared.add.u32 	%r178, [%r177], 1;
	shr.u64 	%rd128, %rd89, %r353;
	cvt.u32.u64 	%r179, %rd128;
	and.b32  	%r180, %r179, %r163;
	shl.b32 	%r181, %r180, 2;
	add.s32 	%r182, %r159, %r181;
	atom.shared.add.u32 	%r183, [%r182], 1;
	shr.u64 	%rd129, %rd88, %r353;
	cvt.u32.u64 	%r184, %rd129;
	and.b32  	%r185, %r184, %r163;
	shl.b32 	%r186, %r185, 2;
	add.s32 	%r187, %r159, %r186;
	atom.shared.add.u32 	%r188, [%r187], 1;
	shr.u64 	%rd130, %rd87, %r353;
	cvt.u32.u64 	%r189, %rd130;
	and.b32  	%r190, %r189, %r163;
	shl.b32 	%r191, %r190, 2;
	add.s32 	%r192, %r159, %r191;
	atom.shared.add.u32 	%r193, [%r192], 1;
	shr.u64 	%rd131, %rd86, %r353;
	cvt.u32.u64 	%r194, %rd131;
	and.b32  	%r195, %r194, %r163;
	shl.b32 	%r196, %r195, 2;
	add.s32 	%r197, %r159, %r196;
	atom.shared.add.u32 	%r198, [%r197], 1;
	shr.u64 	%rd132, %rd85, %r353;
	cvt.u32.u64 	%r199, %rd132;
	and.b32  	%r200, %r199, %r163;
	shl.b32 	%r201, %r200, 2;
	add.s32 	%r202, %r159, %r201;
	atom.shared.add.u32 	%r203, [%r202], 1;
	shr.u64 	%rd133, %rd84, %r353;
	cvt.u32.u64 	%r204, %rd133;
	and.b32  	%r205, %r204, %r163;
	shl.b32 	%r206, %r205, 2;
	add.s32 	%r207, %r159, %r206;
	atom.shared.add.u32 	%r208, [%r207], 1;
	shr.u64 	%rd134, %rd83, %r353;
	cvt.u32.u64 	%r209, %rd134;
	and.b32  	%r210, %r209, %r163;
	shl.b32 	%r211, %r210, 2;
	add.s32 	%r212, %r159, %r211;
	atom.shared.add.u32 	%r213, [%r212], 1;
	shr.u64 	%rd135, %rd82, %r353;
	cvt.u32.u64 	%r214, %rd135;
	and.b32  	%r215, %r214, %r163;
	shl.b32 	%r216, %r215, 2;
	add.s32 	%r217, %r159, %r216;
	atom.shared.add.u32 	%r218, [%r217], 1;
	shr.u64 	%rd136, %rd81, %r353;
	cvt.u32.u64 	%r219, %rd136;
	and.b32  	%r220, %r219, %r163;
	shl.b32 	%r221, %r220, 2;
	add.s32 	%r222, %r159, %r221;
	atom.shared.add.u32 	%r223, [%r222], 1;
	shr.u64 	%rd137, %rd80, %r353;
	cvt.u32.u64 	%r224, %rd137;
	and.b32  	%r225, %r224, %r163;
	shl.b32 	%r226, %r225, 2;
	add.s32 	%r227, %r159, %r226;
	atom.shared.add.u32 	%r228, [%r227], 1;
	shr.u64 	%rd138, %rd79, %r353;
	cvt.u32.u64 	%r229, %rd138;
	and.b32  	%r230, %r229, %r163;
	shl.b32 	%r231, %r230, 2;
	add.s32 	%r232, %r159, %r231;
	atom.shared.add.u32 	%r233, [%r232], 1;
	shr.u64 	%rd139, %rd78, %r353;
	cvt.u32.u64 	%r234, %rd139;
	and.b32  	%r235, %r234, %r163;
	shl.b32 	%r236, %r235, 2;
	add.s32 	%r237, %r159, %r236;
	atom.shared.add.u32 	%r238, [%r237], 1;
	shr.u64 	%rd140, %rd77, %r353;
	cvt.u32.u64 	%r239, %rd140;
	and.b32  	%r240, %r239, %r163;
	shl.b32 	%r241, %r240, 2;
	add.s32 	%r242, %r159, %r241;
	atom.shared.add.u32 	%r243, [%r242], 1;
	add.s32 	%r353, %r353, 8;
	add.s32 	%r352, %r352, 1;
	setp.lt.s32 	%p43, %r353, %r94;
	@%p43 bra 	$L__BB12_68;
$L__BB12_69:
	add.s64 	%rd247, %rd247, %rd4;
	setp.lt.u64 	%p44, %rd247, %rd9;
	@%p44 bra 	$L__BB12_32;
$L__BB12_70:
	bar.sync 	0;
	@%p1 bra 	$L__BB12_152;
	setp.lt.u32 	%p45, %r1, 7;
	mov.b32 	%r356, 0;
	@%p45 bra 	$L__BB12_90;
	mov.b32 	%r354, 0;
$L__BB12_73:
	.pragma "nounroll";
	shl.b32 	%r246, %r354, 10;
	add.s32 	%r43, %r6, %r246;
	ld.shared.u32 	%r44, [%r43];
	setp.eq.s32 	%p46, %r44, 0;
	@%p46 bra 	$L__BB12_75;
	cvt.u32.u64 	%r247, %rd5;
	shl.b32 	%r248, %r354, 8;
	add.s32 	%r249, %r248, %r247;
	mul.wide.u32 	%rd141, %r249, 8;
	add.s64 	%rd142, %rd2, %rd141;
	cvt.u64.u32 	%rd143, %r44;
	atom.global.add.u64 	%rd144, [%rd142], %rd143;
$L__BB12_75:
	ld.shared.u32 	%r45, [%r43+1024];
	setp.eq.s32 	%p47, %r45, 0;
	@%p47 bra 	$L__BB12_77;
	cvt.u32.u64 	%r250, %rd5;
	shl.b32 	%r251, %r354, 8;
	add.s32 	%r252, %r251, %r250;
	add.s32 	%r253, %r252, 256;
	mul.wide.u32 	%rd145, %r253, 8;
	add.s64 	%rd146, %rd2, %rd145;
	cvt.u64.u32 	%rd147, %r45;
	atom.global.add.u64 	%rd148, [%rd146], %rd147;
$L__BB12_77:
	ld.shared.u32 	%r46, [%r43+2048];
	setp.eq.s32 	%p48, %r46, 0;
	@%p48 bra 	$L__BB12_79;
	cvt.u32.u64 	%r254, %rd5;
	shl.b32 	%r255, %r354, 8;
	add.s32 	%r256, %r255, %r254;
	add.s32 	%r257, %r256, 512;
	mul.wide.u32 	%rd149, %r257, 8;
	add.s64 	%rd150, %rd2, %rd149;
	cvt.u64.u32 	%rd151, %r46;
	atom.global.add.u64 	%rd152, [%rd150], %rd151;
$L__BB12_79:
	ld.shared.u32 	%r47, [%r43+3072];
	setp.eq.s32 	%p49, %r47, 0;
	@%p49 bra 	$L__BB12_81;
	cvt.u32.u64 	%r258, %rd5;
	shl.b32 	%r259, %r354, 8;
	add.s32 	%r260, %r259, %r258;
	add.s32 	%r261, %r260, 768;
	mul.wide.u32 	%rd153, %r261, 8;
	add.s64 	%rd154, %rd2, %rd153;
	cvt.u64.u32 	%rd155, %r47;
	atom.global.add.u64 	%rd156, [%rd154], %rd155;
$L__BB12_81:
	ld.shared.u32 	%r48, [%r43+4096];
	setp.eq.s32 	%p50, %r48, 0;
	@%p50 bra 	$L__BB12_83;
	cvt.u32.u64 	%r262, %rd5;
	shl.b32 	%r263, %r354, 8;
	add.s32 	%r264, %r263, %r262;
	add.s32 	%r265, %r264, 1024;
	mul.wide.u32 	%rd157, %r265, 8;
	add.s64 	%rd158, %rd2, %rd157;
	cvt.u64.u32 	%rd159, %r48;
	atom.global.add.u64 	%rd160, [%rd158], %rd159;
$L__BB12_83:
	ld.shared.u32 	%r49, [%r43+5120];
	setp.eq.s32 	%p51, %r49, 0;
	@%p51 bra 	$L__BB12_85;
	cvt.u32.u64 	%r266, %rd5;
	shl.b32 	%r267, %r354, 8;
	add.s32 	%r268, %r267, %r266;
	add.s32 	%r269, %r268, 1280;
	mul.wide.u32 	%rd161, %r269, 8;
	add.s64 	%rd162, %rd2, %rd161;
	cvt.u64.u32 	%rd163, %r49;
	atom.global.add.u64 	%rd164, [%rd162], %rd163;
$L__BB12_85:
	ld.shared.u32 	%r50, [%r43+6144];
	setp.eq.s32 	%p52, %r50, 0;
	@%p52 bra 	$L__BB12_87;
	cvt.u32.u64 	%r270, %rd5;
	shl.b32 	%r271, %r354, 8;
	add.s32 	%r272, %r271, %r270;
	add.s32 	%r273, %r272, 1536;
	mul.wide.u32 	%rd165, %r273, 8;
	add.s64 	%rd166, %rd2, %rd165;
	cvt.u64.u32 	%rd167, %r50;
	atom.global.add.u64 	%rd168, [%rd166], %rd167;
$L__BB12_87:
	ld.shared.u32 	%r51, [%r43+7168];
	setp.eq.s32 	%p53, %r51, 0;
	@%p53 bra 	$L__BB12_89;
	cvt.u32.u64 	%r274, %rd5;
	shl.b32 	%r275, %r354, 8;
	add.s32 	%r276, %r275, %r274;
	add.s32 	%r277, %r276, 1792;
	mul.wide.u32 	%rd169, %r277, 8;
	add.s64 	%rd170, %rd2, %rd169;
	cvt.u64.u32 	%rd171, %r51;
	atom.global.add.u64 	%rd172, [%rd170], %rd171;
$L__BB12_89:
	add.s32 	%r354, %r354, 8;
	setp.ne.s32 	%p54, %r354, %r14;
	mov.u32 	%r356, %r14;
	@%p54 bra 	$L__BB12_73;
$L__BB12_90:
	add.s32 	%r54, %r5, -1;
	setp.eq.s32 	%p55, %r3, 0;
	@%p55 bra 	$L__BB12_111;
	setp.lt.u32 	%p56, %r4, 3;
	@%p56 bra 	$L__BB12_101;
	shl.b32 	%r278, %r356, 10;
	add.s32 	%r55, %r6, %r278;
	ld.shared.u32 	%r56, [%r55];
	setp.eq.s32 	%p57, %r56, 0;
	@%p57 bra 	$L__BB12_94;
	cvt.u32.u64 	%r279, %rd5;
	shl.b32 	%r280, %r356, 8;
	add.s32 	%r281, %r280, %r279;
	mul.wide.u32 	%rd173, %r281, 8;
	add.s64 	%rd174, %rd2, %rd173;
	cvt.u64.u32 	%rd175, %r56;
	atom.global.add.u64 	%rd176, [%rd174], %rd175;
$L__BB12_94:
	ld.shared.u32 	%r57, [%r55+1024];
	setp.eq.s32 	%p58, %r57, 0;
	@%p58 bra 	$L__BB12_96;
	cvt.u32.u64 	%r282, %rd5;
	shl.b32 	%r283, %r356, 8;
	add.s32 	%r284, %r283, %r282;
	add.s32 	%r285, %r284, 256;
	mul.wide.u32 	%rd177, %r285, 8;
	add.s64 	%rd178, %rd2, %rd177;
	cvt.u64.u32 	%rd179, %r57;
	atom.global.add.u64 	%rd180, [%rd178], %rd179;
$L__BB12_96:
	ld.shared.u32 	%r58, [%r55+2048];
	setp.eq.s32 	%p59, %r58, 0;
	@%p59 bra 	$L__BB12_98;
	cvt.u32.u64 	%r286, %rd5;
	shl.b32 	%r287, %r356, 8;
	add.s32 	%r288, %r287, %r286;
	add.s32 	%r289, %r288, 512;
	mul.wide.u32 	%rd181, %r289, 8;
	add.s64 	%rd182, %rd2, %rd181;
	cvt.u64.u32 	%rd183, %r58;
	atom.global.add.u64 	%rd184, [%rd182], %rd183;
$L__BB12_98:
	ld.shared.u32 	%r59, [%r55+3072];
	setp.eq.s32 	%p60, %r59, 0;
	@%p60 bra 	$L__BB12_100;
	cvt.u32.u64 	%r290, %rd5;
	shl.b32 	%r291, %r356, 8;
	add.s32 	%r292, %r291, %r290;
	add.s32 	%r293, %r292, 768;
	mul.wide.u32 	%rd185, %r293, 8;
	add.s64 	%rd186, %rd2, %rd185;
	cvt.u64.u32 	%rd187, %r59;
	atom.global.add.u64 	%rd188, [%rd186], %rd187;
$L__BB12_100:
	add.s32 	%r356, %r356, 4;
$L__BB12_101:
	setp.eq.s32 	%p61, %r5, 0;
	@%p61 bra 	$L__BB12_111;
	setp.eq.s32 	%p62, %r54, 0;
	@%p62 bra 	$L__BB12_108;
	shl.b32 	%r294, %r356, 10;
	add.s32 	%r62, %r6, %r294;
	ld.shared.u32 	%r63, [%r62];
	setp.eq.s32 	%p63, %r63, 0;
	@%p63 bra 	$L__BB12_105;
	cvt.u32.u64 	%r295, %rd5;
	shl.b32 	%r296, %r356, 8;
	add.s32 	%r297, %r296, %r295;
	mul.wide.u32 	%rd189, %r297, 8;
	add.s64 	%rd190, %rd2, %rd189;
	cvt.u64.u32 	%rd191, %r63;
	atom.global.add.u64 	%rd192, [%rd190], %rd191;
$L__BB12_105:
	ld.shared.u32 	%r64, [%r62+1024];
	setp.eq.s32 	%p64, %r64, 0;
	@%p64 bra 	$L__BB12_107;
	cvt.u32.u64 	%r298, %rd5;
	shl.b32 	%r299, %r356, 8;
	add.s32 	%r300, %r299, %r298;
	add.s32 	%r301, %r300, 256;
	mul.wide.u32 	%rd193, %r301, 8;
	add.s64 	%rd194, %rd2, %rd193;
	cvt.u64.u32 	%rd195, %r64;
	atom.global.add.u64 	%rd196, [%rd194], %rd195;
$L__BB12_107:
	add.s32 	%r356, %r356, 2;
$L__BB12_108:
	setp.eq.s32 	%p65, %r15, 0;
	@%p65 bra 	$L__BB12_111;
	shl.b32 	%r302, %r356, 10;
	add.s32 	%r303, %r6, %r302;
	ld.shared.u32 	%r67, [%r303];
	setp.eq.s32 	%p66, %r67, 0;
	@%p66 bra 	$L__BB12_111;
	cvt.u32.u64 	%r304, %rd5;
	shl.b32 	%r305, %r356, 8;
	add.s32 	%r306, %r305, %r304;
	mul.wide.u32 	%rd197, %r306, 8;
	add.s64 	%rd198, %rd2, %rd197;
	cvt.u64.u32 	%rd199, %r67;
	atom.global.add.u64 	%rd200, [%rd198], %rd199;
$L__BB12_111:
	cvt.u32.u64 	%r307, %rd5;
	setp.gt.u32 	%p67, %r307, 127;
	@%p67 bra 	$L__BB12_152;
	setp.lt.u32 	%p68, %r1, 7;
	mov.b32 	%r360, 0;
	@%p68 bra 	$L__BB12_131;
	mov.b32 	%r358, 0;
$L__BB12_114:
	.pragma "nounroll";
	shl.b32 	%r311, %r358, 10;
	add.s32 	%r69, %r6, %r311;
	ld.shared.u32 	%r70, [%r69+512];
	setp.eq.s32 	%p69, %r70, 0;
	shl.b32 	%r312, %r358, 8;
	add.s32 	%r313, %r312, %r307;
	mul.wide.u32 	%rd201, %r313, 8;
	add.s64 	%rd94, %rd2, %rd201;
	@%p69 bra 	$L__BB12_116;
	cvt.u64.u32 	%rd202, %r70;
	atom.global.add.u64 	%rd203, [%rd94+1024], %rd202;
$L__BB12_116:
	ld.shared.u32 	%r71, [%r69+1536];
	setp.eq.s32 	%p70, %r71, 0;
	@%p70 bra 	$L__BB12_118;
	cvt.u64.u32 	%rd204, %r71;
	atom.global.add.u64 	%rd205, [%rd94+3072], %rd204;
$L__BB12_118:
	ld.shared.u32 	%r72, [%r69+2560];
	setp.eq.s32 	%p71, %r72, 0;
	@%p71 bra 	$L__BB12_120;
	cvt.u64.u32 	%rd206, %r72;
	atom.global.add.u64 	%rd207, [%rd94+5120], %rd206;
$L__BB12_120:
	ld.shared.u32 	%r73, [%r69+3584];
	setp.eq.s32 	%p72, %r73, 0;
	@%p72 bra 	$L__BB12_122;
	cvt.u64.u32 	%rd208, %r73;
	atom.global.add.u64 	%rd209, [%rd94+7168], %rd208;
$L__BB12_122:
	ld.shared.u32 	%r74, [%r69+4608];
	setp.eq.s32 	%p73, %r74, 0;
	@%p73 bra 	$L__BB12_124;
	cvt.u64.u32 	%rd210, %r74;
	atom.global.add.u64 	%rd211, [%rd94+9216], %rd210;
$L__BB12_124:
	ld.shared.u32 	%r75, [%r69+5632];
	setp.eq.s32 	%p74, %r75, 0;
	@%p74 bra 	$L__BB12_126;
	cvt.u64.u32 	%rd212, %r75;
	atom.global.add.u64 	%rd213, [%rd94+11264], %rd212;
$L__BB12_126:
	ld.shared.u32 	%r76, [%r69+6656];
	setp.eq.s32 	%p75, %r76, 0;
	@%p75 bra 	$L__BB12_128;
	cvt.u64.u32 	%rd214, %r76;
	atom.global.add.u64 	%rd215, [%rd94+13312], %rd214;
$L__BB12_128:
	ld.shared.u32 	%r77, [%r69+7680];
	setp.eq.s32 	%p76, %r77, 0;
	@%p76 bra 	$L__BB12_130;
	cvt.u64.u32 	%rd216, %r77;
	atom.global.add.u64 	%rd217, [%rd94+15360], %rd216;
$L__BB12_130:
	add.s32 	%r358, %r358, 8;
	setp.ne.s32 	%p77, %r358, %r14;
	mov.u32 	%r360, %r14;
	@%p77 bra 	$L__BB12_114;
$L__BB12_131:
	setp.eq.s32 	%p78, %r3, 0;
	@%p78 bra 	$L__BB12_152;
	setp.lt.u32 	%p79, %r4, 3;
	@%p79 bra 	$L__BB12_142;
	shl.b32 	%r314, %r360, 10;
	add.s32 	%r80, %r6, %r314;
	ld.shared.u32 	%r81, [%r80+512];
	setp.eq.s32 	%p80, %r81, 0;
	@%p80 bra 	$L__BB12_135;
	shl.b32 	%r316, %r360, 8;
	add.s32 	%r317, %r316, %r307;
	mul.wide.u32 	%rd218, %r317, 8;
	add.s64 	%rd219, %rd2, %rd218;
	cvt.u64.u32 	%rd220, %r81;
	atom.global.add.u64 	%rd221, [%rd219+1024], %rd220;
$L__BB12_135:
	ld.shared.u32 	%r82, [%r80+1536];
	setp.eq.s32 	%p81, %r82, 0;
	@%p81 bra 	$L__BB12_137;
	shl.b32 	%r319, %r360, 8;
	add.s32 	%r320, %r319, %r307;
	add.s32 	%r321, %r320, 256;
	mul.wide.u32 	%rd222, %r321, 8;
	add.s64 	%rd223, %rd2, %rd222;
	cvt.u64.u32 	%rd224, %r82;
	atom.global.add.u64 	%rd225, [%rd223+1024], %rd224;
$L__BB12_137:
	ld.shared.u32 	%r83, [%r80+2560];
	setp.eq.s32 	%p82, %r83, 0;
	@%p82 bra 	$L__BB12_139;
	shl.b32 	%r323, %r360, 8;
	add.s32 	%r324, %r323, %r307;
	add.s32 	%r325, %r324, 512;
	mul.wide.u32 	%rd226, %r325, 8;
	add.s64 	%rd227, %rd2, %rd226;
	cvt.u64.u32 	%rd228, %r83;
	atom.global.add.u64 	%rd229, [%rd227+1024], %rd228;
$L__BB12_139:
	ld.shared.u32 	%r84, [%r80+3584];
	setp.eq.s32 	%p83, %r84, 0;
	@%p83 bra 	$L__BB12_141;
	shl.b32 	%r327, %r360, 8;
	add.s32 	%r328, %r327, %r307;
	add.s32 	%r329, %r328, 768;
	mul.wide.u32 	%rd230, %r329, 8;
	add.s64 	%rd231, %rd2, %rd230;
	cvt.u64.u32 	%rd232, %r84;
	atom.global.add.u64 	%rd233, [%rd231+1024], %rd232;
$L__BB12_141:
	add.s32 	%r360, %r360, 4;
$L__BB12_142:
	setp.eq.s32 	%p84, %r5, 0;
	@%p84 bra 	$L__BB12_152;
	setp.eq.s32 	%p85, %r54, 0;
	@%p85 bra 	$L__BB12_149;
	shl.b32 	%r330, %r360, 10;
	add.s32 	%r87, %r6, %r330;
	ld.shared.u32 	%r88, [%r87+512];
	setp.eq.s32 	%p86, %r88, 0;
	@%p86 bra 	$L__BB12_146;
	shl.b32 	%r332, %r360, 8;
	add.s32 	%r333, %r332, %r307;
	mul.wide.u32 	%rd234, %r333, 8;
	add.s64 	%rd235, %rd2, %rd234;
	cvt.u64.u32 	%rd236, %r88;
	atom.global.add.u64 	%rd237, [%rd235+1024], %rd236;
$L__BB12_146:
	ld.shared.u32 	%r89, [%r87+1536];
	setp.eq.s32 	%p87, %r89, 0;
	@%p87 bra 	$L__BB12_148;
	shl.b32 	%r335, %r360, 8;
	add.s32 	%r336, %r335, %r307;
	add.s32 	%r337, %r336, 256;
	mul.wide.u32 	%rd238, %r337, 8;
	add.s64 	%rd239, %rd2, %rd238;
	cvt.u64.u32 	%rd240, %r89;
	atom.global.add.u64 	%rd241, [%rd239+1024], %rd240;
$L__BB12_148:
	add.s32 	%r360, %r360, 2;
$L__BB12_149:
	setp.eq.s32 	%p88, %r15, 0;
	@%p88 bra 	$L__BB12_152;
	shl.b32 	%r338, %r360, 10;
	add.s32 	%r339, %r6, %r338;
	ld.shared.u32 	%r92, [%r339+512];
	setp.eq.s32 	%p89, %r92, 0;
	@%p89 bra 	$L__BB12_152;
	shl.b32 	%r341, %r360, 8;
	add.s32 	%r342, %r341, %r307;
	mul.wide.u32 	%rd242, %r342, 8;
	add.s64 	%rd243, %rd2, %rd242;
	cvt.u64.u32 	%rd244, %r92;
	atom.global.add.u64 	%rd245, [%rd243+1024], %rd244;
$L__BB12_152:
	bar.sync 	0;
	add.s64 	%rd246, %rd246, 1;
	setp.ne.s64 	%p90, %rd246, %rd6;
	@%p90 bra 	$L__BB12_2;
$L__BB12_153:
	ret;

}
	// .globl	_ZN3cub18CUB_300001_SM_10006detail10radix_sort33DeviceRadixSortExclusiveSumKernelINS1_5radix10policy_hubIlNS0_8NullTypeEyE10Policy1000EyEEvPT0_
.visible .entry _ZN3cub18CUB_300001_SM_10006detail10radix_sort33DeviceRadixSortExclusiveSumKernelINS1_5radix10policy_hubIlNS0_8NullTypeEyE10Policy1000EyEEvPT0_(
	.param .u64 .ptr .align 1 _ZN3cub18CUB_300001_SM_10006detail10radix_sort33DeviceRadixSortExclusiveSumKernelINS1_5radix10policy_hubIlNS0_8NullTypeEyE10Policy1000EyEEvPT0__param_0
)
{
	.reg .pred 	%p<4>;
	.reg .b32 	%r<28>;
	.reg .b64 	%rd<54>;
	// demoted variable
	.shared .align 16 .b8 _ZZN3cub18CUB_300001_SM_10006detail10radix_sort33DeviceRadixSortExclusiveSumKernelINS1_5radix10policy_hubIlNS0_8NullTypeEyE10Policy1000EyEEvPT0_E12temp_storage[2336];
	ld.param.u64 	%rd5, [_ZN3cub18CUB_300001_SM_10006detail10radix_sort33DeviceRadixSortExclusiveSumKernelINS1_5radix10policy_hubIlNS0_8NullTypeEyE10Policy1000EyEEvPT0__param_0];
	cvta.to.global.u64 	%rd6, %rd5;
	mov.u32 	%r3, %ctaid.x;
	shl.b32 	%r4, %r3, 8;
	mov.u32 	%r1, %tid.x;
	setp.gt.u32 	%p1, %r1, 255;
	add.s32 	%r5, %r4, %r1;
	mul.wide.s32 	%rd7, %r5, 8;
	add.s64 	%rd1, %rd6, %rd7;
	@%p1 bra 	$L__BB13_2;
	ld.global.u64 	%rd53, [%rd1];
$L__BB13_2:
	shr.u32 	%r6, %r1, 3;
	add.s32 	%r7, %r6, %r1;
	shl.b32 	%r8, %r7, 3;
	mov.u32 	%r9, _ZZN3cub18CUB_300001_SM_10006detail10radix_sort33DeviceRadixSortExclusiveSumKernelINS1_5radix10policy_hubIlNS0_8NullTypeEyE10Policy1000EyEEvPT0_E12temp_storage;
	add.s32 	%r10, %r9, %r8;
	add.s32 	%r2, %r10, 16;
	st.shared.u64 	[%r10+16], %rd53;
	bar.sync 	0;
	setp.gt.u32 	%p2, %r1, 31;
	@%p2 bra 	$L__BB13_4;
	mad.lo.s32 	%r27, %r1, 72, %r9;
	ld.shared.u64 	%rd23, [%r27+16];
	ld.shared.u64 	%rd24, [%r27+24];
	ld.shared.u64 	%rd25, [%r27+32];
	ld.shared.u64 	%rd26, [%r27+40];
	ld.shared.u64 	%rd27, [%r27+48];
	ld.shared.u64 	%rd28, [%r27+56];
	ld.shared.u64 	%rd29, [%r27+64];
	ld.shared.u64 	%rd30, [%r27+72];
	add.s64 	%rd31, %rd24, %rd23;
	add.s64 	%rd32, %rd31, %rd25;
	add.s64 	%rd33, %rd32, %rd26;
	add.s64 	%rd34, %rd33, %rd27;
	add.s64 	%rd35, %rd34, %rd28;
	add.s64 	%rd36, %rd35, %rd29;
	add.s64 	%rd10, %rd36, %rd30;
	mov.b32 	%r11, 1;
	mov.b32 	%r24, 0;
	mov.b32 	%r25, -1;
	// begin inline asm
	{  .reg .u64 r0;  .reg .u32 lo;  .reg .u32 hi;  .reg .pred p;  mov.b64 {lo, hi}, %rd10;  shfl.sync.up.b32 lo|p, lo, %r11, %r24, %r25;  shfl.sync.up.b32 hi|p, hi, %r11, %r24, %r25;  mov.b64 r0, {lo, hi};  @p add.u64 r0, r0, %rd10;  mov.u64 %rd8, r0;}
	// end inline asm
	mov.b32 	%r14, 2;
	// begin inline asm
	{  .reg .u64 r0;  .reg .u32 lo;  .reg .u32 hi;  .reg .pred p;  mov.b64 {lo, hi}, %rd8;  shfl.sync.up.b32 lo|p, lo, %r14, %r24, %r25;  shfl.sync.up.b32 hi|p, hi, %r14, %r24, %r25;  mov.b64 r0, {lo, hi};  @p add.u64 r0, r0, %rd8;  mov.u64 %rd11, r0;}
	// end inline asm
	mov.b32 	%r17, 4;
	// begin inline asm
	{  .reg .u64 r0;  .reg .u32 lo;  .reg .u32 hi;  .reg .pred p;  mov.b64 {lo, hi}, %rd11;  shfl.sync.up.b32 lo|p, lo, %r17, %r24, %r25;  shfl.sync.up.b32 hi|p, hi, %r17, %r24, %r25;  mov.b64 r0, {lo, hi};  @p add.u64 r0, r0, %rd11;  mov.u64 %rd14, r0;}
	// end inline asm
	mov.b32 	%r20, 8;
	// begin inline asm
	{  .reg .u64 r0;  .reg .u32 lo;  .reg .u32 hi;  .reg .pred p;  mov.b64 {lo, hi}, %rd14;  shfl.sync.up.b32 lo|p, lo, %r20, %r24, %r25;  shfl.sync.up.b32 hi|p, hi, %r20, %r24, %r25;  mov.b64 r0, {lo, hi};  @p add.u64 r0, r0, %rd14;  mov.u64 %rd17, r0;}
	// end inline asm
	mov.b32 	%r23, 16;
	// begin inline asm
	{  .reg .u64 r0;  .reg .u32 lo;  .reg .u32 hi;  .reg .pred p;  mov.b64 {lo, hi}, %rd17;  shfl.sync.up.b32 lo|p, lo, %r23, %r24, %r25;  shfl.sync.up.b32 hi|p, hi, %r23, %r24, %r25;  mov.b64 r0, {lo, hi};  @p add.u64 r0, r0, %rd17;  mov.u64 %rd20, r0;}
	// end inline asm
	sub.s64 	%rd37, %rd20, %rd10;
	ld.shared.u64 	%rd38, [%r27+16];
	ld.shared.u64 	%rd39, [%r27+24];
	ld.shared.u64 	%rd40, [%r27+32];
	ld.shared.u64 	%rd41, [%r27+40];
	ld.shared.u64 	%rd42, [%r27+48];
	ld.shared.u64 	%rd43, [%r27+56];
	ld.shared.u64 	%rd44, [%r27+64];
	add.s64 	%rd45, %rd38, %rd37;
	add.s64 	%rd46, %rd39, %rd45;
	add.s64 	%rd47, %rd40, %rd46;
	add.s64 	%rd48, %rd41, %rd47;
	add.s64 	%rd49, %rd42, %rd48;
	add.s64 	%rd50, %rd43, %rd49;
	add.s64 	%rd51, %rd44, %rd50;
	st.shared.u64 	[%r27+16], %rd37;
	st.shared.u64 	[%r27+24], %rd45;
	st.shared.u64 	[%r27+32], %rd46;
	st.shared.u64 	[%r27+40], %rd47;
	st.shared.u64 	[%r27+48], %rd48;
	st.shared.u64 	[%r27+56], %rd49;
	st.shared.u64 	[%r27+64], %rd50;
	st.shared.u64 	[%r27+72], %rd51;
$L__BB13_4:
	setp.gt.u32 	%p3, %r1, 255;
	bar.sync 	0;
	@%p3 bra 	$L__BB13_6;
	ld.shared.u64 	%rd52, [%r2];
	st.global.u64 	[%rd1], %rd52;
$L__BB13_6:
	ret;

}
	// .globl	_ZN3cub18CUB_300001_SM_10006detail10radix_sort29DeviceRadixSortOnesweepKernelINS1_5radix10policy_hubIlNS0_8NullTypeEyE10Policy1000ELNS0_9SortOrderE0ElS6_yiiNS1_21identity_decomposer_tEEEvPT5_SC_PT3_PKSD_PT1_PKSH_PT2_PKSL_T4_iiT6_
.visible .entry _ZN3cub18CUB_300001_SM_10006detail10radix_sort29DeviceRadixSortOnesweepKernelINS1_5radix10policy_hubIlNS0_8NullTypeEyE10Policy1000ELNS0_9SortOrderE0ElS6_yiiNS1_21identity_decomposer_tEEEvPT5_SC_PT3_PKSD_PT1_PKSH_PT2_PKSL_T4_iiT6_(
	.param .u64 .ptr .align 1 _ZN3cub18CUB_300001_SM_10006detail10radix_sort29DeviceRadixSortOnesweepKernelINS1_5radix10policy_hubIlNS0_8NullTypeEyE10Policy1000ELNS0_9SortOrderE0ElS6_yiiNS1_21identity_decomposer_tEEEvPT5_SC_PT3_PKSD_PT1_PKSH_PT2_PKSL_T4_iiT6__param_0,
	.param .u64 .ptr .align 1 _ZN3cub18CUB_300001_SM_10006detail10radix_sort29DeviceRadixSortOnesweepKernelINS1_5radix10policy_hubIlNS0_8NullTypeEyE10Policy1000ELNS0_9SortOrderE0ElS6_yiiNS1_21identity_decomposer_tEEEvPT5_SC_PT3_PKSD_PT1_PKSH_PT2_PKSL_T4_iiT6__param_1,
	.param .u64 .ptr .align 1 _ZN3cub18CUB_300001_SM_10006detail10radix_sort29DeviceRadixSortOnesweepKernelINS1_5radix10policy_hubIlNS0_8NullTypeEyE10Policy1000ELNS0_9SortOrderE0ElS6_yiiNS1_21identity_decomposer_tEEEvPT5_SC_PT3_PKSD_PT1_PKSH_PT2_PKSL_T4_iiT6__param_2,
	.param .u64 .ptr .align 1 _ZN3cub18CUB_300001_SM_10006detail10radix_sort29DeviceRadixSortOnesweepKernelINS1_5radix10policy_hubIlNS0_8NullTypeEyE10Policy1000ELNS0_9SortOrderE0ElS6_yiiNS1_21identity_decomposer_tEEEvPT5_SC_PT3_PKSD_PT1_PKSH_PT2_PKSL_T4_iiT6__param_3,
	.param .u64 .ptr .align 1 _ZN3cub18CUB_300001_SM_10006detail10radix_sort29DeviceRadixSortOnesweepKernelINS1_5radix10policy_hubIlNS0_8NullTypeEyE10Policy1000ELNS0_9SortOrderE0ElS6_yiiNS1_21identity_decomposer_tEEEvPT5_SC_PT3_PKSD_PT1_PKSH_PT2_PKSL_T4_iiT6__param_4,
	.param .u64 .ptr .align 1 _ZN3cub18CUB_300001_SM_10006detail10radix_sort29DeviceRadixSortOnesweepKernelINS1_5radix10policy_hubIlNS0_8NullTypeEyE10Policy1000ELNS0_9SortOrderE0ElS6_yiiNS1_21identity_decomposer_tEEEvPT5_SC_PT3_PKSD_PT1_PKSH_PT2_PKSL_T4_iiT6__param_5,
	.param .u64 .ptr .align 1 _ZN3cub18CUB_300001_SM_10006detail10radix_sort29DeviceRadixSortOnesweepKernelINS1_5radix10policy_hubIlNS0_8NullTypeEyE10Policy1000ELNS0_9SortOrderE0ElS6_yiiNS1_21identity_decomposer_tEEEvPT5_SC_PT3_PKSD_PT1_PKSH_PT2_PKSL_T4_iiT6__param_6,
	.param .u64 .ptr .align 1 _ZN3cub18CUB_300001_SM_10006detail10radix_sort29DeviceRadixSortOnesweepKernelINS1_5radix10policy_hubIlNS0_8NullTypeEyE10Policy1000ELNS0_9SortOrderE0ElS6_yiiNS1_21identity_decomposer_tEEEvPT5_SC_PT3_PKSD_PT1_PKSH_PT2_PKSL_T4_iiT6__param_7,
	.param .u32 _ZN3cub18CUB_300001_SM_10006detail10radix_sort29DeviceRadixSortOnesweepKernelINS1_5radix10policy_hubIlNS0_8NullTypeEyE10Policy1000ELNS0_9SortOrderE0ElS6_yiiNS1_21identity_decomposer_tEEEvPT5_SC_PT3_PKSD_PT1_PKSH_PT2_PKSL_T4_iiT6__param_8,
	.param .u32 _ZN3cub18CUB_300001_SM_10006detail10radix_sort29DeviceRadixSortOnesweepKernelINS1_5radix10policy_hubIlNS0_8NullTypeEyE10Policy1000ELNS0_9SortOrderE0ElS6_yiiNS1_21identity_decomposer_tEEEvPT5_SC_PT3_PKSD_PT1_PKSH_PT2_PKSL_T4_iiT6__param_9,
	.param .u32 _ZN3cub18CUB_300001_SM_10006detail10radix_sort29DeviceRadixSortOnesweepKernelINS1_5radix10policy_hubIlNS0_8NullTypeEyE10Policy1000ELNS0_9SortOrderE0ElS6_yiiNS1_21identity_decomposer_tEEEvPT5_SC_PT3_PKSD_PT1_PKSH_PT2_PKSL_T4_iiT6__param_10,
	.param .align 1 .b8 _ZN3cub18CUB_300001_SM_10006detail10radix_sort29DeviceRadixSortOnesweepKernelINS1_5radix10policy_hubIlNS0_8NullTypeEyE10Policy1000ELNS0_9SortOrderE0ElS6_yiiNS1_21identity_decomposer_tEEEvPT5_SC_PT3_PKSD_PT1_PKSH_PT2_PKSL_T4_iiT6__param_11[1]
)
.maxntid 384
{
	.reg .pred 	%p<122>;
	.reg .b32 	%r<1268>;
	.reg .b64 	%rd<469>;
	// demoted variable
	.shared .align 16 .b8 _ZZN3cub18CUB_300001_SM_10006detail10radix_sort29DeviceRadixSortOnesweepKernelINS1_5radix10policy_hubIlNS0_8NullTypeEyE10Policy1000ELNS0_9SortOrderE0ElS6_yiiNS1_21identity_decomposer_tEEEvPT5_SC_PT3_PKSD_PT1_PKSH_PT2_PKSL_T4_iiT6_E1s[48128];
	ld.param.u64 	%rd117, [_ZN3cub18CUB_300001_SM_10006detail10radix_sort29DeviceRadixSortOnesweepKernelINS1_5radix10policy_hubIlNS0_8NullTypeEyE10Policy1000ELNS0_9SortOrderE0ElS6_yiiNS1_21identity_decomposer_tEEEvPT5_SC_PT3_PKSD_PT1_PKSH_PT2_PKSL_T4_iiT6__param_0];
	ld.param.u64 	%rd114, [_ZN3cub18CUB_300001_SM_10006detail10radix_sort29DeviceRadixSortOnesweepKernelINS1_5radix10policy_hubIlNS0_8NullTypeEyE10Policy1000ELNS0_9SortOrderE0ElS6_yiiNS1_21identity_decomposer_tEEEvPT5_SC_PT3_PKSD_PT1_PKSH_PT2_PKSL_T4_iiT6__param_1];
	ld.param.u64 	%rd118, [_ZN3cub18CUB_300001_SM_10006detail10radix_sort29DeviceRadixSortOnesweepKernelINS1_5radix10policy_hubIlNS0_8NullTypeEyE10Policy1000ELNS0_9SortOrderE0ElS6_yiiNS1_21identity_decomposer_tEEEvPT5_SC_PT3_PKSD_PT1_PKSH_PT2_PKSL_T4_iiT6__param_4];
	ld.param.u64 	%rd119, [_ZN3cub18CUB_300001_SM_10006detail10radix_sort29DeviceRadixSortOnesweepKernelINS1_5radix10policy_hubIlNS0_8NullTypeEyE10Policy1000ELNS0_9SortOrderE0ElS6_yiiNS1_21identity_decomposer_tEEEvPT5_SC_PT3_PKSD_PT1_PKSH_PT2_PKSL_T4_iiT6__param_5];
	ld.param.u32 	%r150, [_ZN3cub18CUB_300001_SM_10006detail10radix_sort29DeviceRadixSortOnesweepKernelINS1_5radix10policy_hubIlNS0_8NullTypeEyE10Policy1000ELNS0_9SortOrderE0ElS6_yiiNS1_21identity_decomposer_tEEEvPT5_SC_PT3_PKSD_PT1_PKSH_PT2_PKSL_T4_iiT6__param_8];
	ld.param.u32 	%r152, [_ZN3cub18CUB_300001_SM_10006detail10radix_sort29DeviceRadixSortOnesweepKernelINS1_5radix10policy_hubIlNS0_8NullTypeEyE10Policy1000ELNS0_9SortOrderE0ElS6_yiiNS1_21identity_decomposer_tEEEvPT5_SC_PT3_PKSD_PT1_PKSH_PT2_PKSL_T4_iiT6__param_10];
	cvta.to.global.u64 	%rd1, %rd118;
	cvta.to.global.u64 	%rd2, %rd117;
	cvta.to.global.u64 	%rd3, %rd119;
	mov.u32 	%r1, %tid.x;
	// begin inline asm
	mov.u32 %r153, %laneid;
	// end inline asm
	setp.ne.s32 	%p1, %r1, 0;
	@%p1 bra 	$L__BB14_2;
	cvta.to.global.u64 	%rd120, %rd114;
	atom.global.add.u32 	%r154, [%rd120], 1;
	st.shared.u32 	[_ZZN3cub18CUB_300001_SM_10006detail10radix_sort29DeviceRadixSortOnesweepKernelINS1_5radix10policy_hubIlNS0_8NullTypeEyE10Policy1000ELNS0_9SortOrderE0ElS6_yiiNS1_21identity_decomposer_tEEEvPT5_SC_PT3_PKSD_PT1_PKSH_PT2_PKSL_T4_iiT6_E1s+46080], %r154;
$L__BB14_2:
	bar.sync 	0;
	ld.shared.u32 	%r3, [_ZZN3cub18CUB_300001_SM_10006detail10radix_sort29DeviceRadixSortOnesweepKernelINS1_5radix10policy_hubIlNS0_8NullTypeEyE10Policy1000ELNS0_9SortOrderE0ElS6_yiiNS1_21identity_decomposer_tEEEvPT5_SC_PT3_PKSD_PT1_PKSH_PT2_PKSL_T4_iiT6_E1s+46080];
	mul.lo.s32 	%r155, %r3, 5760;
	add.s32 	%r4, %r155, 5760;
	setp.gt.s32 	%p2, %r4, %r150;
	cvt.s64.s32 	%rd4, %r155;
	@%p2 bra 	$L__BB14_4;
	and.b32  	%r156, %r1, 31;
	and.b32  	%r157, %r1, 992;
	mul.lo.s32 	%r158, %r157, 15;
	or.b32  	%r159, %r158, %r156;
	cvt.u64.u32 	%rd121, %r159;
	add.s64 	%rd122, %rd121, %rd4;
	shl.b64 	%rd123, %rd122, 3;
	add.s64 	%rd124, %rd3, %rd123;
	ld.global.u64 	%rd437, [%rd124];
	ld.global.u64 	%rd438, [%rd124+256];
	ld.global.u64 	%rd439, [%rd124+512];
	ld.global.u64 	%rd440, [%rd124+768];
	ld.global.u64 	%rd441, [%rd124+1024];
	ld.global.u64 	%rd442, [%rd124+1280];
	ld.global.u64 	%rd443, [%rd124+1536];
	ld.global.u64 	%rd444, [%rd124+1792];
	ld.global.u64 	%rd445, [%rd124+2048];
	ld.global.u64 	%rd446, [%rd124+2304];
	ld.global.u64 	%rd447, [%rd124+2560];
	ld.global.u64 	%rd448, [%rd124+2816];
	ld.global.u64 	%rd449, [%rd124+3072];
	ld.global.u64 	%rd450, [%rd124+3328];
	ld.global.u64 	%rd451, [%rd124+3584];
	bra.uni 	$L__BB14_34;
$L__BB14_4:
	cvt.u32.u64 	%r160, %rd4;
	sub.s32 	%r5, %r150, %r160;
	and.b32  	%r161, %r1, 31;
	and.b32  	%r162, %r1, 992;
	mul.lo.s32 	%r163, %r162, 15;
	or.b32  	%r6, %r163, %r161;
	setp.ge.s32 	%p3, %r6, %r5;
	cvt.u64.u32 	%rd126, %r6;
	add.s64 	%rd127, %rd126, %rd4;
	shl.b64 	%rd128, %rd127, 3;
	add.s64 	%rd20, %rd3, %rd128;
	mov.b64 	%rd437, 9223372036854775807;
	@%p3 bra 	$L__BB14_6;
	ld.global.u64 	%rd437, [%rd20];
$L__BB14_6:
	add.s32 	%r164, %r6, 32;
	setp.ge.s32 	%p4, %r164, %r5;
	mov.b64 	%rd438, 9223372036854775807;
	@%p4 bra 	$L__BB14_8;
	ld.global.u64 	%rd438, [%rd20+256];
$L__BB14_8:
	add.s32 	%r165, %r6, 64;
	setp.ge.s32 	%p5, %r165, %r5;
	mov.b64 	%rd439, 9223372036854775807;
	@%p5 bra 	$L__BB14_10;
	ld.global.u64 	%rd439, [%rd20+512];
$L__BB14_10:
	add.s32 	%r166, %r6, 96;
	setp.ge.s32 	%p6, %r166, %r5;
	mov.b64 	%rd440, 9223372036854775807;
	@%p6 bra 	$L__BB14_12;
	ld.global.u64 	%rd440, [%rd20+768];
$L__BB14_12:
	add.s32 	%r167, %r6, 128;
	setp.ge.s32 	%p7, %r167, %r5;
	mov.b64 	%rd441, 9223372036854775807;
	@%p7 bra 	$L__BB14_14;
	ld.global.u64 	%rd441, [%rd20+1024];
$L__BB14_14:
	add.s32 	%r168, %r6, 160;
	setp.ge.s32 	%p8, %r168, %r5;
	mov.b64 	%rd442, 9223372036854775807;
	@%p8 bra 	$L__BB14_16;
	ld.global.u64 	%rd442, [%rd20+1280];
$L__BB14_16:
	add.s32 	%r169, %r6, 192;
	setp.ge.s32 	%p9, %r169, %r5;
	mov.b64 	%rd443, 9223372036854775807;
	@%p9 bra 	$L__BB14_18;
	ld.global.u64 	%rd443, [%rd20+1536];
$L__BB14_18:
	add.s32 	%r170, %r6, 224;
	setp.ge.s32 	%p10, %r170, %r5;
	mov.b64 	%rd444, 9223372036854775807;
	@%p10 bra 	$L__BB14_20;
	ld.global.u64 	%rd444, [%rd20+1792];
$L__BB14_20:
	add.s32 	%r171, %r6, 256;
	setp.ge.s32 	%p11, %r171, %r5;
	mov.b64 	%rd445, 9223372036854775807;
	@%p11 bra 	$L__BB14_22;
	ld.global.u64 	%rd445, [%rd20+2048];
$L__BB14_22:
	add.s32 	%r172, %r6, 288;
	setp.ge.s32 	%p12, %r172, %r5;
	mov.b64 	%rd446, 9223372036854775807;
	@%p12 bra 	$L__BB14_24;
	ld.global.u64 	%rd446, [%rd20+2304];
$L__BB14_24:
	add.s32 	%r173, %r6, 320;
	setp.ge.s32 	%p13, %r173, %r5;
	mov.b64 	%rd447, 9223372036854775807;
	@%p13 bra 	$L__BB14_26;
	ld.global.u64 	%rd447, [%rd20+2560];
$L__BB14_26:
	add.s32 	%r174, %r6, 352;
	setp.ge.s32 	%p14, %r174, %r5;
	mov.b64 	%rd448, 9223372036854775807;
	@%p14 bra 	$L__BB14_28;
	ld.global.u64 	%rd448, [%rd20+2816];
$L__BB14_28:
	add.s32 	%r175, %r6, 384;
	setp.ge.s32 	%p15, %r175, %r5;
	mov.b64 	%rd449, 9223372036854775807;
	@%p15 bra 	$L__BB14_30;
	ld.global.u64 	%rd449, [%rd20+3072];
$L__BB14_30:
	add.s32 	%r176, %r6, 416;
	setp.ge.s32 	%p16, %r176, %r5;
	mov.b64 	%rd450, 9223372036854775807;
	@%p16 bra 	$L__BB14_32;
	ld.global.u64 	%rd450, [%rd20+3328];
$L__BB14_32:
	add.s32 	%r177, %r6, 448;
	setp.ge.s32 	%p17, %r177, %r5;
	mov.b64 	%rd451, 9223372036854775807;
	@%p17 bra 	$L__BB14_34;
	ld.global.u64 	%rd451, [%rd20+3584];
$L__BB14_34:
	xor.b64  	%rd459, %rd443, -9223372036854775808;
	xor.b64  	%rd460, %rd444, -9223372036854775808;
	xor.b64  	%rd461, %rd445, -9223372036854775808;
	mov.b32 	%r178, -1;
	shl.b32 	%r179, %r178, %r152;
	not.b32 	%r7, %r179;
	shr.u32 	%r8, %r1, 5;
	shl.b32 	%r180, %r8, 10;
	mov.u32 	%r181, _ZZN3cub18CUB_300001_SM_10006detail10radix_sort29DeviceRadixSortOnesweepKernelINS1_5radix10policy_hubIlNS0_8NullTypeEyE10Policy1000ELNS0_9SortOrderE0ElS6_yiiNS1_21identity_decomposer_tEEEvPT5_SC_PT3_PKSD_PT1_PKSH_PT2_PKSL_T4_iiT6_E1s;
	add.s32 	%r9, %r181, %r180;
	setp.gt.s32 	%p18, %r153, 255;
	@%p18 bra 	$L__BB14_47;
	max.s32 	%r182, %r153, 224;
	sub.s32 	%r183, %r182, %r153;
	add.s32 	%r184, %r183, 31;
	shr.u32 	%r185, %r184, 5;
	add.s32 	%r10, %r185, 1;
	and.b32  	%r11, %r10, 15;
	setp.lt.u32 	%p19, %r184, 480;
	mov.u32 	%r1239, %r153;
	@%p19 bra 	$L__BB14_38;
	and.b32  	%r186, %r10, 268435440;
	neg.s32 	%r1237, %r186;
	shl.b32 	%r188, %r153, 2;
	add.s32 	%r189, %r180, %r188;
	add.s32 	%r191, %r189, %r181;
	add.s32 	%r1236, %r191, 1024;
	mov.u32 	%r1239, %r153;
$L__BB14_37:
	.pragma "nounroll";
	mov.b32 	%r192, 0;
	st.shared.u32 	[%r1236+-1024], %r192;
	st.shared.u32 	[%r1236+-896], %r192;
	st.shared.u32 	[%r1236+-768], %r192;
	st.shared.u32 	[%r1236+-640], %r192;
	st.shared.u32 	[%r1236+-512], %r192;
	st.shared.u32 	[%r1236+-384], %r192;
	st.shared.u32 	[%r1236+-256], %r192;
	st.shared.u32 	[%r1236+-128], %r192;
	st.shared.u32 	[%r1236], %r192;
	st.shared.u32 	[%r1236+128], %r192;
	st.shared.u32 	[%r1236+256], %r192;
	st.shared.u32 	[%r1236+384], %r192;
	st.shared.u32 	[%r1236+512], %r192;
	st.shared.u32 	[%r1236+640], %r192;
	st.shared.u32 	[%r1236+768], %r192;
	st.shared.u32 	[%r1236+896], %r192;
	add.s32 	%r1239, %r1239, 512;
	add.s32 	%r1237, %r1237, 16;
	add.s32 	%r1236, %r1236, 2048;
	setp.ne.s32 	%p20, %r1237, 0;
	@%p20 bra 	$L__BB14_37;
$L__BB14_38:
	setp.eq.s32 	%p21, %r11, 0;
	@%p21 bra 	$L__BB14_47;
	and.b32  	%r21, %r10, 7;
	setp.lt.u32 	%p22, %r11, 8;
	@%p22 bra 	$L__BB14_41;
	shl.b32 	%r193, %r1239, 2;
	add.s32 	%r194, %r9, %r193;
	mov.b32 	%r195, 0;
	st.shared.u32 	[%r194], %r195;
	st.shared.u32 	[%r194+128], %r195;
	st.shared.u32 	[%r194+256], %r195;
	st.shared.u32 	[%r194+384], %r195;
	st.shared.u32 	[%r194+512], %r195;
	st.shared.u32 	[%r194+640], %r195;
	st.shared.u32 	[%r194+768], %r195;
	st.shared.u32 	[%r194+896], %r195;
	add.s32 	%r1239, %r1239, 256;
$L__BB14_41:
	setp.eq.s32 	%p23, %r21, 0;
	@%p23 bra 	$L__BB14_47;
	and.b32  	%r24, %r10, 3;
	setp.lt.u32 	%p24, %r21, 4;
	@%p24 bra 	$L__BB14_44;
	shl.b32 	%r196, %r1239, 2;
	add.s32 	%r197, %r9, %r196;
	mov.b32 	%r198, 0;
	st.shared.u32 	[%r197], %r198;
	st.shared.u32 	[%r197+128], %r198;
	st.shared.u32 	[%r197+256], %r198;
	st.shared.u32 	[%r197+384], %r198;
	add.s32 	%r1239, %r1239, 128;
$L__BB14_44:
	setp.eq.s32 	%p25, %r24, 0;
	@%p25 bra 	$L__BB14_47;
	shl.b32 	%r200, %r1239, 2;
	add.s32 	%r201, %r180, %r200;
	add.s32 	%r1243, %r181, %r201;
	neg.s32 	%r1242, %r24;
$L__BB14_46:
	.pragma "nounroll";
	mov.b32 	%r203, 0;
	st.shared.u32 	[%r1243], %r203;
	add.s32 	%r1243, %r1243, 128;
	add.s32 	%r1242, %r1242, 1;
	setp.ne.s32 	%p26, %r1242, 0;
	@%p26 bra 	$L__BB14_46;
$L__BB14_47:
	ld.param.u32 	%r1235, [_ZN3cub18CUB_300001_SM_10006detail10radix_sort29DeviceRadixSortOnesweepKernelINS1_5radix10policy_hubIlNS0_8NullTypeEyE10Policy1000ELNS0_9SortOrderE0ElS6_yiiNS1_21identity_decomposer_tEEEvPT5_SC_PT3_PKSD_PT1_PKSH_PT2_PKSL_T4_iiT6__param_9];
	bar.warp.sync 	-1;
	cvt.u64.u32 	%rd68, %r1235;
	xor.b64  	%rd143, %rd437, -9223372036854775808;
	shr.u64 	%rd144, %rd143, %r1235;
	cvt.u32.u64 	%r205, %rd144;
	and.b32  	%r33, %r205, %r7;
	shl.b32 	%r206, %r33, 2;
	add.s32 	%r207, %r9, %r206;
	atom.shared.add.u32 	%r208, [%r207], 1;
	xor.b64  	%rd145, %rd438, -9223372036854775808;
	shr.u64 	%rd146, %rd145, %r1235;
	cvt.u32.u64 	%r209, %rd146;
	and.b32  	%r210, %r209, %r7;
	shl.b32 	%r211, %r210, 2;
	add.s32 	%r212, %r9, %r211;
	atom.shared.add.u32 	%r213, [%r212], 1;
	xor.b64  	%rd147, %rd439, -9223372036854775808;
	shr.u64 	%rd148, %rd147, %r1235;
	cvt.u32.u64 	%r214, %rd148;
	and.b32  	%r215, %r214, %r7;
	shl.b32 	%r216, %r215, 2;
	add.s32 	%r217, %r9, %r216;
	atom.shared.add.u32 	%r218, [%r217], 1;
	xor.b64  	%rd149, %rd440, -9223372036854775808;
	shr.u64 	%rd150, %rd149, %r1235;
	cvt.u32.u64 	%r219, %rd150;
	and.b32  	%r220, %r219, %r7;
	shl.b32 	%r221, %r220, 2;
	add.s32 	%r222, %r9, %r221;
	atom.shared.add.u32 	%r223, [%r222], 1;
	xor.b64  	%rd151, %rd441, -9223372036854775808;
	shr.u64 	%rd152, %rd151, %r1235;
	cvt.u32.u64 	%r224, %rd152;
	and.b32  	%r225, %r224, %r7;
	shl.b32 	%r226, %r225, 2;
	add.s32 	%r227, %r9, %r226;
	atom.shared.add.u32 	%r228, [%r227], 1;
	xor.b64  	%rd153, %rd442, -9223372036854775808;
	shr.u64 	%rd154, %rd153, %r1235;
	cvt.u32.u64 	%r229, %rd154;
	and.b32  	%r230, %r229, %r7;
	shl.b32 	%r231, %r230, 2;
	add.s32 	%r232, %r9, %r231;
	atom.shared.add.u32 	%r233, [%r232], 1;
	shr.u64 	%rd155, %rd459, %r1235;
	cvt.u32.u64 	%r234, %rd155;
	and.b32  	%r235, %r234, %r7;
	shl.b32 	%r236, %r235, 2;
	add.s32 	%r237, %r9, %r236;
	atom.shared.add.u32 	%r238, [%r237], 1;
	shr.u64 	%rd156, %rd460, %r1235;
	cvt.u32.u64 	%r239, %rd156;
	and.b32  	%r240, %r239, %r7;
	shl.b32 	%r241, %r240, 2;
	add.s32 	%r242, %r9, %r241;
	atom.shared.add.u32 	%r243, [%r242], 1;
	shr.u64 	%rd157, %rd461, %r1235;
	cvt.u32.u64 	%r244, %rd157;
	and.b32  	%r245, %r244, %r7;
	shl.b32 	%r246, %r245, 2;
	add.s32 	%r247, %r9, %r246;
	atom.shared.add.u32 	%r248, [%r247], 1;
	xor.b64  	%rd158, %rd446, -9223372036854775808;
	shr.u64 	%rd159, %rd158, %r1235;
	cvt.u32.u64 	%r249, %rd159;
	and.b32  	%r250, %r249, %r7;
	shl.b32 	%r251, %r250, 2;
	add.s32 	%r252, %r9, %r251;
	atom.shared.add.u32 	%r253, [%r252], 1;
	xor.b64  	%rd463, %rd447, -9223372036854775808;
	shr.u64 	%rd160, %rd463, %r1235;
	cvt.u32.u64 	%r254, %rd160;
	and.b32  	%r255, %r254, %r7;
	shl.b32 	%r256, %r255, 2;
	add.s32 	%r257, %r9, %r256;
	atom.shared.add.u32 	%r258, [%r257], 1;
	xor.b64  	%rd464, %rd448, -9223372036854775808;
	shr.u64 	%rd161, %rd464, %r1235;
	cvt.u32.u64 	%r259, %rd161;
	and.b32  	%r260, %r259, %r7;
	shl.b32 	%r261, %r260, 2;
	add.s32 	%r262, %r9, %r261;
	atom.shared.add.u32 	%r263, [%r262], 1;
	xor.b64  	%rd465, %rd449, -9223372036854775808;
	shr.u64 	%rd162, %rd465, %r1235;
	cvt.u32.u64 	%r264, %rd162;
	and.b32  	%r265, %r264, %r7;
	shl.b32 	%r266, %r265, 2;
	add.s32 	%r267, %r9, %r266;
	atom.shared.add.u32 	%r268, [%r267], 1;
	xor.b64  	%rd163, %rd450, -9223372036854775808;
	shr.u64 	%rd164, %rd163, %r1235;
	cvt.u32.u64 	%r269, %rd164;
	and.b32  	%r270, %r269, %r7;
	shl.b32 	%r271, %r270, 2;
	add.s32 	%r272, %r9, %r271;
	atom.shared.add.u32 	%r273, [%r272], 1;
	xor.b64  	%rd165, %rd451, -9223372036854775808;
	shr.u64 	%rd166, %rd165, %r1235;
	cvt.u32.u64 	%r274, %rd166;
	and.b32  	%r275, %r274, %r7;
	shl.b32 	%r276, %r275, 2;
	add.s32 	%r277, %r9, %r276;
	atom.shared.add.u32 	%r278, [%r277], 1;
	bar.sync 	0;
	setp.gt.u32 	%p27, %r1, 255;
	shl.b32 	%r279, %r1, 2;
	add.s32 	%r34, %r181, %r279;
	mov.b32 	%r1244, 0;
	@%p27 bra 	$L__BB14_49;
	ld.shared.u32 	%r281, [%r34];
	mov.b32 	%r282, 0;
	st.shared.u32 	[%r34], %r282;
	ld.shared.u32 	%r283, [%r34+1024];
	st.shared.u32 	[%r34+1024], %r281;
	add.s32 	%r284, %r283, %r281;
	ld.shared.u32 	%r285, [%r34+2048];
	st.shared.u32 	[%r34+2048], %r284;
	add.s32 	%r286, %r285, %r284;
	ld.shared.u32 	%r287, [%r34+3072];
	st.shared.u32 	[%r34+3072], %r286;
	add.s32 	%r288, %r287, %r286;
	ld.shared.u32 	%r289, [%r34+4096];
	st.shared.u32 	[%r34+4096], %r288;
	add.s32 	%r290, %r289, %r288;
	ld.shared.u32 	%r291, [%r34+5120];
	st.shared.u32 	[%r34+5120], %r290;
	add.s32 	%r292, %r291, %r290;
	ld.shared.u32 	%r293, [%r34+6144];
	st.shared.u32 	[%r34+6144], %r292;
	add.s32 	%r294, %r293, %r292;
	ld.shared.u32 	%r295, [%r34+7168];
	st.shared.u32 	[%r34+7168], %r294;
	add.s32 	%r296, %r295, %r294;
	ld.shared.u32 	%r297, [%r34+8192];
	st.shared.u32 	[%r34+8192], %r296;
	add.s32 	%r298, %r297, %r296;
	ld.shared.u32 	%r299, [%r34+9216];
	st.shared.u32 	[%r34+9216], %r298;
	add.s32 	%r300, %r299, %r298;
	ld.shared.u32 	%r301, [%r34+10240];
	st.shared.u32 	[%r34+10240], %r300;
	add.s32 	%r302, %r301, %r300;
	ld.shared.u32 	%r303, [%r34+11264];
	st.shared.u32 	[%r34+11264], %r302;
	add.s32 	%r1244, %r303, %r302;
$L__BB14_49:
	setp.gt.u32 	%p28, %r1, 255;
	shl.b32 	%r304, %r3, 8;
	add.s32 	%r305, %r304, %r1;
	mul.wide.s32 	%rd167, %r305, 4;
	add.s64 	%rd72, %rd2, %rd167;
	@%p28 bra 	$L__BB14_51;
	or.b32  	%r306, %r1244, 1073741824;
	st.volatile.global.u32 	[%rd72], %r306;
$L__BB14_51:
	ld.param.u64 	%rd422, [_ZN3cub18CUB_300001_SM_10006detail10radix_sort29DeviceRadixSortOnesweepKernelINS1_5radix10policy_hubIlNS0_8NullTypeEyE10Policy1000ELNS0_9SortOrderE0ElS6_yiiNS1_21identity_decomposer_tEEEvPT5_SC_PT3_PKSD_PT1_PKSH_PT2_PKSL_T4_iiT6__param_3];
	ld.param.u64 	%rd419, [_ZN3cub18CUB_300001_SM_10006detail10radix_sort29DeviceRadixSortOnesweepKernelINS1_5radix10policy_hubIlNS0_8NullTypeEyE10Policy1000ELNS0_9SortOrderE0ElS6_yiiNS1_21identity_decomposer_tEEEvPT5_SC_PT3_PKSD_PT1_PKSH_PT2_PKSL_T4_iiT6__param_2];
	xor.b64  	%rd462, %rd446, -9223372036854775808;
	xor.b64  	%rd458, %rd442, -9223372036854775808;
	xor.b64  	%rd467, %rd451, -9223372036854775808;
	xor.b64  	%rd466, %rd450, -9223372036854775808;
	xor.b64  	%rd455, %rd439, -9223372036854775808;
	xor.b64  	%rd457, %rd441, -9223372036854775808;
	xor.b64  	%rd456, %rd440, -9223372036854775808;
	xor.b64  	%rd454, %rd438, -9223372036854775808;
	xor.b64  	%rd453, %rd437, -9223372036854775808;
	setp.lt.u32 	%p29, %r1, 256;
	setp.eq.s32 	%p30, %r1244, 5760;
	and.pred  	%p31, %p29, %p30;
	selp.u32 	%r307, 1, 0, %p31;
	{ 
	.reg .pred 	%p1; 
	.reg .pred 	%p2; 
	setp.ne.u32 	%p1, %r307, 0; 
	bar.red.or.pred 	%p2, 0, %p1; 
	selp.u32 	%r308, 1, 0, %p2; 
	}
	setp.eq.s32 	%p32, %r308, 0;
	cvt.u64.u32 	%rd82, %r1;
	cvta.to.global.u64 	%rd168, %rd419;
	mul.wide.u32 	%rd169, %r1, 8;
	add.s64 	%rd83, %rd168, %rd169;
	cvta.to.global.u64 	%rd170, %rd422;
	add.s64 	%rd84, %rd170, %rd169;
	@%p32 bra 	$L__BB14_95;
	setp.gt.u32 	%p33, %r1, 255;
	setp.gt.u32 	%p34, %r1, %r33;
	selp.b32 	%r37, 5760, 0, %p34;
	shl.b32 	%r309, %r1, 3;
	mov.u32 	%r310, _ZZN3cub18CUB_300001_SM_10006detail10radix_sort29DeviceRadixSortOnesweepKernelINS1_5radix10policy_hubIlNS0_8NullTypeEyE10Policy1000ELNS0_9SortOrderE0ElS6_yiiNS1_21identity_decomposer_tEEEvPT5_SC_PT3_PKSD_PT1_PKSH_PT2_PKSL_T4_iiT6_E1s;
	add.s32 	%r311, %r310, %r309;
	add.s32 	%r38, %r311, 46080;
	@%p33 bra 	$L__BB14_60;
	ld.global.u64 	%rd171, [%rd84];
	cvt.u64.u32 	%rd172, %r37;
	sub.s64 	%rd452, %rd171, %rd172;
	st.shared.u64 	[%r38], %rd452;
	setp.lt.s32 	%p35, %r3, 1;
	mov.u32 	%r1248, %r1244;
	@%p35 bra 	$L__BB14_59;
	mov.b32 	%r1246, -1;
	mov.u32 	%r1245, %r3;
	mov.u32 	%r1248, %r1244;
$L__BB14_55:
	add.s32 	%r42, %r1245, -1;
	shl.b32 	%r313, %r42, 8;
	add.s32 	%r314, %r313, %r1;
	mul.wide.s32 	%rd173, %r314, 4;
	add.s64 	%rd86, %rd2, %rd173;
$L__BB14_56:
	membar.cta;
	ld.volatile.global.u32 	%r43, [%rd86];
	setp.eq.s32 	%p36, %r43, 0;
	@%p36 bra 	$L__BB14_56;
	and.b32  	%r315, %r43, 1073741823;
	add.s32 	%r1248, %r315, %r1248;
	setp.gt.s32 	%p37, %r43, -1;
	vote.sync.ballot.b32 	%r1246, %p37, %r1246;
	setp.gt.u32 	%p39, %r1245, 1;
	and.pred  	%p40, %p37, %p39;
	mov.u32 	%r1245, %r42;
	@%p40 bra 	$L__BB14_55;
	ld.shared.u64 	%rd452, [%r38];
$L__BB14_59:
	or.b32  	%r316, %r1248, -2147483648;
	st.volatile.global.u32 	[%rd72], %r316;
	sub.s32 	%r317, %r1248, %r1244;
	cvt.s64.s32 	%rd174, %r317;
	add.s64 	%rd175, %rd452, %rd174;
	st.shared.u64 	[%r38], %rd175;
$L__BB14_60:
	ld.param.u64 	%rd420, [_ZN3cub18CUB_300001_SM_10006detail10radix_sort29DeviceRadixSortOnesweepKernelINS1_5radix10policy_hubIlNS0_8NullTypeEyE10Policy1000ELNS0_9SortOrderE0ElS6_yiiNS1_21identity_decomposer_tEEEvPT5_SC_PT3_PKSD_PT1_PKSH_PT2_PKSL_T4_iiT6__param_2];
	setp.gt.u32 	%p41, %r1, 255;
	setp.lt.s32 	%p42, %r4, %r150;
	setp.eq.s64 	%p43, %rd420, 0;
	or.pred  	%p44, %p43, %p42;
	or.pred  	%p45, %p41, %p44;
	@%p45 bra 	$L__BB14_62;
	ld.shared.u64 	%rd176, [%r38];
	cvt.u64.u32 	%rd177, %r37;
	cvt.s64.s32 	%rd178, %r1244;
	add.s64 	%rd179, %rd177, %rd178;
	add.s64 	%rd180, %rd179, %rd176;
	st.global.u64 	[%rd83], %rd180;
$L__BB14_62:
	setp.gt.s32 	%p46, %r4, %r150;
	bar.sync 	0;
	shl.b32 	%r318, %r33, 3;
	add.s32 	%r320, %r310, %r318;
	ld.shared.u64 	%rd89, [%r320+46080];
	@%p46 bra 	$L__BB14_64;
	and.b32  	%r321, %r1, 31;
	and.b32  	%r322, %r1, 992;
	mul.lo.s32 	%r323, %r322, 15;
	or.b32  	%r324, %r323, %r321;
	cvt.u64.u32 	%rd181, %r324;
	add.s64 	%rd182, %rd89, %rd181;
	shl.b64 	%rd183, %rd182, 3;
	add.s64 	%rd184, %rd1, %rd183;
	st.global.u64 	[%rd184], %rd437;
	st.global.u64 	[%rd184+256], %rd438;
	st.global.u64 	[%rd184+512], %rd439;
	st.global.u64 	[%rd184+768], %rd440;
	st.global.u64 	[%rd184+1024], %rd441;
	st.global.u64 	[%rd184+1280], %rd442;
	st.global.u64 	[%rd184+1536], %rd443;
	st.global.u64 	[%rd184+1792], %rd444;
	st.global.u64 	[%rd184+2048], %rd445;
	st.global.u64 	[%rd184+2304], %rd446;
	st.global.u64 	[%rd184+2560], %rd447;
	st.global.u64 	[%rd184+2816], %rd448;
	st.global.u64 	[%rd184+3072], %rd449;
	st.global.u64 	[%rd184+3328], %rd450;
	st.global.u64 	[%rd184+3584], %rd451;
	bra.uni 	$L__BB14_94;
$L__BB14_64:
	mad.lo.s32 	%r47, %r3, -5760, %r150;
	and.b32  	%r325, %r1, 31;
	and.b32  	%r326, %r1, 992;
	mul.lo.s32 	%r327, %r326, 15;
	or.b32  	%r48, %r327, %r325;
	setp.ge.s32 	%p47, %r48, %r47;
	cvt.u64.u32 	%rd185, %r48;
	add.s64 	%rd186, %rd89, %rd185;
	shl.b64 	%rd187, %rd186, 3;
	add.s64 	%rd90, %rd1, %rd187;
	@%p47 bra 	$L__BB14_66;
	st.global.u64 	[%rd90], %rd437;
$L__BB14_66:
	add.s32 	%r328, %r48, 32;
	setp.ge.s32 	%p48, %r328, %r47;
	@%p48 bra 	$L__BB14_68;
	st.global.u64 	[%rd90+256], %rd438;
$L__BB14_68:
	add.s32 	%r329, %r48, 64;
	setp.ge.s32 	%p49, %r329, %r47;
	@%p49 bra 	$L__BB14_70;
	st.global.u64 	[%rd90+512], %rd439;
$L__BB14_70:
	add.s32 	%r330, %r48, 96;
	setp.ge.s32 	%p50, %r330, %r47;
	@%p50 bra 	$L__BB14_72;
	st.global.u64 	[%rd90+768], %rd440;
$L__BB14_72:
	add.s32 	%r331, %r48, 128;
	setp.ge.s32 	%p51, %r331, %r47;
	@%p51 bra 	$L__BB14_74;
	st.global.u64 	[%rd90+1024], %rd441;
$L__BB14_74:
	add.s32 	%r332, %r48, 160;
	setp.ge.s32 	%p52, %r332, %r47;
	@%p52 bra 	$L__BB14_76;
	st.global.u64 	[%rd90+1280], %rd442;
$L__BB14_76:
	add.s32 	%r333, %r48, 192;
	setp.ge.s32 	%p53, %r333, %r47;
	@%p53 bra 	$L__BB14_78;
	st.global.u64 	[%rd90+1536], %rd443;
$L__BB14_78:
	add.s32 	%r334, %r48, 224;
	setp.ge.s32 	%p54, %r334, %r47;
	@%p54 bra 	$L__BB14_80;
	st.global.u64 	[%rd90+1792], %rd444;
$L__BB14_80:
	add.s32 	%r335, %r48, 256;
	setp.ge.s32 	%p55, %r335, %r47;
	@%p55 bra 	$L__BB14_82;
	st.global.u64 	[%rd90+2048], %rd445;
$L__BB14_82:
	add.s32 	%r336, %r48, 288;
	setp.ge.s32 	%p56, %r336, %r47;
	@%p56 bra 	$L__BB14_84;
	st.global.u64 	[%rd90+2304], %rd446;
$L__BB14_84:
	add.s32 	%r337, %r48, 320;
	setp.ge.s32 	%p57, %r337, %r47;
	@%p57 bra 	$L__BB14_86;
	st.global.u64 	[%rd90+2560], %rd447;
$L__BB14_86:
	add.s32 	%r338, %r48, 352;
	setp.ge.s32 	%p58, %r338, %r47;
	@%p58 bra 	$L__BB14_88;
	st.global.u64 	[%rd90+2816], %rd448;
$L__BB14_88:
	add.s32 	%r339, %r48, 384;
	setp.ge.s32 	%p59, %r339, %r47;
	@%p59 bra 	$L__BB14_90;
	st.global.u64 	[%rd90+3072], %rd449;
$L__BB14_90:
	add.s32 	%r340, %r48, 416;
	setp.ge.s32 	%p60, %r340, %r47;
	@%p60 bra 	$L__BB14_92;
	st.global.u64 	[%rd90+3328], %rd450;
$L__BB14_92:
	add.s32 	%r341, %r48, 448;
	setp.ge.s32 	%p61, %r341, %r47;
	@%p61 bra 	$L__BB14_94;
	st.global.u64 	[%rd90+3584], %rd451;
$L__BB14_94:
	// begin inline asm
	exit;
	// end inline asm
	mov.u64 	%rd453, %rd437;
	mov.u64 	%rd454, %rd438;
	mov.u64 	%rd455, %rd439;
	mov.u64 	%rd456, %rd440;
	mov.u64 	%rd457, %rd441;
	mov.u64 	%rd458, %rd442;
	mov.u64 	%rd459, %rd443;
	mov.u64 	%rd460, %rd444;
	mov.u64 	%rd461, %rd445;
	mov.u64 	%rd462, %rd446;
	mov.u64 	%rd463, %rd447;
	mov.u64 	%rd464, %rd448;
	mov.u64 	%rd465, %rd449;
	mov.u64 	%rd466, %rd450;
	mov.u64 	%rd467, %rd451;
$L__BB14_95:
	mul.hi.u32 	%r342, %r1, 357913942;
	add.s32 	%r343, %r342, %r1;
	shl.b32 	%r344, %r343, 2;
	mov.u32 	%r345, _ZZN3cub18CUB_300001_SM_10006detail10radix_sort29DeviceRadixSortOnesweepKernelINS1_5radix10policy_hubIlNS0_8NullTypeEyE10Policy1000ELNS0_9SortOrderE0ElS6_yiiNS1_21identity_decomposer_tEEEvPT5_SC_PT3_PKSD_PT1_PKSH_PT2_PKSL_T4_iiT6_E1s;
	add.s32 	%r346, %r345, %r344;
	add.s32 	%r49, %r346, 13328;
	st.shared.u32 	[%r346+13328], %r1244;
	bar.sync 	0;
	setp.gt.u32 	%p62, %r1, 31;
	@%p62 bra 	$L__BB14_97;
	mad.lo.s32 	%r378, %r1, 52, %r345;
	ld.shared.u32 	%r379, [%r378+13328];
	ld.shared.u32 	%r380, [%r378+13332];
	ld.shared.u32 	%r381, [%r378+13336];
	ld.shared.u32 	%r382, [%r378+13340];
	ld.shared.u32 	%r383, [%r378+13344];
	ld.shared.u32 	%r384, [%r378+13348];
	ld.shared.u32 	%r385, [%r378+13352];
	ld.shared.u32 	%r386, [%r378+13356];
	ld.shared.u32 	%r387, [%r378+13360];
	ld.shared.u32 	%r388, [%r378+13364];
	ld.shared.u32 	%r389, [%r378+13368];
	ld.shared.u32 	%r390, [%r378+13372];
	add.s32 	%r391, %r380, %r379;
	add.s32 	%r392, %r391, %r381;
	add.s32 	%r393, %r392, %r382;
	add.s32 	%r394, %r393, %r383;
	add.s32 	%r395, %r394, %r384;
	add.s32 	%r396, %r395, %r385;
	add.s32 	%r397, %r396, %r386;
	add.s32 	%r398, %r397, %r387;
	add.s32 	%r399, %r398, %r388;
	add.s32 	%r400, %r399, %r389;
	add.s32 	%r351, %r400, %r390;
	mov.b32 	%r349, 1;
	mov.b32 	%r374, 0;
	mov.b32 	%r376, -1;
	// begin inline asm
	{  .reg .s32 r0;  .reg .pred p;  shfl.sync.up.b32 r0|p, %r351, %r349, %r374, %r376;  @p add.s32 r0, r0, %r351;  mov.s32 %r347, r0;}
	// end inline asm
	mov.b32 	%r355, 2;
	// begin inline asm
	{  .reg .s32 r0;  .reg .pred p;  shfl.sync.up.b32 r0|p, %r347, %r355, %r374, %r376;  @p add.s32 r0, r0, %r347;  mov.s32 %r353, r0;}
	// end inline asm
	mov.b32 	%r361, 4;
	// begin inline asm
	{  .reg .s32 r0;  .reg .pred p;  shfl.sync.up.b32 r0|p, %r353, %r361, %r374, %r376;  @p add.s32 r0, r0, %r353;  mov.s32 %r359, r0;}
	// end inline asm
	mov.b32 	%r367, 8;
	// begin inline asm
	{  .reg .s32 r0;  .reg .pred p;  shfl.sync.up.b32 r0|p, %r359, %r367, %r374, %r376;  @p add.s32 r0, r0, %r359;  mov.s32 %r365, r0;}
	// end inline asm
	mov.b32 	%r373, 16;
	// begin inline asm
	{  .reg .s32 r0;  .reg .pred p;  shfl.sync.up.b32 r0|p, %r365, %r373, %r374, %r376;  @p add.s32 r0, r0, %r365;  mov.s32 %r371, r0;}
	// end inline asm
	sub.s32 	%r401, %r371, %r351;
	add.s32 	%r402, %r379, %r401;
	add.s32 	%r403, %r380, %r402;
	add.s32 	%r404, %r381, %r403;
	add.s32 	%r405, %r382, %r404;
	add.s32 	%r406, %r383, %r405;
	add.s32 	%r407, %r384, %r406;
	add.s32 	%r408, %r385, %r407;
	add.s32 	%r409, %r386, %r408;
	add.s32 	%r410, %r387, %r409;
	add.s32 	%r411, %r388, %r410;
	add.s32 	%r412, %r389, %r411;
	st.shared.u32 	[%r378+13328], %r401;
	st.shared.u32 	[%r378+13332], %r402;
	st.shared.u32 	[%r378+13336], %r403;
	st.shared.u32 	[%r378+13340], %r404;
	st.shared.u32 	[%r378+13344], %r405;
	st.shared.u32 	[%r378+13348], %r406;
	st.shared.u32 	[%r378+13352], %r407;
	st.shared.u32 	[%r378+13356], %r408;
	st.shared.u32 	[%r378+13360], %r409;
	st.shared.u32 	[%r378+13364], %r410;
	st.shared.u32 	[%r378+13368], %r411;
	st.shared.u32 	[%r378+13372], %r412;
$L__BB14_97:
	setp.gt.u32 	%p63, %r1, 255;
	bar.sync 	0;
	ld.shared.s32 	%rd107, [%r49];
	@%p63 bra 	$L__BB14_99;
	cvt.u32.u64 	%r413, %rd107;
	shl.b32 	%r415, %r1, 2;
	add.s32 	%r417, %r345, %r415;
	ld.shared.u32 	%r418, [%r417];
	add.s32 	%r419, %r418, %r413;
	st.shared.u32 	[%r417], %r419;
	ld.shared.u32 	%r420, [%r417+1024];
	add.s32 	%r421, %r420, %r413;
	st.shared.u32 	[%r417+1024], %r421;
	ld.shared.u32 	%r422, [%r417+2048];
	add.s32 	%r423, %r422, %r413;
	st.shared.u32 	[%r417+2048], %r423;
	ld.shared.u32 	%r424, [%r417+3072];
	add.s32 	%r425, %r424, %r413;
	st.shared.u32 	[%r417+3072], %r425;
	ld.shared.u32 	%r426, [%r417+4096];
	add.s32 	%r427, %r426, %r413;
	st.shared.u32 	[%r417+4096], %r427;
	ld.shared.u32 	%r428, [%r417+5120];
	add.s32 	%r429, %r428, %r413;
	st.shared.u32 	[%r417+5120], %r429;
	ld.shared.u32 	%r430, [%r417+6144];
	add.s32 	%r431, %r430, %r413;
	st.shared.u32 	[%r417+6144], %r431;
	ld.shared.u32 	%r432, [%r417+7168];
	add.s32 	%r433, %r432, %r413;
	st.shared.u32 	[%r417+7168], %r433;
	ld.shared.u32 	%r434, [%r417+8192];
	add.s32 	%r435, %r434, %r413;
	st.shared.u32 	[%r417+8192], %r435;
	ld.shared.u32 	%r436, [%r417+9216];
	add.s32 	%r437, %r436, %r413;
	st.shared.u32 	[%r417+9216], %r437;
	ld.shared.u32 	%r438, [%r417+10240];
	add.s32 	%r439, %r438, %r413;
	st.shared.u32 	[%r417+10240], %r439;
	ld.shared.u32 	%r440, [%r417+11264];
	add.s32 	%r441, %r440, %r413;
	st.shared.u32 	[%r417+11264], %r441;
$L__BB14_99:
	bar.sync 	0;
	// begin inline asm
	mov.u32 %r442, %lanemask_le;
	// end inline asm
	cvt.u32.u64 	%r468, %rd68;
	shr.u64 	%rd188, %rd453, %r468;
	cvt.u32.u64 	%r469, %rd188;
	and.b32  	%r465, %r469, %r7;
	mov.b32 	%r445, 1;
	// begin inline asm
	{
    .reg .pred p;
    and.b32 %r443, %r465, %r445;    setp.ne.u32 p, %r443, 0;
    vote.ballot.sync.b32 %r443, p, 0xffffffff;
    @!p not.b32 %r443, %r443;
}

	// end inline asm
	mov.b32 	%r448, 2;
	// begin inline asm
	{
    .reg .pred p;
    and.b32 %r446, %r465, %r448;    setp.ne.u32 p, %r446, 0;
    vote.ballot.sync.b32 %r446, p, 0xffffffff;
    @!p not.b32 %r446, %r446;
}

	// end inline asm
	and.b32  	%r470, %r446, %r443;
	mov.b32 	%r451, 4;
	// begin inline asm
	{
    .reg .pred p;
    and.b32 %r449, %r465, %r451;    setp.ne.u32 p, %r449, 0;
    vote.ballot.sync.b32 %r449, p, 0xffffffff;
    @!p not.b32 %r449, %r449;
}

	// end inline asm
	and.b32  	%r471, %r449, %r470;
	mov.b32 	%r454, 8;
	// begin inline asm
	{
    .reg .pred p;
    and.b32 %r452, %r465, %r454;    setp.ne.u32 p, %r452, 0;
    vote.ballot.sync.b32 %r452, p, 0xffffffff;
    @!p not.b32 %r452, %r452;
}

	// end inline asm
	and.b32  	%r472, %r452, %r471;
	mov.b32 	%r457, 16;
	// begin inline asm
	{
    .reg .pred p;
    and.b32 %r455, %r465, %r457;    setp.ne.u32 p, %r455, 0;
    vote.ballot.sync.b32 %r455, p, 0xffffffff;
    @!p not.b32 %r455, %r455;
}

	// end inline asm
	and.b32  	%r473, %r455, %r472;
	mov.b32 	%r460, 32;
	// begin inline asm
	{
    .reg .pred p;
    and.b32 %r458, %r465, %r460;    setp.ne.u32 p, %r458, 0;
    vote.ballot.sync.b32 %r458, p, 0xffffffff;
    @!p not.b32 %r458, %r458;
}

	// end inline asm
	and.b32  	%r474, %r458, %r473;
	mov.b32 	%r463, 64;
	// begin inline asm
	{
    .reg .pred p;
    and.b32 %r461, %r465, %r463;    setp.ne.u32 p, %r461, 0;
    vote.ballot.sync.b32 %r461, p, 0xffffffff;
    @!p not.b32 %r461, %r461;
}

	// end inline asm
	and.b32  	%r475, %r461, %r474;
	mov.b32 	%r466, 128;
	// begin inline asm
	{
    .reg .pred p;
    and.b32 %r464, %r465, %r466;    setp.ne.u32 p, %r464, 0;
    vote.ballot.sync.b32 %r464, p, 0xffffffff;
    @!p not.b32 %r464, %r464;
}

	// end inline asm
	and.b32  	%r476, %r464, %r475;
	clz.b32 	%r477, %r476;
	sub.s32 	%r52, 31, %r477;
	and.b32  	%r478, %r442, %r476;
	popc.b32 	%r53, %r478;
	setp.ne.s32 	%p64, %r153, %r52;
	mov.b32 	%r1249, 0;
	@%p64 bra 	$L__BB14_101;
	shl.b32 	%r479, %r465, 2;
	add.s32 	%r480, %r9, %r479;
	atom.shared.add.u32 	%r1249, [%r480], %r53;
$L__BB14_101:
	shfl.sync.idx.b32	%r506|%p65, %r1249, %r52, 31, -1;
	add.s32 	%r56, %r53, %r506;
	shr.u64 	%rd189, %rd454, %r468;
	cvt.u32.u64 	%r508, %rd189;
	and.b32  	%r503, %r508, %r7;
	mov.b32 	%r483, 1;
	// begin inline asm
	{
    .reg .pred p;
    and.b32 %r481, %r503, %r483;    setp.ne.u32 p, %r481, 0;
    vote.ballot.sync.b32 %r481, p, 0xffffffff;
    @!p not.b32 %r481, %r481;
}

	// end inline asm
	mov.b32 	%r486, 2;
	// begin inline asm
	{
    .reg .pred p;
    and.b32 %r484, %r503, %r486;    setp.ne.u32 p, %r484, 0;
    vote.ballot.sync.b32 %r484, p, 0xffffffff;
    @!p not.b32 %r484, %r484;
}

	// end inline asm
	and.b32  	%r509, %r484, %r481;
	mov.b32 	%r489, 4;
	// begin inline asm
	{
    .reg .pred p;
    and.b32 %r487, %r503, %r489;    setp.ne.u32 p, %r487, 0;
    vote.ballot.sync.b32 %r487, p, 0xffffffff;
    @!p not.b32 %r487, %r487;
}

	// end inline asm
	and.b32  	%r510, %r487, %r509;
	mov.b32 	%r492, 8;
	// begin inline asm
	{
    .reg .pred p;
    and.b32 %r490, %r503, %r492;    setp.ne.u32 p, %r490, 0;
    vote.ballot.sync.b32 %r490, p, 0xffffffff;
    @!p not.b32 %r490, %r490;
}

	// end inline asm
	and.b32  	%r511, %r490, %r510;
	mov.b32 	%r495, 16;
	// begin inline asm
	{
    .reg .pred p;
    and.b32 %r493, %r503, %r495;    setp.ne.u32 p, %r493, 0;
    vote.ballot.sync.b32 %r493, p, 0xffffffff;
    @!p not.b32 %r493, %r493;
}

	// end inline asm
	and.b32  	%r512, %r493, %r511;
	mov.b32 	%r498, 32;
	// begin inline asm
	{
    .reg .pred p;
    and.b32 %r496, %r503, %r498;    setp.ne.u32 p, %r496, 0;
    vote.ballot.sync.b32 %r496, p, 0xffffffff;
    @!p not.b32 %r496, %r496;
}

	// end inline asm
	and.b32  	%r513, %r496, %r512;
	mov.b32 	%r501, 64;
	// begin inline asm
	{
    .reg .pred p;
    and.b32 %r499, %r503, %r501;    setp.ne.u32 p, %r499, 0;
    vote.ballot.sync.b32 %r499, p, 0xffffffff;
    @!p not.b32 %r499, %r499;
}

	// end inline asm
	and.b32  	%r514, %r499, %r513;
	mov.b32 	%r504, 128;
	// begin inline asm
	{
    .reg .pred p;
    and.b32 %r502, %r503, %r504;    setp.ne.u32 p, %r502, 0;
    vote.ballot.sync.b32 %r502, p, 0xffffffff;
    @!p not.b32 %r502, %r502;
}

	// end inline asm
	and.b32  	%r515, %r502, %r514;
	clz.b32 	%r516, %r515;
	sub.s32 	%r58, 31, %r516;
	and.b32  	%r517, %r442, %r515;
	popc.b32 	%r59, %r517;
	setp.ne.s32 	%p66, %r153, %r58;
	mov.b32 	%r1250, 0;
	@%p66 bra 	$L__BB14_103;
	shl.b32 	%r518, %r503, 2;
	add.s32 	%r519, %r9, %r518;
	atom.shared.add.u32 	%r1250, [%r519], %r59;
$L__BB14_103:
	shfl.sync.idx.b32	%r545|%p67, %r1250, %r58, 31, -1;
	add.s32 	%r62, %r59, %r545;
	shr.u64 	%rd190, %rd455, %r468;
	cvt.u32.u64 	%r547, %rd190;
	and.b32  	%r542, %r547, %r7;
	mov.b32 	%r522, 1;
	// begin inline asm
	{
    .reg .pred p;
    and.b32 %r520, %r542, %r522;    setp.ne.u32 p, %r520, 0;
    vote.ballot.sync.b32 %r520, p, 0xffffffff;
    @!p not.b32 %r520, %r520;
}

	// end inline asm
	mov.b32 	%r525, 2;
	// begin inline asm
	{
    .reg .pred p;
    and.b32 %r523, %r542, %r525;    setp.ne.u32 p, %r523, 0;
    vote.ballot.sync.b32 %r523, p, 0xffffffff;
    @!p not.b32 %r523, %r523;
}

	// end inline asm
	and.b32  	%r548, %r523, %r520;
	mov.b32 	%r528, 4;
	// begin inline asm
	{
    .reg .pred p;
    and.b32 %r526, %r542, %r528;    setp.ne.u32 p, %r526, 0;
    vote.ballot.sync.b32 %r526, p, 0xffffffff;
    @!p not.b32 %r526, %r526;
}

	// end inline asm
	and.b32  	%r549, %r526, %r548;
	mov.b32 	%r531, 8;
	// begin inline asm
	{
    .reg .pred p;
    and.b32 %r529, %r542, %r531;    setp.ne.u32 p, %r529, 0;
    vote.ballot.sync.b32 %r529, p, 0xffffffff;
    @!p not.b32 %r529, %r529;
}

	// end inline asm
	and.b32  	%r550, %r529, %r549;
	mov.b32 	%r534, 16;
	// begin inline asm
	{
    .reg .pred p;
    and.b32 %r532, %r542, %r534;    setp.ne.u32 p, %r532, 0;
    vote.ballot.sync.b32 %r532, p, 0xffffffff;
    @!p not.b32 %r532, %r532;
}

	// end inline asm
	and.b32  	%r551, %r532, %r550;
	mov.b32 	%r537, 32;
	// begin inline asm
	{
    .reg .pred p;
    and.b32 %r535, %r542, %r537;    setp.ne.u32 p, %r535, 0;
    vote.ballot.sync.b32 %r535, p, 0xffffffff;
    @!p not.b32 %r535, %r535;
}

	// end inline asm
	and.b32  	%r552, %r535, %r551;
	mov.b32 	%r540, 64;
	// begin inline asm
	{
    .reg .pred p;
    and.b32 %r538, %r542, %r540;    setp.ne.u32 p, %r538, 0;
    vote.ballot.sync.b32 %r538, p, 0xffffffff;
    @!p not.b32 %r538, %r538;
}

	// end inline asm
	and.b32  	%r553, %r538, %r552;
	mov.b32 	%r543, 128;
	// begin inline asm
	{
    .reg .pred p;
    and.b32 %r541, %r542, %r543;    setp.ne.u32 p, %r541, 0;
    vote.ballot.sync.b32 %r541, p, 0xffffffff;
    @!p not.b32 %r541, %r541;
}

	// end inline asm
	and.b32  	%r554, %r541, %r553;
	clz.b32 	%r555, %r554;
	sub.s32 	%r64, 31, %r555;
	and.b32  	%r556, %r442, %r554;
	popc.b32 	%r65, %r556;
	setp.ne.s32 	%p68, %r153, %r64;
	mov.b32 	%r1251, 0;
	@%p68 bra 	$L__BB14_105;
	shl.b32 	%r557, %r542, 2;
	add.s32 	%r558, %r9, %r557;
	atom.shared.add.u32 	%r1251, [%r558], %r65;
$L__BB14_105:
	shfl.sync.idx.b32	%r584|%p69, %r1251, %r64, 31, -1;
	add.s32 	%r68, %r65, %r584;
	shr.u64 	%rd191, %rd456, %r468;
	cvt.u32.u64 	%r586, %rd191;
	and.b32  	%r581, %r586, %r7;
	mov.b32 	%r561, 1;
	// begin inline asm
	{
    .reg .pred p;
    and.b32 %r559, %r581, %r561;    setp.ne.u32 p, %r559, 0;
    vote.ballot.sync.b32 %r559, p, 0xffffffff;
    @!p not.b32 %r559, %r559;
}

	// end inline asm
	mov.b32 	%r564, 2;
	// begin inline asm
	{
    .reg .pred p;
    and.b32 %r562, %r581, %r564;    setp.ne.u32 p, %r562, 0;
    vote.ballot.sync.b32 %r562, p, 0xffffffff;
    @!p not.b32 %r562, %r562;
}

	// end inline asm
	and.b32  	%r587, %r562, %r559;
	mov.b32 	%r567, 4;
	// begin inline asm
	{
    .reg .pred p;
    and.b32 %r565, %r581, %r567;    setp.ne.u32 p, %r565, 0;
    vote.ballot.sync.b32 %r565, p, 0xffffffff;
    @!p not.b32 %r565, %r565;
}

	// end inline asm
	and.b32  	%r588, %r565, %r587;
	mov.b32 	%r570, 8;
	// begin inline asm
	{
    .reg .pred p;
    and.b32 %r568, %r581, %r570;    setp.ne.u32 p, %r568, 0;
    vote.ballot.sync.b32 %r568, p, 0xffffffff;
    @!p not.b32 %r568, %r568;
}

	// end inline asm
	and.b32  	%r589, %r568, %r588;
	mov.b32 	%r573, 16;
	// begin inline asm
	{
    .reg .pred p;
    and.b32 %r571, %r581, %r573;    setp.ne.u32 p, %r571, 0;
    vote.ballot.sync.b32 %r571, p, 0xffffffff;
    @!p not.b32 %r571, %r571;
}

	// end inline asm
	and.b32  	%r590, %r571, %r589;
	mov.b32 	%r576, 32;
	// begin inline asm
	{
    .reg .pred p;
    and.b32 %r574, %r581, %r576;    setp.ne.u32 p, %r574, 0;
    vote.ballot.sync.b32 %r574, p, 0xffffffff;
    @!p not.b32 %r574, %r574;
}

	// end inline asm
	and.b32  	%r591, %r574, %r590;
	mov.b32 	%r579, 64;
	// begin inline asm
	{
    .reg .pred p;
    and.b32 %r577, %r581, %r579;    setp.ne.u32 p, %r577, 0;
    vote.ballot.sync.b32 %r577, p, 0xffffffff;
    @!p not.b32 %r577, %r577;
}

	// end inline asm
	and.b32  	%r592, %r577, %r591;
	mov.b32 	%r582, 128;
	// begin inline asm
	{
    .reg .pred p;
    and.b32 %r580, %r581, %r582;    setp.ne.u32 p, %r580, 0;
    vote.ballot.sync.b32 %r580, p, 0xffffffff;
    @!p not.b32 %r580, %r580;
}

	// end inline asm
	and.b32  	%r593, %r580, %r592;
	clz.b32 	%r594, %r593;
	sub.s32 	%r70, 31, %r594;
	and.b32  	%r595, %r442, %r593;
	popc.b32 	%r71, %r595;
	setp.ne.s32 	%p70, %r153, %r70;
	mov.b32 	%r1252, 0;
	@%p70 bra 	$L__BB14_107;
	shl.b32 	%r596, %r581, 2;
	add.s32 	%r597, %r9, %r596;
	atom.shared.add.u32 	%r1252, [%r597], %r71;
$L__BB14_107:
	shfl.sync.idx.b32	%r623|%p71, %r1252, %r70, 31, -1;
	add.s32 	%r74, %r71, %r623;
	shr.u64 	%rd192, %rd457, %r468;
	cvt.u32.u64 	%r625, %rd192;
	and.b32  	%r620, %r625, %r7;
	mov.b32 	%r600, 1;
	// begin inline asm
	{
    .reg .pred p;
    and.b32 %r598, %r620, %r600;    setp.ne.u32 p, %r598, 0;
    vote.ballot.sync.b32 %r598, p, 0xffffffff;
    @!p not.b32 %r598, %r598;
}

	// end inline asm
	mov.b32 	%r603, 2;
	// begin inline asm
	{
    .reg .pred p;
    and.b32 %r601, %r620, %r603;    setp.ne.u32 p, %r601, 0;
    vote.ballot.sync.b32 %r601, p, 0xffffffff;
    @!p not.b32 %r601, %r601;
}

	// end inline asm
	and.b32  	%r626, %r601, %r598;
	mov.b32 	%r606, 4;
	// begin inline asm
	{
    .reg .pred p;
    and.b32 %r604, %r620, %r606;    setp.ne.u32 p, %r604, 0;
    vote.ballot.sync.b32 %r604, p, 0xffffffff;
    @!p not.b32 %r604, %r604;
}

	// end inline asm
	and.b32  	%r627, %r604, %r626;
	mov.b32 	%r609, 8;
	// begin inline asm
	{
    .reg .pred p;
    and.b32 %r607, %r620, %r609;    setp.ne.u32 p, %r607, 0;
    vote.ballot.sync.b32 %r607, p, 0xffffffff;
    @!p not.b32 %r607, %r607;
}

	// end inline asm
	and.b32  	%r628, %r607, %r627;
	mov.b32 	%r612, 16;
	// begin inline asm
	{
    .reg .pred p;
    and.b32 %r610, %r620, %r612;    setp.ne.u32 p, %r610, 0;
    vote.ballot.sync.b32 %r610, p, 0xffffffff;
    @!p not.b32 %r610, %r610;
}

	// end inline asm
	and.b32  	%r629, %r610, %r628;
	mov.b32 	%r615, 32;
	// begin inline asm
	{
    .reg .pred p;
    and.b32 %r613, %r620, %r615;    setp.ne.u32 p, %r613, 0;
    vote.ballot.sync.b32 %r613, p, 0xffffffff;
    @!p not.b32 %r613, %r613;
}

	// end inline asm
	and.b32  	%r630, %r613, %r629;
	mov.b32 	%r618, 64;
	// begin inline asm
	{
    .reg .pred p;
    and.b32 %r616, %r620, %r618;    setp.ne.u32 p, %r616, 0;
    vote.ballot.sync.b32 %r616, p, 0xffffffff;
    @!p not.b32 %r616, %r616;
}

	// end inline asm
	and.b32  	%r631, %r616, %r630;
	mov.b32 	%r621, 128;
	// begin inline asm
	{
    .reg .pred p;
    and.b32 %r619, %r620, %r621;    setp.ne.u32 p, %r619, 0;
    vote.ballot.sync.b32 %r619, p, 0xffffffff;
    @!p not.b32 %r619, %r619;
}

	// end inline asm
	and.b32  	%r632, %r619, %r631;
	clz.b32 	%r633, %r632;
	sub.s32 	%r76, 31, %r633;
	and.b32  	%r634, %r442, %r632;
	popc.b32 	%r77, %r634;
	setp.ne.s32 	%p72, %r153, %r76;
	mov.b32 	%r1253, 0;
	@%p72 bra 	$L__BB14_109;
	shl.b32 	%r635, %r620, 2;
	add.s32 	%r636, %r9, %r635;
	atom.shared.add.u32 	%r1253, [%r636], %r77;
$L__BB14_109:
	shfl.sync.idx.b32	%r662|%p73, %r1253, %r76, 31, -1;
	add.s32 	%r80, %r77, %r662;
	shr.u64 	%rd193, %rd458, %r468;
	cvt.u32.u64 	%r664, %rd193;
	and.b32  	%r659, %r664, %r7;
	mov.b32 	%r639, 1;
	// begin inline asm
	{
    .reg .pred p;
    and.b32 %r637, %r659, %r639;    setp.ne.u32 p, %r637, 0;
    vote.ballot.sync.b32 %r637, p, 0xffffffff;
    @!p not.b32 %r637, %r637;
}

	// end inline asm
	mov.b32 	%r642, 2;
	// begin inline asm
	{
    .reg .pred p;
    and.b32 %r640, %r659, %r642;    setp.ne.u32 p, %r640, 0;
    vote.ballot.sync.b32 %r640, p, 0xffffffff;
    @!p not.b32 %r640, %r640;
}

	// end inline asm
	and.b32  	%r665, %r640, %r637;
	mov.b32 	%r645, 4;
	// begin inline asm
	{
    .reg .pred p;
    and.b32 %r643, %r659, %r645;    setp.ne.u32 p, %r643, 0;
    vote.ballot.sync.b32 %r643, p, 0xffffffff;
    @!p not.b32 %r643, %r643;
}

	// end inline asm
	and.b32  	%r666, %r643, %r665;
	mov.b32 	%r648, 8;
	// begin inline asm
	{
    .reg .pred p;
    and.b32 %r646, %r659, %r648;    setp.ne.u32 p, %r646, 0;
    vote.ballot.sync.b32 %r646, p, 0xffffffff;
    @!p not.b32 %r646, %r646;
}

	// end inline asm
	and.b32  	%r667, %r646, %r666;
	mov.b32 	%r651, 16;
	// begin inline asm
	{
    .reg .pred p;
    and.b32 %r649, %r659, %r651;    setp.ne.u32 p, %r649, 0;
    vote.ballot.sync.b32 %r649, p, 0xffffffff;
    @!p not.b32 %r649, %r649;
}

	// end inline asm
	and.b32  	%r668, %r649, %r667;
	mov.b32 	%r654, 32;
	// begin inline asm
	{
    .reg .pred p;
    and.b32 %r652, %r659, %r654;    setp.ne.u32 p, %r652, 0;
    vote.ballot.sync.b32 %r652, p, 0xffffffff;
    @!p not.b32 %r652, %r652;
}

	// end inline asm
	and.b32  	%r669, %r652, %r668;
	mov.b32 	%r657, 64;
	// begin inline asm
	{
    .reg .pred p;
    and.b32 %r655, %r659, %r657;    setp.ne.u32 p, %r655, 0;
    vote.ballot.sync.b32 %r655, p, 0xffffffff;
    @!p not.b32 %r655, %r655;
}

	// end inline asm
	and.b32  	%r670, %r655, %r669;
	mov.b32 	%r660, 128;
	// begin inline asm
	{
    .reg .pred p;
    and.b32 %r658, %r659, %r660;    setp.ne.u32 p, %r658, 0;
    vote.ballot.sync.b32 %r658, p, 0xffffffff;
    @!p not.b32 %r658, %r658;
}

	// end inline asm
	and.b32  	%r671, %r658, %r670;
	clz.b32 	%r672, %r671;
	sub.s32 	%r82, 31, %r672;
	and.b32  	%r673, %r442, %r671;
	popc.b32 	%r83, %r673;
	setp.ne.s32 	%p74, %r153, %r82;
	mov.b32 	%r1254, 0;
	@%p74 bra 	$L__BB14_111;
	shl.b32 	%r674, %r659, 2;
	add.s32 	%r675, %r9, %r674;
	atom.shared.add.u32 	%r1254, [%r675], %r83;
$L__BB14_111:
	shfl.sync.idx.b32	%r701|%p75, %r1254, %r82, 31, -1;
	add.s32 	%r86, %r83, %r701;
	shr.u64 	%rd194, %rd459, %r468;
	cvt.u32.u64 	%r703, %rd194;
	and.b32  	%r698, %r703, %r7;
	mov.b32 	%r678, 1;
	// begin inline asm
	{
    .reg .pred p;
    and.b32 %r676, %r698, %r678;    setp.ne.u32 p, %r676, 0;
    vote.ballot.sync.b32 %r676, p, 0xffffffff;
    @!p not.b32 %r676, %r676;
}

	// end inline asm
	mov.b32 	%r681, 2;
	// begin inline asm
	{
    .reg .pred p;
    and.b32 %r679, %r698, %r681;    setp.ne.u32 p, %r679, 0;
    vote.ballot.sync.b32 %r679, p, 0xffffffff;
    @!p not.b32 %r679, %r679;
}

	// end inline asm
	and.b32  	%r704, %r679, %r676;
	mov.b32 	%r684, 4;
	// begin inline asm
	{
    .reg .pred p;
    and.b32 %r682, %r698, %r684;    setp.ne.u32 p, %r682, 0;
    vote.ballot.sync.b32 %r682, p, 0xffffffff;
    @!p not.b32 %r682, %r682;
}

	// end inline asm
	and.b32  	%r705, %r682, %r704;
	mov.b32 	%r687, 8;
	// begin inline asm
	{
    .reg .pred p;
    and.b32 %r685, %r698, %r687;    setp.ne.u32 p, %r685, 0;
    vote.ballot.sync.b32 %r685, p, 0xffffffff;
    @!p not.b32 %r685, %r685;
}

	// end inline asm
	and.b32  	%r706, %r685, %r705;
	mov.b32 	%r690, 16;
	// begin inline asm
	{
    .reg .pred p;
    and.b32 %r688, %r698, %r690;    setp.ne.u32 p, %r688, 0;
    vote.ballot.sync.b32 %r688, p, 0xffffffff;
    @!p not.b32 %r688, %r688;
}

	// end inline asm
	and.b32  	%r707, %r688, %r706;
	mov.b32 	%r693, 32;
	// begin inline asm
	{
    .reg .pred p;
    and.b32 %r691, %r698, %r693;    setp.ne.u32 p, %r691, 0;
    vote.ballot.sync.b32 %r691, p, 0xffffffff;
    @!p not.b32 %r691, %r691;
}

	// end inline asm
	and.b32  	%r708, %r691, %r707;
	mov.b32 	%r696, 64;
	// begin inline asm
	{
    .reg .pred p;
    and.b32 %r694, %r698, %r696;    setp.ne.u32 p, %r694, 0;
    vote.ballot.sync.b32 %r694, p, 0xffffffff;
    @!p not.b32 %r694, %r694;
}

	// end inline asm
	and.b32  	%r709, %r694, %r708;
	mov.b32 	%r699, 128;
	// begin inline asm
	{
    .reg .pred p;
    and.b32 %r697, %r698, %r699;    setp.ne.u32 p, %r697, 0;
    vote.ballot.sync.b32 %r697, p, 0xffffffff;
    @!p not.b32 %r697, %r697;
}

	// end inline asm
	and.b32  	%r710, %r697, %r709;
	clz.b32 	%r711, %r710;
	sub.s32 	%r88, 31, %r711;
	and.b32  	%r712, %r442, %r710;
	popc.b32 	%r89, %r712;
	setp.ne.s32 	%p76, %r153, %r88;
	mov.b32 	%r1255, 0;
	@%p76 bra 	$L__BB14_113;
	shl.b32 	%r713, %r698, 2;
	add.s32 	%r714, %r9, %r713;
	atom.shared.add.u32 	%r1255, [%r714], %r89;
$L__BB14_113:
	shfl.sync.idx.b32	%r740|%p77, %r1255, %r88, 31, -1;
	add.s32 	%r92, %r89, %r740;
	shr.u64 	%rd195, %rd460, %r468;
	cvt.u32.u64 	%r742, %rd195;
	and.b32  	%r737, %r742, %r7;
	mov.b32 	%r717, 1;
	// begin inline asm
	{
    .reg .pred p;
    and.b32 %r715, %r737, %r717;    setp.ne.u32 p, %r715, 0;
    vote.ballot.sync.b32 %r715, p, 0xffffffff;
    @!p not.b32 %r715, %r715;
}

	// end inline asm
	mov.b32 	%r720, 2;
	// begin inline asm
	{
    .reg .pred p;
    and.b32 %r718, %r737, %r720;    setp.ne.u32 p, %r718, 0;
    vote.ballot.sync.b32 %r718, p, 0xffffffff;
    @!p not.b32 %r718, %r718;
}

	// end inline asm
	and.b32  	%r743, %r718, %r715;
	mov.b32 	%r723, 4;
	// begin inline asm
	{
    .reg .pred p;
    and.b32 %r721, %r737, %r723;    setp.ne.u32 p, %r721, 0;
    vote.ballot.sync.b32 %r721, p, 0xffffffff;
    @!p not.b32 %r721, %r721;
}

	// end inline asm
	and.b32  	%r744, %r721, %r743;
	mov.b32 	%r726, 8;
	// begin inline asm
	{
    .reg .pred p;
    and.b32 %r724, %r737, %r726;    setp.ne.u32 p, %r724, 0;
    vote.ballot.sync.b32 %r724, p, 0xffffffff;
    @!p not.b32 %r724, %r724;
}

	// end inline asm
	and.b32  	%r745, %r724, %r744;
	mov.b32 	%r729, 16;
	// begin inline asm
	{
    .reg .pred p;
    and.b32 %r727, %r737, %r729;    setp.ne.u32 p, %r727, 0;
    vote.ballot.sync.b32 %r727, p, 0xffffffff;
    @!p not.b32 %r727, %r727;
}

	// end inline asm
	and.b32  	%r746, %r727, %r745;
	mov.b32 	%r732, 32;
	// begin inline asm
	{
    .reg .pred p;
    and.b32 %r730, %r737, %r732;    setp.ne.u32 p, %r730, 0;
    vote.ballot.sync.b32 %r730, p, 0xffffffff;
    @!p not.b32 %r730, %r730;
}

	// end inline asm
	and.b32  	%r747, %r730, %r746;
	mov.b32 	%r735, 64;
	// begin inline asm
	{
    .reg .pred p;
    and.b32 %r733, %r737, %r735;    setp.ne.u32 p, %r733, 0;
    vote.ballot.sync.b32 %r733, p, 0xffffffff;
    @!p not.b32 %r733, %r733;
}

	// end inline asm
	and.b32  	%r748, %r733, %r747;
	mov.b32 	%r738, 128;
	// begin inline asm
	{
    .reg .pred p;
    and.b32 %r736, %r737, %r738;    setp.ne.u32 p, %r736, 0;
    vote.ballot.sync.b32 %r736, p, 0xffffffff;
    @!p not.b32 %r736, %r736;
}

	// end inline asm
	and.b32  	%r749, %r736, %r748;
	clz.b32 	%r750, %r749;
	sub.s32 	%r94, 31, %r750;
	and.b32  	%r751, %r442, %r749;
	popc.b32 	%r95, %r751;
	setp.ne.s32 	%p78, %r153, %r94;
	mov.b32 	%r1256, 0;
	@%p78 bra 	$L__BB14_115;
	shl.b32 	%r752, %r737, 2;
	add.s32 	%r753, %r9, %r752;
	atom.shared.add.u32 	%r1256, [%r753], %r95;
$L__BB14_115:
	shfl.sync.idx.b32	%r779|%p79, %r1256, %r94, 31, -1;
	add.s32 	%r98, %r95, %r779;
	shr.u64 	%rd196, %rd461, %r468;
	cvt.u32.u64 	%r781, %rd196;
	and.b32  	%r776, %r781, %r7;
	mov.b32 	%r756, 1;
	// begin inline asm
	{
    .reg .pred p;
    and.b32 %r754, %r776, %r756;    setp.ne.u32 p, %r754, 0;
    vote.ballot.sync.b32 %r754, p, 0xffffffff;
    @!p not.b32 %r754, %r754;
}

	// end inline asm
	mov.b32 	%r759, 2;
	// begin inline asm
	{
    .reg .pred p;
    and.b32 %r757, %r776, %r759;    setp.ne.u32 p, %r757, 0;
    vote.ballot.sync.b32 %r757, p, 0xffffffff;
    @!p not.b32 %r757, %r757;
}

	// end inline asm
	and.b32  	%r782, %r757, %r754;
	mov.b32 	%r762, 4;
	// begin inline asm
	{
    .reg .pred p;
    and.b32 %r760, %r776, %r762;    setp.ne.u32 p, %r760, 0;
    vote.ballot.sync.b32 %r760, p, 0xffffffff;
    @!p not.b32 %r760, %r760;
}

	// end inline asm
	and.b32  	%r783, %r760, %r782;
	mov.b32 	%r765, 8;
	// begin inline asm
	{
    .reg .pred p;
    and.b32 %r763, %r776, %r765;    setp.ne.u32 p, %r763, 0;
    vote.ballot.sync.b32 %r763, p, 0xffffffff;
    @!p not.b32 %r763, %r763;
}

	// end inline asm
	and.b32  	%r784, %r763, %r783;
	mov.b32 	%r768, 16;
	// begin inline asm
	{
    .reg .pred p;
    and.b32 %r766, %r776, %r768;    setp.ne.u32 p, %r766, 0;
    vote.ballot.sync.b32 %r766, p, 0xffffffff;
    @!p not.b32 %r766, %r766;
}

	// end inline asm
	and.b32  	%r785, %r766, %r784;
	mov.b32 	%r771, 32;
	// begin inline asm
	{
    .reg .pred p;
    and.b32 %r769, %r776, %r771;    setp.ne.u32 p, %r769, 0;
    vote.ballot.sync.b32 %r769, p, 0xffffffff;
    @!p not.b32 %r769, %r769;
}

	// end inline asm
	and.b32  	%r786, %r769, %r785;
	mov.b32 	%r774, 64;
	// begin inline asm
	{
    .reg .pred p;
    and.b32 %r772, %r776, %r774;    setp.ne.u32 p, %r772, 0;
    vote.ballot.sync.b32 %r772, p, 0xffffffff;
    @!p not.b32 %r772, %r772;
}

	// end inline asm
	and.b32  	%r787, %r772, %r786;
	mov.b32 	%r777, 128;
	// begin inline asm
	{
    .reg .pred p;
    and.b32 %r775, %r776, %r777;    setp.ne.u32 p, %r775, 0;
    vote.ballot.sync.b32 %r775, p, 0xffffffff;
    @!p not.b32 %r775, %r775;
}

	// end inline asm
	and.b32  	%r788, %r775, %r787;
	clz.b32 	%r789, %r788;
	sub.s32 	%r100, 31, %r789;
	and.b32  	%r790, %r442, %r788;
	popc.b32 	%r101, %r790;
	setp.ne.s32 	%p80, %r153, %r100;
	mov.b32 	%r1257, 0;
	@%p80 bra 	$L__BB14_117;
	shl.b32 	%r791, %r776, 2;
	add.s32 	%r792, %r9, %r791;
	atom.shared.add.u32 	%r1257, [%r792], %r101;
$L__BB14_117:
	shfl.sync.idx.b32	%r818|%p81, %r1257, %r100, 31, -1;
	add.s32 	%r104, %r101, %r818;
	shr.u64 	%rd197, %rd462, %r468;
	cvt.u32.u64 	%r820, %rd197;
	and.b32  	%r815, %r820, %r7;
	mov.b32 	%r795, 1;
	// begin inline asm
	{
    .reg .pred p;
    and.b32 %r793, %r815, %r795;    setp.ne.u32 p, %r793, 0;
    vote.ballot.sync.b32 %r793, p, 0xffffffff;
    @!p not.b32 %r793, %r793;
}

	// end inline asm
	mov.b32 	%r798, 2;
	// begin inline asm
	{
    .reg .pred p;
    and.b32 %r796, %r815, %r798;    setp.ne.u32 p, %r796, 0;
    vote.ballot.sync.b32 %r796, p, 0xffffffff;
    @!p not.b32 %r796, %r796;
}

	// end inline asm
	and.b32  	%r821, %r796, %r793;
	mov.b32 	%r801, 4;
	// begin inline asm
	{
    .reg .pred p;
    and.b32 %r799, %r815, %r801;    setp.ne.u32 p, %r799, 0;
    vote.ballot.sync.b32 %r799, p, 0xffffffff;
    @!p not.b32 %r799, %r799;
}

	// end inline asm
	and.b32  	%r822, %r799, %r821;
	mov.b32 	%r804, 8;
	// begin inline asm
	{
    .reg .pred p;
    and.b32 %r802, %r815, %r804;    setp.ne.u32 p, %r802, 0;
    vote.ballot.sync.b32 %r802, p, 0xffffffff;
    @!p not.b32 %r802, %r802;
}

	// end inline asm
	and.b32  	%r823, %r802, %r822;
	mov.b32 	%r807, 16;
	// begin inline asm
	{
    .reg .pred p;
    and.b32 %r805, %r815, %r807;    setp.ne.u32 p, %r805, 0;
    vote.ballot.sync.b32 %r805, p, 0xffffffff;
    @!p not.b32 %r805, %r805;
}

	// end inline asm
	and.b32  	%r824, %r805, %r823;
	mov.b32 	%r810, 32;
	// begin inline asm
	{
    .reg .pred p;
    and.b32 %r808, %r815, %r810;    setp.ne.u32 p, %r808, 0;
    vote.ballot.sync.b32 %r808, p, 0xffffffff;
    @!p not.b32 %r808, %r808;
}

	// end inline asm
	and.b32  	%r825, %r808, %r824;
	mov.b32 	%r813, 64;
	// begin inline asm
	{
    .reg .pred p;
    and.b32 %r811, %r815, %r813;    setp.ne.u32 p, %r811, 0;
    vote.ballot.sync.b32 %r811, p, 0xffffffff;
    @!p not.b32 %r811, %r811;
}

	// end inline asm
	and.b32  	%r826, %r811, %r825;
	mov.b32 	%r816, 128;
	// begin inline asm
	{
    .reg .pred p;
    and.b32 %r814, %r815, %r816;    setp.ne.u32 p, %r814, 0;
    vote.ballot.sync.b32 %r814, p, 0xffffffff;
    @!p not.b32 %r814, %r814;
}

	// end inline asm
	and.b32  	%r827, %r814, %r826;
	clz.b32 	%r828, %r827;
	sub.s32 	%r106, 31, %r828;
	and.b32  	%r829, %r442, %r827;
	popc.b32 	%r107, %r829;
	setp.ne.s32 	%p82, %r153, %r106;
	mov.b32 	%r1258, 0;
	@%p82 bra 	$L__BB14_119;
	shl.b32 	%r830, %r815, 2;
	add.s32 	%r831, %r9, %r830;
	atom.shared.add.u32 	%r1258, [%r831], %r107;
$L__BB14_119:
	shfl.sync.idx.b32	%r857|%p83, %r1258, %r106, 31, -1;
	add.s32 	%r110, %r107, %r857;
	shr.u64 	%rd198, %rd463, %r468;
	cvt.u32.u64 	%r859, %rd198;
	and.b32  	%r854, %r859, %r7;
	mov.b32 	%r834, 1;
	// begin inline asm
	{
    .reg .pred p;
    and.b32 %r832, %r854, %r834;    setp.ne.u32 p, %r832, 0;
    vote.ballot.sync.b32 %r832, p, 0xffffffff;
    @!p not.b32 %r832, %r832;
}

	// end inline asm
	mov.b32 	%r837, 2;
	// begin inline asm
	{
    .reg .pred p;
    and.b32 %r835, %r854, %r837;    setp.ne.u32 p, %r835, 0;
    vote.ballot.sync.b32 %r835, p, 0xffffffff;
    @!p not.b32 %r835, %r835;
}

	// end inline asm
	and.b32  	%r860, %r835, %r832;
	mov.b32 	%r840, 4;
	// begin inline asm
	{
    .reg .pred p;
    and.b32 %r838, %r854, %r840;    setp.ne.u32 p, %r838, 0;
    vote.ballot.sync.b32 %r838, p, 0xffffffff;
    @!p not.b32 %r838, %r838;
}

	// end inline asm
	and.b32  	%r861, %r838, %r860;
	mov.b32 	%r843, 8;
	// begin inline asm
	{
    .reg .pred p;
    and.b32 %r841, %r854, %r843;    setp.ne.u32 p, %r841, 0;
    vote.ballot.sync.b32 %r841, p, 0xffffffff;
    @!p not.b32 %r841, %r841;
}

	// end inline asm
	and.b32  	%r862, %r841, %r861;
	mov.b32 	%r846, 16;
	// begin inline asm
	{
    .reg .pred p;
    and.b32 %r844, %r854, %r846;    setp.ne.u32 p, %r844, 0;
    vote.ballot.sync.b32 %r844, p, 0xffffffff;
    @!p not.b32 %r844, %r844;
}

	// end inline asm
	and.b32  	%r863, %r844, %r862;
	mov.b32 	%r849, 32;
	// begin inline asm
	{
    .reg .pred p;
    and.b32 %r847, %r854, %r849;    setp.ne.u32 p, %r847, 0;
    vote.ballot.sync.b32 %r847, p, 0xffffffff;
    @!p not.b32 %r847, %r847;
}

	// end inline asm
	and.b32  	%r864, %r847, %r863;
	mov.b32 	%r852, 64;
	// begin inline asm
	{
    .reg .pred p;
    and.b32 %r850, %r854, %r852;    setp.ne.u32 p, %r850, 0;
    vote.ballot.sync.b32 %r850, p, 0xffffffff;
    @!p not.b32 %r850, %r850;
}

	// end inline asm
	and.b32  	%r865, %r850, %r864;
	mov.b32 	%r855, 128;
	// begin inline asm
	{
    .reg .pred p;
    and.b32 %r853, %r854, %r855;    setp.ne.u32 p, %r853, 0;
    vote.ballot.sync.b32 %r853, p, 0xffffffff;
    @!p not.b32 %r853, %r853;
}

	// end inline asm
	and.b32  	%r866, %r853, %r865;
	clz.b32 	%r867, %r866;
	sub.s32 	%r112, 31, %r867;
	and.b32  	%r868, %r442, %r866;
	popc.b32 	%r113, %r868;
	setp.ne.s32 	%p84, %r153, %r112;
	mov.b32 	%r1259, 0;
	@%p84 bra 	$L__BB14_121;
	shl.b32 	%r869, %r854, 2;
	add.s32 	%r870, %r9, %r869;
	atom.shared.add.u32 	%r1259, [%r870], %r113;
$L__BB14_121:
	shfl.sync.idx.b32	%r896|%p85, %r1259, %r112, 31, -1;
	add.s32 	%r116, %r113, %r896;
	shr.u64 	%rd199, %rd464, %r468;
	cvt.u32.u64 	%r898, %rd199;
	and.b32  	%r893, %r898, %r7;
	mov.b32 	%r873, 1;
	// begin inline asm
	{
    .reg .pred p;
    and.b32 %r871, %r893, %r873;    setp.ne.u32 p, %r871, 0;
    vote.ballot.sync.b32 %r871, p, 0xffffffff;
    @!p not.b32 %r871, %r871;
}

	// end inline asm
	mov.b32 	%r876, 2;
	// begin inline asm
	{
    .reg .pred p;
    and.b32 %r874, %r893, %r876;    setp.ne.u32 p, %r874, 0;
    vote.ballot.sync.b32 %r874, p, 0xffffffff;
    @!p not.b32 %r874, %r874;
}

	// end inline asm
	and.b32  	%r899, %r874, %r871;
	mov.b32 	%r879, 4;
	// begin inline asm
	{
    .reg .pred p;
    and.b32 %r877, %r893, %r879;    setp.ne.u32 p, %r877, 0;
    vote.ballot.sync.b32 %r877, p, 0xffffffff;
    @!p not.b32 %r877, %r877;
}

	// end inline asm
	and.b32  	%r900, %r877, %r899;
	mov.b32 	%r882, 8;
	// begin inline asm
	{
    .reg .pred p;
    and.b32 %r880, %r893, %r882;    setp.ne.u32 p, %r880, 0;
    vote.ballot.sync.b32 %r880, p, 0xffffffff;
    @!p not.b32 %r880, %r880;
}

	// end inline asm
	and.b32  	%r901, %r880, %r900;
	mov.b32 	%r885, 16;
	// begin inline asm
	{
    .reg .pred p;
    and.b32 %r883, %r893, %r885;    setp.ne.u32 p, %r883, 0;
    vote.ballot.sync.b32 %r883, p, 0xffffffff;
    @!p not.b32 %r883, %r883;
}

	// end inline asm
	and.b32  	%r902, %r883, %r901;
	mov.b32 	%r888, 32;
	// begin inline asm
	{
    .reg .pred p;
    and.b32 %r886, %r893, %r888;    setp.ne.u32 p, %r886, 0;
    vote.ballot.sync.b32 %r886, p, 0xffffffff;
    @!p not.b32 %r886, %r886;
}

	// end inline asm
	and.b32  	%r903, %r886, %r902;
	mov.b32 	%r891, 64;
	// begin inline asm
	{
    .reg .pred p;
    and.b32 %r889, %r893, %r891;    setp.ne.u32 p, %r889, 0;
    vote.ballot.sync.b32 %r889, p, 0xffffffff;
    @!p not.b32 %r889, %r889;
}

	// end inline asm
	and.b32  	%r904, %r889, %r903;
	mov.b32 	%r894, 128;
	// begin inline asm
	{
    .reg .pred p;
    and.b32 %r892, %r893, %r894;    setp.ne.u32 p, %r892, 0;
    vote.ballot.sync.b32 %r892, p, 0xffffffff;
    @!p not.b32 %r892, %r892;
}

	// end inline asm
	and.b32  	%r905, %r892, %r904;
	clz.b32 	%r906, %r905;
	sub.s32 	%r118, 31, %r906;
	and.b32  	%r907, %r442, %r905;
	popc.b32 	%r119, %r907;
	setp.ne.s32 	%p86, %r153, %r118;
	mov.b32 	%r1260, 0;
	@%p86 bra 	$L__BB14_123;
	shl.b32 	%r908, %r893, 2;
	add.s32 	%r909, %r9, %r908;
	atom.shared.add.u32 	%r1260, [%r909], %r119;
$L__BB14_123:
	shfl.sync.idx.b32	%r935|%p87, %r1260, %r118, 31, -1;
	add.s32 	%r122, %r119, %r935;
	shr.u64 	%rd200, %rd465, %r468;
	cvt.u32.u64 	%r937, %rd200;
	and.b32  	%r932, %r937, %r7;
	mov.b32 	%r912, 1;
	// begin inline asm
	{
    .reg .pred p;
    and.b32 %r910, %r932, %r912;    setp.ne.u32 p, %r910, 0;
    vote.ballot.sync.b32 %r910, p, 0xffffffff;
    @!p not.b32 %r910, %r910;
}

	// end inline asm
	mov.b32 	%r915, 2;
	// begin inline asm
	{
    .reg .pred p;
    and.b32 %r913, %r932, %r915;    setp.ne.u32 p, %r913, 0;
    vote.ballot.sync.b32 %r913, p, 0xffffffff;
    @!p not.b32 %r913, %r913;
}

	// end inline asm
	and.b32  	%r938, %r913, %r910;
	mov.b32 	%r918, 4;
	// begin inline asm
	{
    .reg .pred p;
    and.b32 %r916, %r932, %r918;    setp.ne.u32 p, %r916, 0;
    vote.ballot.sync.b32 %r916, p, 0xffffffff;
    @!p not.b32 %r916, %r916;
}

	// end inline asm
	and.b32  	%r939, %r916, %r938;
	mov.b32 	%r921, 8;
	// begin inline asm
	{
    .reg .pred p;
    and.b32 %r919, %r932, %r921;    setp.ne.u32 p, %r919, 0;
    vote.ballot.sync.b32 %r919, p, 0xffffffff;
    @!p not.b32 %r919, %r919;
}

	// end inline asm
	and.b32  	%r940, %r919, %r939;
	mov.b32 	%r924, 16;
	// begin inline asm
	{
    .reg .pred p;
    and.b32 %r922, %r932, %r924;    setp.ne.u32 p, %r922, 0;
    vote.ballot.sync.b32 %r922, p, 0xffffffff;
    @!p not.b32 %r922, %r922;
}

	// end inline asm
	and.b32  	%r941, %r922, %r940;
	mov.b32 	%r927, 32;
	// begin inline asm
	{
    .reg .pred p;
    and.b32 %r925, %r932, %r927;    setp.ne.u32 p, %r925, 0;
    vote.ballot.sync.b32 %r925, p, 0xffffffff;
    @!p not.b32 %r925, %r925;
}

	// end inline asm
	and.b32  	%r942, %r925, %r941;
	mov.b32 	%r930, 64;
	// begin inline asm
	{
    .reg .pred p;
    and.b32 %r928, %r932, %r930;    setp.ne.u32 p, %r928, 0;
    vote.ballot.sync.b32 %r928, p, 0xffffffff;
    @!p not.b32 %r928, %r928;
}

	// end inline asm
	and.b32  	%r943, %r928, %r942;
	mov.b32 	%r933, 128;
	// begin inline asm
	{
    .reg .pred p;
    and.b32 %r931, %r932, %r933;    setp.ne.u32 p, %r931, 0;
    vote.ballot.sync.b32 %r931, p, 0xffffffff;
    @!p not.b32 %r931, %r931;
}

	// end inline asm
	and.b32  	%r944, %r931, %r943;
	clz.b32 	%r945, %r944;
	sub.s32 	%r124, 31, %r945;
	and.b32  	%r946, %r442, %r944;
	popc.b32 	%r125, %r946;
	setp.ne.s32 	%p88, %r153, %r124;
	mov.b32 	%r1261, 0;
	@%p88 bra 	$L__BB14_125;
	shl.b32 	%r947, %r932, 2;
	add.s32 	%r948, %r9, %r947;
	atom.shared.add.u32 	%r1261, [%r948], %r125;
$L__BB14_125:
	shfl.sync.idx.b32	%r974|%p89, %r1261, %r124, 31, -1;
	add.s32 	%r128, %r125, %r974;
	shr.u64 	%rd201, %rd466, %r468;
	cvt.u32.u64 	%r976, %rd201;
	and.b32  	%r971, %r976, %r7;
	mov.b32 	%r951, 1;
	// begin inline asm
	{
    .reg .pred p;
    and.b32 %r949, %r971, %r951;    setp.ne.u32 p, %r949, 0;
    vote.ballot.sync.b32 %r949, p, 0xffffffff;
    @!p not.b32 %r949, %r949;
}

	// end inline asm
	mov.b32 	%r954, 2;
	// begin inline asm
	{
    .reg .pred p;
    and.b32 %r952, %r971, %r954;    setp.ne.u32 p, %r952, 0;
    vote.ballot.sync.b32 %r952, p, 0xffffffff;
    @!p not.b32 %r952, %r952;
}

	// end inline asm
	and.b32  	%r977, %r952, %r949;
	mov.b32 	%r957, 4;
	// begin inline asm
	{
    .reg .pred p;
    and.b32 %r955, %r971, %r957;    setp.ne.u32 p, %r955, 0;
    vote.ballot.sync.b32 %r955, p, 0xffffffff;
    @!p not.b32 %r955, %r955;
}

	// end inline asm
	and.b32  	%r978, %r955, %r977;
	mov.b32 	%r960, 8;
	// begin inline asm
	{
    .reg .pred p;
    and.b32 %r958, %r971, %r960;    setp.ne.u32 p, %r958, 0;
    vote.ballot.sync.b32 %r958, p, 0xffffffff;
    @!p not.b32 %r958, %r958;
}

	// end inline asm
	and.b32  	%r979, %r958, %r978;
	mov.b32 	%r963, 16;
	// begin inline asm
	{
    .reg .pred p;
    and.b32 %r961, %r971, %r963;    setp.ne.u32 p, %r961, 0;
    vote.ballot.sync.b32 %r961, p, 0xffffffff;
    @!p not.b32 %r961, %r961;
}

	// end inline asm
	and.b32  	%r980, %r961, %r979;
	mov.b32 	%r966, 32;
	// begin inline asm
	{
    .reg .pred p;
    and.b32 %r964, %r971, %r966;    setp.ne.u32 p, %r964, 0;
    vote.ballot.sync.b32 %r964, p, 0xffffffff;
    @!p not.b32 %r964, %r964;
}

	// end inline asm
	and.b32  	%r981, %r964, %r980;
	mov.b32 	%r969, 64;
	// begin inline asm
	{
    .reg .pred p;
    and.b32 %r967, %r971, %r969;    setp.ne.u32 p, %r967, 0;
    vote.ballot.sync.b32 %r967, p, 0xffffffff;
    @!p not.b32 %r967, %r967;
}

	// end inline asm
	and.b32  	%r982, %r967, %r981;
	mov.b32 	%r972, 128;
	// begin inline asm
	{
    .reg .pred p;
    and.b32 %r970, %r971, %r972;    setp.ne.u32 p, %r970, 0;
    vote.ballot.sync.b32 %r970, p, 0xffffffff;
    @!p not.b32 %r970, %r970;
}

	// end inline asm
	and.b32  	%r983, %r970, %r982;
	clz.b32 	%r984, %r983;
	sub.s32 	%r130, 31, %r984;
	and.b32  	%r985, %r442, %r983;
	popc.b32 	%r131, %r985;
	setp.ne.s32 	%p90, %r153, %r130;
	mov.b32 	%r1262, 0;
	@%p90 bra 	$L__BB14_127;
	shl.b32 	%r986, %r971, 2;
	add.s32 	%r987, %r9, %r986;
	atom.shared.add.u32 	%r1262, [%r987], %r131;
$L__BB14_127:
	shfl.sync.idx.b32	%r1013|%p91, %r1262, %r130, 31, -1;
	add.s32 	%r134, %r131, %r1013;
	shr.u64 	%rd202, %rd467, %r468;
	cvt.u32.u64 	%r1015, %rd202;
	and.b32  	%r1010, %r1015, %r7;
	mov.b32 	%r990, 1;
	// begin inline asm
	{
    .reg .pred p;
    and.b32 %r988, %r1010, %r990;    setp.ne.u32 p, %r988, 0;
    vote.ballot.sync.b32 %r988, p, 0xffffffff;
    @!p not.b32 %r988, %r988;
}

	// end inline asm
	mov.b32 	%r993, 2;
	// begin inline asm
	{
    .reg .pred p;
    and.b32 %r991, %r1010, %r993;    setp.ne.u32 p, %r991, 0;
    vote.ballot.sync.b32 %r991, p, 0xffffffff;
    @!p not.b32 %r991, %r991;
}

	// end inline asm
	and.b32  	%r1016, %r991, %r988;
	mov.b32 	%r996, 4;
	// begin inline asm
	{
    .reg .pred p;
    and.b32 %r994, %r1010, %r996;    setp.ne.u32 p, %r994, 0;
    vote.ballot.sync.b32 %r994, p, 0xffffffff;
    @!p not.b32 %r994, %r994;
}

	// end inline asm
	and.b32  	%r1017, %r994, %r1016;
	mov.b32 	%r999, 8;
	// begin inline asm
	{
    .reg .pred p;
    and.b32 %r997, %r1010, %r999;    setp.ne.u32 p, %r997, 0;
    vote.ballot.sync.b32 %r997, p, 0xffffffff;
    @!p not.b32 %r997, %r997;
}

	// end inline asm
	and.b32  	%r1018, %r997, %r1017;
	mov.b32 	%r1002, 16;
	// begin inline asm
	{
    .reg .pred p;
    and.b32 %r1000, %r1010, %r1002;    setp.ne.u32 p, %r1000, 0;
    vote.ballot.sync.b32 %r1000, p, 0xffffffff;
    @!p not.b32 %r1000, %r1000;
}

	// end inline asm
	and.b32  	%r1019, %r1000, %r1018;
	mov.b32 	%r1005, 32;
	// begin inline asm
	{
    .reg .pred p;
    and.b32 %r1003, %r1010, %r1005;    setp.ne.u32 p, %r1003, 0;
    vote.ballot.sync.b32 %r1003, p, 0xffffffff;
    @!p not.b32 %r1003, %r1003;
}

	// end inline asm
	and.b32  	%r1020, %r1003, %r1019;
	mov.b32 	%r1008, 64;
	// begin inline asm
	{
    .reg .pred p;
    and.b32 %r1006, %r1010, %r1008;    setp.ne.u32 p, %r1006, 0;
    vote.ballot.sync.b32 %r1006, p, 0xffffffff;
    @!p not.b32 %r1006, %r1006;
}

	// end inline asm
	and.b32  	%r1021, %r1006, %r1020;
	mov.b32 	%r1011, 128;
	// begin inline asm
	{
    .reg .pred p;
    and.b32 %r1009, %r1010, %r1011;    setp.ne.u32 p, %r1009, 0;
    vote.ballot.sync.b32 %r1009, p, 0xffffffff;
    @!p not.b32 %r1009, %r1009;
}

	// end inline asm
	and.b32  	%r1022, %r1009, %r1021;
	clz.b32 	%r1023, %r1022;
	sub.s32 	%r136, 31, %r1023;
	and.b32  	%r1024, %r442, %r1022;
	popc.b32 	%r137, %r1024;
	setp.ne.s32 	%p92, %r153, %r136;
	mov.b32 	%r1263, 0;
	@%p92 bra 	$L__BB14_129;
	shl.b32 	%r1025, %r1010, 2;
	add.s32 	%r1026, %r9, %r1025;
	atom.shared.add.u32 	%r1263, [%r1026], %r137;
$L__BB14_129:
	setp.gt.u32 	%p93, %r1, 255;
	shfl.sync.idx.b32	%r1027|%p94, %r1263, %r136, 31, -1;
	add.s32 	%r1028, %r137, %r1027;
	bar.sync 	0;
	shl.b32 	%r1029, %r56, 3;
	add.s32 	%r1031, %r345, %r1029;
	st.shared.u64 	[%r1031+-8], %rd453;
	shl.b32 	%r1032, %r62, 3;
	add.s32 	%r1033, %r345, %r1032;
	st.shared.u64 	[%r1033+-8], %rd454;
	shl.b32 	%r1034, %r68, 3;
	add.s32 	%r1035, %r345, %r1034;
	st.shared.u64 	[%r1035+-8], %rd455;
	shl.b32 	%r1036, %r74, 3;
	add.s32 	%r1037, %r345, %r1036;
	st.shared.u64 	[%r1037+-8], %rd456;
	shl.b32 	%r1038, %r80, 3;
	add.s32 	%r1039, %r345, %r1038;
	st.shared.u64 	[%r1039+-8], %rd457;
	shl.b32 	%r1040, %r86, 3;
	add.s32 	%r1041, %r345, %r1040;
	st.shared.u64 	[%r1041+-8], %rd458;
	shl.b32 	%r1042, %r92, 3;
	add.s32 	%r1043, %r345, %r1042;
	st.shared.u64 	[%r1043+-8], %rd459;
	shl.b32 	%r1044, %r98, 3;
	add.s32 	%r1045, %r345, %r1044;
	st.shared.u64 	[%r1045+-8], %rd460;
	shl.b32 	%r1046, %r104, 3;
	add.s32 	%r1047, %r345, %r1046;
	st.shared.u64 	[%r1047+-8], %rd461;
	shl.b32 	%r1048, %r110, 3;
	add.s32 	%r1049, %r345, %r1048;
	st.shared.u64 	[%r1049+-8], %rd462;
	shl.b32 	%r1050, %r116, 3;
	add.s32 	%r1051, %r345, %r1050;
	st.shared.u64 	[%r1051+-8], %rd463;
	shl.b32 	%r1052, %r122, 3;
	add.s32 	%r1053, %r345, %r1052;
	st.shared.u64 	[%r1053+-8], %rd464;
	shl.b32 	%r1054, %r128, 3;
	add.s32 	%r1055, %r345, %r1054;
	st.shared.u64 	[%r1055+-8], %rd465;
	shl.b32 	%r1056, %r134, 3;
	add.s32 	%r1057, %r345, %r1056;
	st.shared.u64 	[%r1057+-8], %rd466;
	shl.b32 	%r1058, %r1028, 3;
	add.s32 	%r1059, %r345, %r1058;
	st.shared.u64 	[%r1059+-8], %rd467;
	shl.b32 	%r1060, %r1, 3;
	add.s32 	%r1061, %r345, %r1060;
	add.s32 	%r140, %r1061, 46080;
	@%p93 bra 	$L__BB14_137;
	ld.global.u64 	%rd203, [%rd84];
	sub.s64 	%rd468, %rd203, %rd107;
	st.shared.u64 	[%r140], %rd468;
	setp.lt.s32 	%p95, %r3, 1;
	mov.u32 	%r1267, %r1244;
	@%p95 bra 	$L__BB14_136;
	mov.b32 	%r1265, -1;
	mov.u32 	%r1264, %r3;
	mov.u32 	%r1267, %r1244;
$L__BB14_132:
	add.s32 	%r144, %r1264, -1;
	shl.b32 	%r1063, %r144, 8;
	add.s32 	%r1064, %r1063, %r1;
	mul.wide.s32 	%rd204, %r1064, 4;
	add.s64 	%rd109, %rd2, %rd204;
$L__BB14_133:
	membar.cta;
	ld.volatile.global.u32 	%r145, [%rd109];
	setp.eq.s32 	%p96, %r145, 0;
	@%p96 bra 	$L__BB14_133;
	and.b32  	%r1065, %r145, 1073741823;
	add.s32 	%r1267, %r1065, %r1267;
	setp.gt.s32 	%p97, %r145, -1;
	vote.sync.ballot.b32 	%r1265, %p97, %r1265;
	setp.gt.u32 	%p99, %r1264, 1;
	and.pred  	%p100, %p97, %p99;
	mov.u32 	%r1264, %r144;
	@%p100 bra 	$L__BB14_132;
	ld.shared.u64 	%rd468, [%r140];
$L__BB14_136:
	or.b32  	%r1066, %r1267, -2147483648;
	st.volatile.global.u32 	[%rd72], %r1066;
	sub.s32 	%r1067, %r1267, %r1244;
	cvt.s64.s32 	%rd205, %r1067;
	add.s64 	%rd206, %rd468, %rd205;
	st.shared.u64 	[%r140], %rd206;
$L__BB14_137:
	ld.param.u64 	%rd421, [_ZN3cub18CUB_300001_SM_10006detail10radix_sort29DeviceRadixSortOnesweepKernelINS1_5radix10policy_hubIlNS0_8NullTypeEyE10Policy1000ELNS0_9SortOrderE0ElS6_yiiNS1_21identity_decomposer_tEEEvPT5_SC_PT3_PKSD_PT1_PKSH_PT2_PKSL_T4_iiT6__param_2];
	setp.gt.u32 	%p101, %r1, 255;
	setp.lt.s32 	%p102, %r4, %r150;
	setp.eq.s64 	%p103, %rd421, 0;
	or.pred  	%p104, %p103, %p102;
	or.pred  	%p105, %p101, %p104;
	@%p105 bra 	$L__BB14_139;
	ld.shared.u64 	%rd207, [%r140];
	cvt.s64.s32 	%rd208, %r1244;
	add.s64 	%rd209, %rd107, %rd208;
	add.s64 	%rd210, %rd209, %rd207;
	st.global.u64 	[%rd83], %rd210;
$L__BB14_139:
	setp.gt.s32 	%p106, %r4, %r150;
	bar.sync 	0;
	@%p106 bra 	$L__BB14_141;
	ld.shared.u64 	%rd211, [%r140+-46080];
	shr.u64 	%rd212, %rd211, %r468;
	cvt.u32.u64 	%r1069, %rd212;
	and.b32  	%r1070, %r1069, %r7;
	shl.b32 	%r1071, %r1070, 3;
	add.s32 	%r1073, %r345, 46080;
	add.s32 	%r1074, %r1073, %r1071;
	ld.shared.u64 	%rd213, [%r1074];
	add.s64 	%rd214, %rd213, %rd82;
	xor.b64  	%rd215, %rd211, -9223372036854775808;
	shl.b64 	%rd216, %rd214, 3;
	add.s64 	%rd217, %rd1, %rd216;
	st.global.u64 	[%rd217], %rd215;
	bar.warp.sync 	-1;
	ld.shared.u64 	%rd218, [%r140+-43008];
	shr.u64 	%rd219, %rd218, %r468;
	cvt.u32.u64 	%r1075, %rd219;
	and.b32  	%r1076, %r1075, %r7;
	shl.b32 	%r1077, %r1076, 3;
	add.s32 	%r1078, %r1073, %r1077;
	ld.shared.u64 	%rd220, [%r1078];
	add.s64 	%rd221, %rd220, %rd82;
	xor.b64  	%rd222, %rd218, -9223372036854775808;
	shl.b64 	%rd223, %rd221, 3;
	add.s64 	%rd224, %rd1, %rd223;
	st.global.u64 	[%rd224+3072], %rd222;
	bar.warp.sync 	-1;
	ld.shared.u64 	%rd225, [%r140+-39936];
	shr.u64 	%rd226, %rd225, %r468;
	cvt.u32.u64 	%r1079, %rd226;
	and.b32  	%r1080, %r1079, %r7;
	shl.b32 	%r1081, %r1080, 3;
	add.s32 	%r1082, %r1073, %r1081;
	ld.shared.u64 	%rd227, [%r1082];
	add.s64 	%rd228, %rd227, %rd82;
	xor.b64  	%rd229, %rd225, -9223372036854775808;
	shl.b64 	%rd230, %rd228, 3;
	add.s64 	%rd231, %rd1, %rd230;
	st.global.u64 	[%rd231+6144], %rd229;
	bar.warp.sync 	-1;
	ld.shared.u64 	%rd232, [%r140+-36864];
	shr.u64 	%rd233, %rd232, %r468;
	cvt.u32.u64 	%r1083, %rd233;
	and.b32  	%r1084, %r1083, %r7;
	shl.b32 	%r1085, %r1084, 3;
	add.s32 	%r1086, %r1073, %r1085;
	ld.shared.u64 	%rd234, [%r1086];
	add.s64 	%rd235, %rd234, %rd82;
	xor.b64  	%rd236, %rd232, -9223372036854775808;
	shl.b64 	%rd237, %rd235, 3;
	add.s64 	%rd238, %rd1, %rd237;
	st.global.u64 	[%rd238+9216], %rd236;
	bar.warp.sync 	-1;
	ld.shared.u64 	%rd239, [%r140+-33792];
	shr.u64 	%rd240, %rd239, %r468;
	cvt.u32.u64 	%r1087, %rd240;
	and.b32  	%r1088, %r1087, %r7;
	shl.b32 	%r1089, %r1088, 3;
	add.s32 	%r1090, %r1073, %r1089;
	ld.shared.u64 	%rd241, [%r1090];
	add.s64 	%rd242, %rd241, %rd82;
	xor.b64  	%rd243, %rd239, -9223372036854775808;
	shl.b64 	%rd244, %rd242, 3;
	add.s64 	%rd245, %rd1, %rd244;
	st.global.u64 	[%rd245+12288], %rd243;
	bar.warp.sync 	-1;
	ld.shared.u64 	%rd246, [%r140+-30720];
	shr.u64 	%rd247, %rd246, %r468;
	cvt.u32.u64 	%r1091, %rd247;
	and.b32  	%r1092, %r1091, %r7;
	shl.b32 	%r1093, %r1092, 3;
	add.s32 	%r1094, %r1073, %r1093;
	ld.shared.u64 	%rd248, [%r1094];
	add.s64 	%rd249, %rd248, %rd82;
	xor.b64  	%rd250, %rd246, -9223372036854775808;
	shl.b64 	%rd251, %rd249, 3;
	add.s64 	%rd252, %rd1, %rd251;
	st.global.u64 	[%rd252+15360], %rd250;
	bar.warp.sync 	-1;
	ld.shared.u64 	%rd253, [%r140+-27648];
	shr.u64 	%rd254, %rd253, %r468;
	cvt.u32.u64 	%r1095, %rd254;
	and.b32  	%r1096, %r1095, %r7;
	shl.b32 	%r1097, %r1096, 3;
	add.s32 	%r1098, %r1073, %r1097;
	ld.shared.u64 	%rd255, [%r1098];
	add.s64 	%rd256, %rd255, %rd82;
	xor.b64  	%rd257, %rd253, -9223372036854775808;
	shl.b64 	%rd258, %rd256, 3;
	add.s64 	%rd259, %rd1, %rd258;
	st.global.u64 	[%rd259+18432], %rd257;
	bar.warp.sync 	-1;
	ld.shared.u64 	%rd260, [%r140+-24576];
	shr.u64 	%rd261, %rd260, %r468;
	cvt.u32.u64 	%r1099, %rd261;
	and.b32  	%r1100, %r1099, %r7;
	shl.b32 	%r1101, %r1100, 3;
	add.s32 	%r1102, %r1073, %r1101;
	ld.shared.u64 	%rd262, [%r1102];
	add.s64 	%rd263, %rd262, %rd82;
	xor.b64  	%rd264, %rd260, -9223372036854775808;
	shl.b64 	%rd265, %rd263, 3;
	add.s64 	%rd266, %rd1, %rd265;
	st.global.u64 	[%rd266+21504], %rd264;
	bar.warp.sync 	-1;
	ld.shared.u64 	%rd267, [%r140+-21504];
	shr.u64 	%rd268, %rd267, %r468;
	cvt.u32.u64 	%r1103, %rd268;
	and.b32  	%r1104, %r1103, %r7;
	shl.b32 	%r1105, %r1104, 3;
	add.s32 	%r1106, %r1073, %r1105;
	ld.shared.u64 	%rd269, [%r1106];
	add.s64 	%rd270, %rd269, %rd82;
	xor.b64  	%rd271, %rd267, -9223372036854775808;
	shl.b64 	%rd272, %rd270, 3;
	add.s64 	%rd273, %rd1, %rd272;
	st.global.u64 	[%rd273+24576], %rd271;
	bar.warp.sync 	-1;
	ld.shared.u64 	%rd274, [%r140+-18432];
	shr.u64 	%rd275, %rd274, %r468;
	cvt.u32.u64 	%r1107, %rd275;
	and.b32  	%r1108, %r1107, %r7;
	shl.b32 	%r1109, %r1108, 3;
	add.s32 	%r1110, %r1073, %r1109;
	ld.shared.u64 	%rd276, [%r1110];
	add.s64 	%rd277, %rd276, %rd82;
	xor.b64  	%rd278, %rd274, -9223372036854775808;
	shl.b64 	%rd279, %rd277, 3;
	add.s64 	%rd280, %rd1, %rd279;
	st.global.u64 	[%rd280+27648], %rd278;
	bar.warp.sync 	-1;
	ld.shared.u64 	%rd281, [%r140+-15360];
	shr.u64 	%rd282, %rd281, %r468;
	cvt.u32.u64 	%r1111, %rd282;
	and.b32  	%r1112, %r1111, %r7;
	shl.b32 	%r1113, %r1112, 3;
	add.s32 	%r1114, %r1073, %r1113;
	ld.shared.u64 	%rd283, [%r1114];
	add.s64 	%rd284, %rd283, %rd82;
	xor.b64  	%rd285, %rd281, -9223372036854775808;
	shl.b64 	%rd286, %rd284, 3;
	add.s64 	%rd287, %rd1, %rd286;
	st.global.u64 	[%rd287+30720], %rd285;
	bar.warp.sync 	-1;
	ld.shared.u64 	%rd288, [%r140+-12288];
	shr.u64 	%rd289, %rd288, %r468;
	cvt.u32.u64 	%r1115, %rd289;
	and.b32  	%r1116, %r1115, %r7;
	shl.b32 	%r1117, %r1116, 3;
	add.s32 	%r1118, %r1073, %r1117;
	ld.shared.u64 	%rd290, [%r1118];
	add.s64 	%rd291, %rd290, %rd82;
	xor.b64  	%rd292, %rd288, -9223372036854775808;
	shl.b64 	%rd293, %rd291, 3;
	add.s64 	%rd294, %rd1, %rd293;
	st.global.u64 	[%rd294+33792], %rd292;
	bar.warp.sync 	-1;
	ld.shared.u64 	%rd295, [%r140+-9216];
	shr.u64 	%rd296, %rd295, %r468;
	cvt.u32.u64 	%r1119, %rd296;
	and.b32  	%r1120, %r1119, %r7;
	shl.b32 	%r1121, %r1120, 3;
	add.s32 	%r1122, %r1073, %r1121;
	ld.shared.u64 	%rd297, [%r1122];
	add.s64 	%rd298, %rd297, %rd82;
	xor.b64  	%rd299, %rd295, -9223372036854775808;
	shl.b64 	%rd300, %rd298, 3;
	add.s64 	%rd301, %rd1, %rd300;
	st.global.u64 	[%rd301+36864], %rd299;
	bar.warp.sync 	-1;
	ld.shared.u64 	%rd302, [%r140+-6144];
	shr.u64 	%rd303, %rd302, %r468;
	cvt.u32.u64 	%r1123, %rd303;
	and.b32  	%r1124, %r1123, %r7;
	shl.b32 	%r1125, %r1124, 3;
	add.s32 	%r1126, %r1073, %r1125;
	ld.shared.u64 	%rd304, [%r1126];
	add.s64 	%rd305, %rd304, %rd82;
	xor.b64  	%rd306, %rd302, -9223372036854775808;
	shl.b64 	%rd307, %rd305, 3;
	add.s64 	%rd308, %rd1, %rd307;
	st.global.u64 	[%rd308+39936], %rd306;
	bar.warp.sync 	-1;
	ld.shared.u64 	%rd309, [%r140+-3072];
	shr.u64 	%rd310, %rd309, %r468;
	cvt.u32.u64 	%r1127, %rd310;
	and.b32  	%r1128, %r1127, %r7;
	shl.b32 	%r1129, %r1128, 3;
	add.s32 	%r1130, %r1073, %r1129;
	ld.shared.u64 	%rd311, [%r1130];
	add.s64 	%rd312, %rd311, %rd82;
	xor.b64  	%rd313, %rd309, -9223372036854775808;
	shl.b64 	%rd314, %rd312, 3;
	add.s64 	%rd315, %rd1, %rd314;
	st.global.u64 	[%rd315+43008], %rd313;
	bar.warp.sync 	-1;
	bra.uni 	$L__BB14_172;
$L__BB14_141:
	mad.lo.s32 	%r149, %r3, -5760, %r150;
	setp.ge.s32 	%p107, %r1, %r149;
	@%p107 bra 	$L__BB14_143;
	ld.shared.u64 	%rd316, [%r140+-46080];
	shr.u64 	%rd317, %rd316, %r468;
	cvt.u32.u64 	%r1132, %rd317;
	and.b32  	%r1133, %r1132, %r7;
	shl.b32 	%r1134, %r1133, 3;
	add.s32 	%r1136, %r345, %r1134;
	ld.shared.u64 	%rd318, [%r1136+46080];
	xor.b64  	%rd319, %rd316, -9223372036854775808;
	add.s64 	%rd320, %rd318, %rd82;
	shl.b64 	%rd321, %rd320, 3;
	add.s64 	%rd322, %rd1, %rd321;
	st.global.u64 	[%rd322], %rd319;
$L__BB14_143:
	bar.warp.sync 	-1;
	add.s32 	%r1137, %r1, 384;
	setp.ge.s32 	%p108, %r1137, %r149;
	@%p108 bra 	$L__BB14_145;
	ld.shared.u64 	%rd323, [%r140+-43008];
	shr.u64 	%rd324, %rd323, %r468;
	cvt.u32.u64 	%r1139, %rd324;
	and.b32  	%r1140, %r1139, %r7;
	shl.b32 	%r1141, %r1140, 3;
	add.s32 	%r1143, %r345, %r1141;
	ld.shared.u64 	%rd325, [%r1143+46080];
	xor.b64  	%rd326, %rd323, -9223372036854775808;
	add.s64 	%rd327, %rd325, %rd82;
	shl.b64 	%rd328, %rd327, 3;
	add.s64 	%rd329, %rd1, %rd328;
	st.global.u64 	[%rd329+3072], %rd326;
$L__BB14_145:
	bar.warp.sync 	-1;
	add.s32 	%r1144, %r1, 768;
	setp.ge.s32 	%p109, %r1144, %r149;
	@%p109 bra 	$L__BB14_147;
	ld.shared.u64 	%rd330, [%r140+-39936];
	shr.u64 	%rd331, %rd330, %r468;
	cvt.u32.u64 	%r1146, %rd331;
	and.b32  	%r1147, %r1146, %r7;
	shl.b32 	%r1148, %r1147, 3;
	add.s32 	%r1150, %r345, %r1148;
	ld.shared.u64 	%rd332, [%r1150+46080];
	xor.b64  	%rd333, %rd330, -9223372036854775808;
	add.s64 	%rd334, %rd332, %rd82;
	shl.b64 	%rd335, %rd334, 3;
	add.s64 	%rd336, %rd1, %rd335;
	st.global.u64 	[%rd336+6144], %rd333;
$L__BB14_147:
	bar.warp.sync 	-1;
	add.s32 	%r1151, %r1, 1152;
	setp.ge.s32 	%p110, %r1151, %r149;
	@%p110 bra 	$L__BB14_149;
	ld.shared.u64 	%rd337, [%r140+-36864];
	shr.u64 	%rd338, %rd337, %r468;
	cvt.u32.u64 	%r1153, %rd338;
	and.b32  	%r1154, %r1153, %r7;
	shl.b32 	%r1155, %r1154, 3;
	add.s32 	%r1157, %r345, %r1155;
	ld.shared.u64 	%rd339, [%r1157+46080];
	xor.b64  	%rd340, %rd337, -9223372036854775808;
	add.s64 	%rd341, %rd339, %rd82;
	shl.b64 	%rd342, %rd341, 3;
	add.s64 	%rd343, %rd1, %rd342;
	st.global.u64 	[%rd343+9216], %rd340;
$L__BB14_149:
	bar.warp.sync 	-1;
	add.s32 	%r1158, %r1, 1536;
	setp.ge.s32 	%p111, %r1158, %r149;
	@%p111 bra 	$L__BB14_151;
	ld.shared.u64 	%rd344, [%r140+-33792];
	shr.u64 	%rd345, %rd344, %r468;
	cvt.u32.u64 	%r1160, %rd345;
	and.b32  	%r1161, %r1160, %r7;
	shl.b32 	%r1162, %r1161, 3;
	add.s32 	%r1164, %r345, %r1162;
	ld.shared.u64 	%rd346, [%r1164+46080];
	xor.b64  	%rd347, %rd344, -9223372036854775808;
	add.s64 	%rd348, %rd346, %rd82;
	shl.b64 	%rd349, %rd348, 3;
	add.s64 	%rd350, %rd1, %rd349;
	st.global.u64 	[%rd350+12288], %rd347;
$L__BB14_151:
	bar.warp.sync 	-1;
	add.s32 	%r1165, %r1, 1920;
	setp.ge.s32 	%p112, %r1165, %r149;
	@%p112 bra 	$L__BB14_153;
	ld.shared.u64 	%rd351, [%r140+-30720];
	shr.u64 	%rd352, %rd351, %r468;
	cvt.u32.u64 	%r1167, %rd352;
	and.b32  	%r1168, %r1167, %r7;
	shl.b32 	%r1169, %r1168, 3;
	add.s32 	%r1171, %r345, %r1169;
	ld.shared.u64 	%rd353, [%r1171+46080];
	xor.b64  	%rd354, %rd351, -9223372036854775808;
	add.s64 	%rd355, %rd353, %rd82;
	shl.b64 	%rd356, %rd355, 3;
	add.s64 	%rd357, %rd1, %rd356;
	st.global.u64 	[%rd357+15360], %rd354;
$L__BB14_153:
	bar.warp.sync 	-1;
	add.s32 	%r1172, %r1, 2304;
	setp.ge.s32 	%p113, %r1172, %r149;
	@%p113 bra 	$L__BB14_155;
	ld.shared.u64 	%rd358, [%r140+-27648];
	shr.u64 	%rd359, %rd358, %r468;
	cvt.u32.u64 	%r1174, %rd359;
	and.b32  	%r1175, %r1174, %r7;
	shl.b32 	%r1176, %r1175, 3;
	add.s32 	%r1178, %r345, %r1176;
	ld.shared.u64 	%rd360, [%r1178+46080];
	xor.b64  	%rd361, %rd358, -9223372036854775808;
	add.s64 	%rd362, %rd360, %rd82;
	shl.b64 	%rd363, %rd362, 3;
	add.s64 	%rd364, %rd1, %rd363;
	st.global.u64 	[%rd364+18432], %rd361;
$L__BB14_155:
	bar.warp.sync 	-1;
	add.s32 	%r1179, %r1, 2688;
	setp.ge.s32 	%p114, %r1179, %r149;
	@%p114 bra 	$L__BB14_157;
	ld.shared.u64 	%rd365, [%r140+-24576];
	shr.u64 	%rd366, %rd365, %r468;
	cvt.u32.u64 	%r1181, %rd366;
	and.b32  	%r1182, %r1181, %r7;
	shl.b32 	%r1183, %r1182, 3;
	add.s32 	%r1185, %r345, %r1183;
	ld.shared.u64 	%rd367, [%r1185+46080];
	xor.b64  	%rd368, %rd365, -9223372036854775808;
	add.s64 	%rd369, %rd367, %rd82;
	shl.b64 	%rd370, %rd369, 3;
	add.s64 	%rd371, %rd1, %rd370;
	st.global.u64 	[%rd371+21504], %rd368;
$L__BB14_157:
	bar.warp.sync 	-1;
	or.b32  	%r1186, %r1, 3072;
	setp.ge.s32 	%p115, %r1186, %r149;
	@%p115 bra 	$L__BB14_159;
	ld.shared.u64 	%rd372, [%r140+-21504];
	shr.u64 	%rd373, %rd372, %r468;
	cvt.u32.u64 	%r1188, %rd373;
	and.b32  	%r1189, %r1188, %r7;
	shl.b32 	%r1190, %r1189, 3;
	add.s32 	%r1192, %r345, %r1190;
	ld.shared.u64 	%rd374, [%r1192+46080];
	xor.b64  	%rd375, %rd372, -9223372036854775808;
	add.s64 	%rd376, %rd374, %rd82;
	shl.b64 	%rd377, %rd376, 3;
	add.s64 	%rd378, %rd1, %rd377;
	st.global.u64 	[%rd378+24576], %rd375;
$L__BB14_159:
	bar.warp.sync 	-1;
	add.s32 	%r1193, %r1, 3456;
	setp.ge.s32 	%p116, %r1193, %r149;
	@%p116 bra 	$L__BB14_161;
	ld.shared.u64 	%rd379, [%r140+-18432];
	shr.u64 	%rd380, %rd379, %r468;
	cvt.u32.u64 	%r1195, %rd380;
	and.b32  	%r1196, %r1195, %r7;
	shl.b32 	%r1197, %r1196, 3;
	add.s32 	%r1199, %r345, %r1197;
	ld.shared.u64 	%rd381, [%r1199+46080];
	xor.b64  	%rd382, %rd379, -9223372036854775808;
	add.s64 	%rd383, %rd381, %rd82;
	shl.b64 	%rd384, %rd383, 3;
	add.s64 	%rd385, %rd1, %rd384;
	st.global.u64 	[%rd385+27648], %rd382;
$L__BB14_161:
	bar.warp.sync 	-1;
	add.s32 	%r1200, %r1, 3840;
	setp.ge.s32 	%p117, %r1200, %r149;
	@%p117 bra 	$L__BB14_163;
	ld.shared.u64 	%rd386, [%r140+-15360];
	shr.u64 	%rd387, %rd386, %r468;
	cvt.u32.u64 	%r1202, %rd387;
	and.b32  	%r1203, %r1202, %r7;
	shl.b32 	%r1204, %r1203, 3;
	add.s32 	%r1206, %r345, %r1204;
	ld.shared.u64 	%rd388, [%r1206+46080];
	xor.b64  	%rd389, %rd386, -9223372036854775808;
	add.s64 	%rd390, %rd388, %rd82;
	shl.b64 	%rd391, %rd390, 3;
	add.s64 	%rd392, %rd1, %rd391;
	st.global.u64 	[%rd392+30720], %rd389;
$L__BB14_163:
	bar.warp.sync 	-1;
	add.s32 	%r1207, %r1, 4224;
	setp.ge.s32 	%p118, %r1207, %r149;
	@%p118 bra 	$L__BB14_165;
	ld.shared.u64 	%rd393, [%r140+-12288];
	shr.u64 	%rd394, %rd393, %r468;
	cvt.u32.u64 	%r1209, %rd394;
	and.b32  	%r1210, %r1209, %r7;
	shl.b32 	%r1211, %r1210, 3;
	add.s32 	%r1213, %r345, %r1211;
	ld.shared.u64 	%rd395, [%r1213+46080];
	xor.b64  	%rd396, %rd393, -9223372036854775808;
	add.s64 	%rd397, %rd395, %rd82;
	shl.b64 	%rd398, %rd397, 3;
	add.s64 	%rd399, %rd1, %rd398;
	st.global.u64 	[%rd399+33792], %rd396;
$L__BB14_165:
	bar.warp.sync 	-1;
	add.s32 	%r1214, %r1, 4608;
	setp.ge.s32 	%p119, %r1214, %r149;
	@%p119 bra 	$L__BB14_167;
	ld.shared.u64 	%rd400, [%r140+-9216];
	shr.u64 	%rd401, %rd400, %r468;
	cvt.u32.u64 	%r1216, %rd401;
	and.b32  	%r1217, %r1216, %r7;
	shl.b32 	%r1218, %r1217, 3;
	add.s32 	%r1220, %r345, %r1218;
	ld.shared.u64 	%rd402, [%r1220+46080];
	xor.b64  	%rd403, %rd400, -9223372036854775808;
	add.s64 	%rd404, %rd402, %rd82;
	shl.b64 	%rd405, %rd404, 3;
	add.s64 	%rd406, %rd1, %rd405;
	st.global.u64 	[%rd406+36864], %rd403;
$L__BB14_167:
	bar.warp.sync 	-1;
	add.s32 	%r1221, %r1, 4992;
	setp.ge.s32 	%p120, %r1221, %r149;
	@%p120 bra 	$L__BB14_169;
	ld.shared.u64 	%rd407, [%r140+-6144];
	shr.u64 	%rd408, %rd407, %r468;
	cvt.u32.u64 	%r1223, %rd408;
	and.b32  	%r1224, %r1223, %r7;
	shl.b32 	%r1225, %r1224, 3;
	add.s32 	%r1227, %r345, %r1225;
	ld.shared.u64 	%rd409, [%r1227+46080];
	xor.b64  	%rd410, %rd407, -9223372036854775808;
	add.s64 	%rd411, %rd409, %rd82;
	shl.b64 	%rd412, %rd411, 3;
	add.s64 	%rd413, %rd1, %rd412;
	st.global.u64 	[%rd413+39936], %rd410;
$L__BB14_169:
	bar.warp.sync 	-1;
	add.s32 	%r1228, %r1, 5376;
	ld.shared.u64 	%rd112, [%r140+-3072];
	shr.u64 	%rd414, %rd112, %r468;
	cvt.u32.u64 	%r1230, %rd414;
	and.b32  	%r1231, %r1230, %r7;
	shl.b32 	%r1232, %r1231, 3;
	add.s32 	%r1234, %r345, %r1232;
	ld.shared.u64 	%rd415, [%r1234+46080];
	add.s64 	%rd113, %rd415, %rd82;
	setp.ge.s32 	%p121, %r1228, %r149;
	@%p121 bra 	$L__BB14_171;
	xor.b64  	%rd416, %rd112, -9223372036854775808;
	shl.b64 	%rd417, %rd113, 3;
	add.s64 	%rd418, %rd1, %rd417;
	st.global.u64 	[%rd418+43008], %rd416;
$L__BB14_171:
	bar.warp.sync 	-1;
$L__BB14_172:
	ret;

}


// ===== COMPILED SASS (sm_100) =====

	.target	sm_100

	.elftype	@"ET_EXEC"


//--------------------- .note.nv.tkinfo           --------------------------
	.section	.note.nv.tkinfo,"",@"SHT_NOTE"
	.sectionflags	@"SHF_NOTE_NV_TKINFO"
	.tkinfo
        /*0018*/ 	.word	0x00000002
        /*0030*/ 	.string	""
        /*0030*/ 	.string	"ptxas"
        /*0030*/ 	.string	"Cuda compilation tools, release 13.0, V13.0.88"
        /*0030*/ 	.string	"Build cuda_13.0.r13.0/compiler.36424714_0"
        /*0030*/ 	.string	"-arch sm_100 -m 64 "



//--------------------- .note.nv.cuinfo           --------------------------
	.section	.note.nv.cuinfo,"",@"SHT_NOTE"
	.sectionflags	@"SHF_NOTE_NV_CUINFO"
        /*0018*/ 	.short	0x0002
        /*001a*/ 	.short	0x0064
        /*001c*/ 	.short	0x0082
	.zero		2


//--------------------- .nv.info                  --------------------------
	.section	.nv.info,"",@"SHT_CUDA_INFO"
	.align	4


	//----- nvinfo : EIATTR_REGCOUNT
	.align		4
        /*0000*/ 	.byte	0x04, 0x2f
        /*0002*/ 	.short	(.L_46 - .L_45)
	.align		4
.L_45:
        /*0004*/ 	.word	index@(_Z14prescan_kernelPiPKiS_i)
        /*0008*/ 	.word	0x0000000f


	//----- nvinfo : EIATTR_FRAME_SIZE
	.align		4
.L_46:
        /*000c*/ 	.byte	0x04, 0x11
        /*000e*/ 	.short	(.L_48 - .L_47)
	.align		4
.L_47:
        /*0010*/ 	.word	index@(_Z14prescan_kernelPiPKiS_i)
        /*0014*/ 	.word	0x00000000


	//----- nvinfo : EIATTR_REGCOUNT
	.align		4
.L_48:
        /*0018*/ 	.byte	0x04, 0x2f
        /*001a*/ 	.short	(.L_50 - .L_49)
	.align		4
.L_49:
        /*001c*/ 	.word	index@(_Z21add_block_sums_kernelPiPKii)
        /*0020*/ 	.word	0x0000000c


	//----- nvinfo : EIATTR_FRAME_SIZE
	.align		4
.L_50:
        /*0024*/ 	.byte	0x04, 0x11
        /*0026*/ 	.short	(.L_52 - .L_51)
	.align		4
.L_51:
        /*0028*/ 	.word	index@(_Z21add_block_sums_kernelPiPKii)
        /*002c*/ 	.word	0x00000000


	//----- nvinfo : EIATTR_REGCOUNT
	.align		4
.L_52:
        /*0030*/ 	.byte	0x04, 0x2f
        /*0032*/ 	.short	(.L_54 - .L_53)
	.align		4
.L_53:
        /*0034*/ 	.word	index@(_Z12preds_kernelIiEvPKT_Piii)
        /*0038*/ 	.word	0x0000000a


	//----- nvinfo : EIATTR_FRAME_SIZE
	.align		4
.L_54:
        /*003c*/ 	.byte	0x04, 0x11
        /*003e*/ 	.short	(.L_56 - .L_55)
	.align		4
.L_55:
        /*0040*/ 	.word	index@(_Z12preds_kernelIiEvPKT_Piii)
        /*0044*/ 	.word	0x00000000


	//----- nvinfo : EIATTR_REGCOUNT
	.align		4
.L_56:
        /*0048*/ 	.byte	0x04, 0x2f
        /*004a*/ 	.short	(.L_58 - .L_57)
	.align		4
.L_57:
        /*004c*/ 	.word	index@(_Z14scatter_kernelIiEvPKT_PS0_PKiiii)
        /*0050*/ 	.word	0x0000000e


	//----- nvinfo : EIATTR_FRAME_SIZE
	.align		4
.L_58:
        /*0054*/ 	.byte	0x04, 0x11
        /*0056*/ 	.short	(.L_60 - .L_59)
	.align		4
.L_59:
        /*0058*/ 	.word	index@(_Z14scatter_kernelIiEvPKT_PS0_PKiiii)
        /*005c*/ 	.word	0x00000000


	//----- nvinfo : EIATTR_REGCOUNT
	.align		4
.L_60:
        /*0060*/ 	.byte	0x04, 0x2f
        /*0062*/ 	.short	(.L_62 - .L_61)
	.align		4
.L_61:
        /*0064*/ 	.word	index@(_Z12preds_kernelIlEvPKT_Piii)
        /*0068*/ 	.word	0x0000000a


	//----- nvinfo : EIATTR_FRAME_SIZE
	.align		4
.L_62:
        /*006c*/ 	.byte	0x04, 0x11
        /*006e*/ 	.short	(.L_64 - .L_63)
	.align		4
.L_63:
        /*0070*/ 	.word	index@(_Z12preds_kernelIlEvPKT_Piii)
        /*0074*/ 	.word	0x00000000


	//----- nvinfo : EIATTR_REGCOUNT
	.align		4
.L_64:
        /*0078*/ 	.byte	0x04, 0x2f
        /*007a*/ 	.short	(.L_66 - .L_65)
	.align		4
.L_65:
        /*007c*/ 	.word	index@(_Z14scatter_kernelIlEvPKT_PS0_PKiiii)
        /*0080*/ 	.word	0x0000000c


	//----- nvinfo : EIATTR_FRAME_SIZE
	.align		4
.L_66:
        /*0084*/ 	.byte	0x04, 0x11
        /*0086*/ 	.short	(.L_68 - .L_67)
	.align		4
.L_67:
        /*0088*/ 	.word	index@(_Z14scatter_kernelIlEvPKT_PS0_PKiiii)
        /*008c*/ 	.word	0x00000000


	//----- nvinfo : EIATTR_REGCOUNT
	.align		4
.L_68:
        /*0090*/ 	.byte	0x04, 0x2f
        /*0092*/ 	.short	(.L_70 - .L_69)
	.align		4
.L_69:
        /*0094*/ 	.word	index@(_ZN3cub18CUB_300001_SM_10006detail11EmptyKernelIvEEvv)
        /*0098*/ 	.word	0x00000004


	//----- nvinfo : EIATTR_FRAME_SIZE
	.align		4
.L_70:
        /*009c*/ 	.byte	0x04, 0x11
        /*009e*/ 	.short	(.L_72 - .L_71)
	.align		4
.L_71:
        /*00a0*/ 	.word	index@(_ZN3cub18CUB_300001_SM_10006detail11EmptyKernelIvEEvv)
        /*00a4*/ 	.word	0x00000000


	//----- nvinfo : EIATTR_REGCOUNT
	.align		4
.L_72:
        /*00a8*/ 	.byte	0x04, 0x2f
        /*00aa*/ 	.short	(.L_74 - .L_73)
	.align		4
.L_73:
        /*00ac*/ 	.word	index@(_ZN3cub18CUB_300001_SM_10006detail10radix_sort31DeviceRadixSortSingleTileKernelINS1_5radix10policy_hubIiNS0_8NullTypeEyE10Policy1000ELNS0_9SortOrderE0EiS6_yNS1_21identity_decomposer_tEEEvPKT1_PSB_PKT2_PSF_T3_iiT4_)
        /*00b0*/ 	.word	0x0000007f


	//----- nvinfo : EIATTR_FRAME_SIZE
	.align		4
.L_74:
        /*00b4*/ 	.byte	0x04, 0x11
        /*00b6*/ 	.short	(.L_76 - .L_75)
	.align		4
.L_75:
        /*00b8*/ 	.word	index@(_ZN3cub18CUB_300001_SM_10006detail10radix_sort31DeviceRadixSortSingleTileKernelINS1_5radix10policy_hubIiNS0_8NullTypeEyE10Policy1000ELNS0_9SortOrderE0EiS6_yNS1_21identity_decomposer_tEEEvPKT1_PSB_PKT2_PSF_T3_iiT4_)
        /*00bc*/ 	.word	0x00000000


	//----- nvinfo : EIATTR_REGCOUNT
	.align		4
.L_76:
        /*00c0*/ 	.byte	0x04, 0x2f
        /*00c2*/ 	.short	(.L_78 - .L_77)
	.align		4
.L_77:
        /*00c4*/ 	.word	index@(_ZN3cub18CUB_300001_SM_10006detail10radix_sort30DeviceRadixSortHistogramKernelINS1_5radix10policy_hubIiNS0_8NullTypeEyE10Policy1000ELNS0_9SortOrderE0EiyNS1_21identity_decomposer_tEEEvPT2_PKT1_SB_iiT3_)
        /*00c8*/ 	.word	0x00000020


	//----- nvinfo : EIATTR_FRAME_SIZE
	.align		4
.L_78:
        /*00cc*/ 	.byte	0x04, 0x11
        /*00ce*/ 	.short	(.L_80 - .L_79)
	.align		4
.L_79:
        /*00d0*/ 	.word	index@(_ZN3cub18CUB_300001_SM_10006detail10radix_sort30DeviceRadixSortHistogramKernelINS1_5radix10policy_hubIiNS0_8NullTypeEyE10Policy1000ELNS0_9SortOrderE0EiyNS1_21identity_decomposer_tEEEvPT2_PKT1_SB_iiT3_)
        /*00d4*/ 	.word	0x00000000


	//----- nvinfo : EIATTR_REGCOUNT
	.align		4
.L_80:
        /*00d8*/ 	.byte	0x04, 0x2f
        /*00da*/ 	.short	(.L_82 - .L_81)
	.align		4
.L_81:
        /*00dc*/ 	.word	index@(_ZN3cub18CUB_300001_SM_10006detail10radix_sort33DeviceRadixSortExclusiveSumKernelINS1_5radix10policy_hubIiNS0_8NullTypeEyE10Policy1000EyEEvPT0_)
        /*00e0*/ 	.word	0x00000020


	//----- nvinfo : EIATTR_FRAME_SIZE
	.align		4
.L_82:
        /*00e4*/ 	.byte	0x04, 0x11
        /*00e6*/ 	.short	(.L_84 - .L_83)
	.align		4
.L_83:
        /*00e8*/ 	.word	index@(_ZN3cub18CUB_300001_SM_10006detail10radix_sort33DeviceRadixSortExclusiveSumKernelINS1_5radix10policy_hubIiNS0_8NullTypeEyE10Policy1000EyEEvPT0_)
        /*00ec*/ 	.word	0x00000000


	//----- nvinfo : EIATTR_REGCOUNT
	.align		4
.L_84:
        /*00f0*/ 	.byte	0x04, 0x2f
        /*00f2*/ 	.short	(.L_86 - .L_85)
	.align		4
.L_85:
        /*00f4*/ 	.word	index@(_ZN3cub18CUB_300001_SM_10006detail10radix_sort29DeviceRadixSortOnesweepKernelINS1_5radix10policy_hubIiNS0_8NullTypeEyE10Policy1000ELNS0_9SortOrderE0EiS6_yiiNS1_21identity_decomposer_tEEEvPT5_SC_PT3_PKSD_PT1_PKSH_PT2_PKSL_T4_iiT6_)
        /*00f8*/ 	.word	0x00000038


	//----- nvinfo : EIATTR_FRAME_SIZE
	.align		4
.L_86:
        /*00fc*/ 	.byte	0x04, 0x11
        /*00fe*/ 	.short	(.L_88 - .L_87)
	.align		4
.L_87:
        /*0100*/ 	.word	index@(_ZN3cub18CUB_300001_SM_10006detail10radix_sort29DeviceRadixSortOnesweepKernelINS1_5radix10policy_hubIiNS0_8NullTypeEyE10Policy1000ELNS0_9SortOrderE0EiS6_yiiNS1_21identity_decomposer_tEEEvPT5_SC_PT3_PKSD_PT1_PKSH_PT2_PKSL_T4_iiT6_)
        /*0104*/ 	.word	0x00000000


	//----- nvinfo : EIATTR_REGCOUNT
	.align		4
.L_88:
        /*0108*/ 	.byte	0x04, 0x2f
        /*010a*/ 	.short	(.L_90 - .L_89)
	.align		4
.L_89:
        /*010c*/ 	.word	index@(_ZN3cub18CUB_300001_SM_10006detail10radix_sort31DeviceRadixSortSingleTileKernelINS1_5radix10policy_hubIlNS0_8NullTypeEyE10Policy1000ELNS0_9SortOrderE0ElS6_yNS1_21identity_decomposer_tEEEvPKT1_PSB_PKT2_PSF_T3_iiT4_)
        /*0110*/ 	.word	0x0000005f


	//----- nvinfo : EIATTR_FRAME_SIZE
	.align		4
.L_90:
        /*0114*/ 	.byte	0x04, 0x11
        /*0116*/ 	.short	(.L_92 - .L_91)
	.align		4
.L_91:
        /*0118*/ 	.word	index@(_ZN3cub18CUB_300001_SM_10006detail10radix_sort31DeviceRadixSortSingleTileKernelINS1_5radix10policy_hubIlNS0_8NullTypeEyE10Policy1000ELNS0_9SortOrderE0ElS6_yNS1_21identity_decomposer_tEEEvPKT1_PSB_PKT2_PSF_T3_iiT4_)
        /*011c*/ 	.word	0x00000000


	//----- nvinfo : EIATTR_REGCOUNT
	.align		4
.L_92:
        /*0120*/ 	.byte	0x04, 0x2f
        /*0122*/ 	.short	(.L_94 - .L_93)
	.align		4
.L_93:
        /*0124*/ 	.word	index@(_ZN3cub18CUB_300001_SM_10006detail10radix_sort30DeviceRadixSortHistogramKernelINS1_5radix10policy_hubIlNS0_8NullTypeEyE10Policy1000ELNS0_9SortOrderE0ElyNS1_21identity_decomposer_tEEEvPT2_PKT1_SB_iiT3_)
        /*0128*/ 	.word	0x00000040


	//----- nvinfo : EIATTR_FRAME_SIZE
	.align		4
.L_94:
        /*012c*/ 	.byte	0x04, 0x11
        /*012e*/ 	.short	(.L_96 - .L_95)
	.align		4
.L_95:
        /*0130*/ 	.word	index@(_ZN3cub18CUB_300001_SM_10006detail10radix_sort30DeviceRadixSortHistogramKernelINS1_5radix10policy_hubIlNS0_8NullTypeEyE10Policy1000ELNS0_9SortOrderE0ElyNS1_21identity_decomposer_tEEEvPT2_PKT1_SB_iiT3_)
        /*0134*/ 	.word	0x00000000


	//----- nvinfo : EIATTR_REGCOUNT
	.align		4
.L_96:
        /*0138*/ 	.byte	0x04, 0x2f
        /*013a*/ 	.short	(.L_98 - .L_97)
	.align		4
.L_97:
        /*013c*/ 	.word	index@(_ZN3cub18CUB_300001_SM_10006detail10radix_sort33DeviceRadixSortExclusiveSumKernelINS1_5radix10policy_hubIlNS0_8NullTypeEyE10Policy1000EyEEvPT0_)
        /*0140*/ 	.word	0x00000020


	//----- nvinfo : EIATTR_FRAME_SIZE
	.align		4
.L_98:
        /*0144*/ 	.byte	0x04, 0x11
        /*0146*/ 	.short	(.L_100 - .L_99)
	.align		4
.L_99:
        /*0148*/ 	.word	index@(_ZN3cub18CUB_300001_SM_10006detail10radix_sort33DeviceRadixSortExclusiveSumKernelINS1_5radix10policy_hubIlNS0_8NullTypeEyE10Policy1000EyEEvPT0_)
        /*014c*/ 	.word	0x00000000


	//----- nvinfo : EIATTR_REGCOUNT
	.align		4
.L_100:
        /*0150*/ 	.byte	0x04, 0x2f
        /*0152*/ 	.short	(.L_102 - .L_101)
	.align		4
.L_101:
        /*0154*/ 	.word	index@(_ZN3cub18CUB_300001_SM_10006detail10radix_sort29DeviceRadixSortOnesweepKernelINS1_5radix10policy_hubIlNS0_8NullTypeEyE10Policy1000ELNS0_9SortOrderE0ElS6_yiiNS1_21identity_decomposer_tEEEvPT5_SC_PT3_PKSD_PT1_PKSH_PT2_PKSL_T4_iiT6_)
        /*0158*/ 	.word	0x00000064


	//----- nvinfo : EIATTR_FRAME_SIZE
	.align		4
.L_102:
        /*015c*/ 	.byte	0x04, 0x11
        /*015e*/ 	.short	(.L_104 - .L_103)
	.align		4
.L_103:
        /*0160*/ 	.word	index@(_ZN3cub18CUB_300001_SM_10006detail10radix_sort29DeviceRadixSortOnesweepKernelINS1_5radix10policy_hubIlNS0_8NullTypeEyE10Policy1000ELNS0_9SortOrderE0ElS6_yiiNS1_21identity_decomposer_tEEEvPT5_SC_PT3_PKSD_PT1_PKSH_PT2_PKSL_T4_iiT6_)
        /*0164*/ 	.word	0x00000000


	//----- nvinfo : EIATTR_MIN_STACK_SIZE
	.align		4
.L_104:
        /*0168*/ 	.byte	0x04, 0x12
        /*016a*/ 	.short	(.L_106 - .L_105)
	.align		4
.L_105:
        /*016c*/ 	.word	index@(_ZN3cub18CUB_300001_SM_10006detail10radix_sort29DeviceRadixSortOnesweepKernelINS1_5radix10policy_hubIlNS0_8NullTypeEyE10Policy1000ELNS0_9SortOrderE0ElS6_yiiNS1_21identity_decomposer_tEEEvPT5_SC_PT3_PKSD_PT1_PKSH_PT2_PKSL_T4_iiT6_)
        /*0170*/ 	.word	0x00000000


	//----- nvinfo : EIATTR_MIN_STACK_SIZE
	.align		4
.L_106:
        /*0174*/ 	.byte	0x04, 0x12
        /*0176*/ 	.short	(.L_108 - .L_107)
	.align		4
.L_107:
        /*0178*/ 	.word	index@(_ZN3cub18CUB_300001_SM_10006detail10radix_sort33DeviceRadixSortExclusiveSumKernelINS1_5radix10policy_hubIlNS0_8NullTypeEyE10Policy1000EyEEvPT0_)
        /*017c*/ 	.word	0x00000000


	//----- nvinfo : EIATTR_MIN_STACK_SIZE
	.align		4
.L_108:
        /*0180*/ 	.byte	0x04, 0x12
        /*0182*/ 	.short	(.L_110 - .L_109)
	.align		4
.L_109:
        /*0184*/ 	.word	index@(_ZN3cub18CUB_300001_SM_10006detail10radix_sort30DeviceRadixSortHistogramKernelINS1_5radix10policy_hubIlNS0_8NullTypeEyE10Policy1000ELNS0_9SortOrderE0ElyNS1_21identity_decomposer_tEEEvPT2_PKT1_SB_iiT3_)
        /*0188*/ 	.word	0x00000000


	//----- nvinfo : EIATTR_MIN_STACK_SIZE
	.align		4
.L_110:
        /*018c*/ 	.byte	0x04, 0x12
        /*018e*/ 	.short	(.L_112 - .L_111)
	.align		4
.L_111:
        /*0190*/ 	.word	index@(_ZN3cub18CUB_300001_SM_10006detail10radix_sort31DeviceRadixSortSingleTileKernelINS1_5radix10policy_hubIlNS0_8NullTypeEyE10Policy1000ELNS0_9SortOrderE0ElS6_yNS1_21identity_decomposer_tEEEvPKT1_PSB_PKT2_PSF_T3_iiT4_)
        /*0194*/ 	.word	0x00000000


	//----- nvinfo : EIATTR_MIN_STACK_SIZE
	.align		4
.L_112:
        /*0198*/ 	.byte	0x04, 0x12
        /*019a*/ 	.short	(.L_114 - .L_113)
	.align		4
.L_113:
        /*019c*/ 	.word	index@(_ZN3cub18CUB_300001_SM_10006detail10radix_sort29DeviceRadixSortOnesweepKernelINS1_5radix10policy_hubIiNS0_8NullTypeEyE10Policy1000ELNS0_9SortOrderE0EiS6_yiiNS1_21identity_decomposer_tEEEvPT5_SC_PT3_PKSD_PT1_PKSH_PT2_PKSL_T4_iiT6_)
        /*01a0*/ 	.word	0x00000000


	//----- nvinfo : EIATTR_MIN_STACK_SIZE
	.align		4
.L_114:
        /*01a4*/ 	.byte	0x04, 0x12
        /*01a6*/ 	.short	(.L_116 - .L_115)
	.align		4
.L_115:
        /*01a8*/ 	.word	index@(_ZN3cub18CUB_300001_SM_10006detail10radix_sort33DeviceRadixSortExclusiveSumKernelINS1_5radix10policy_hubIiNS0_8NullTypeEyE10Policy1000EyEEvPT0_)
        /*01ac*/ 	.word	0x00000000


	//----- nvinfo : EIATTR_MIN_STACK_SIZE
	.align		4
.L_116:
        /*01b0*/ 	.byte	0x04, 0x12
        /*01b2*/ 	.short	(.L_118 - .L_117)
	.align		4
.L_117:
        /*01b4*/ 	.word	index@(_ZN3cub18CUB_300001_SM_10006detail10radix_sort30DeviceRadixSortHistogramKernelINS1_5radix10policy_hubIiNS0_8NullTypeEyE10Policy1000ELNS0_9SortOrderE0EiyNS1_21identity_decomposer_tEEEvPT2_PKT1_SB_iiT3_)
        /*01b8*/ 	.word	0x00000000


	//----- nvinfo : EIATTR_MIN_STACK_SIZE
	.align		4
.L_118:
        /*01bc*/ 	.byte	0x04, 0x12
        /*01be*/ 	.short	(.L_120 - .L_119)
	.align		4
.L_119:
        /*01c0*/ 	.word	index@(_ZN3cub18CUB_300001_SM_10006detail10radix_sort31DeviceRadixSortSingleTileKernelINS1_5radix10policy_hubIiNS0_8NullTypeEyE10Policy1000ELNS0_9SortOrderE0EiS6_yNS1_21identity_decomposer_tEEEvPKT1_PSB_PKT2_PSF_T3_iiT4_)
        /*01c4*/ 	.word	0x00000000


	//----- nvinfo : EIATTR_MIN_STACK_SIZE
	.align		4
.L_120:
        /*01c8*/ 	.byte	0x04, 0x12
        /*01ca*/ 	.short	(.L_122 - .L_121)
	.align		4
.L_121:
        /*01cc*/ 	.word	index@(_ZN3cub18CUB_300001_SM_10006detail11EmptyKernelIvEEvv)
        /*01d0*/ 	.word	0x00000000


	//----- nvinfo : EIATTR_MIN_STACK_SIZE
	.align		4
.L_122:
        /*01d4*/ 	.byte	0x04, 0x12
        /*01d6*/ 	.short	(.L_124 - .L_123)
	.align		4
.L_123:
        /*01d8*/ 	.word	index@(_Z14scatter_kernelIlEvPKT_PS0_PKiiii)
        /*01dc*/ 	.word	0x00000000


	//----- nvinfo : EIATTR_MIN_STACK_SIZE
	.align		4
.L_124:
        /*01e0*/ 	.byte	0x04, 0x12
        /*01e2*/ 	.short	(.L_126 - .L_125)
	.align		4
.L_125:
        /*01e4*/ 	.word	index@(_Z12preds_kernelIlEvPKT_Piii)
        /*01e8*/ 	.word	0x00000000


	//----- nvinfo : EIATTR_MIN_STACK_SIZE
	.align		4
.L_126:
        /*01ec*/ 	.byte	0x04, 0x12
        /*01ee*/ 	.short	(.L_128 - .L_127)
	.align		4
.L_127:
        /*01f0*/ 	.word	index@(_Z14scatter_kernelIiEvPKT_PS0_PKiiii)
        /*01f4*/ 	.word	0x00000000


	//----- nvinfo : EIATTR_MIN_STACK_SIZE
	.align		4
.L_128:
        /*01f8*/ 	.byte	0x04, 0x12
        /*01fa*/ 	.short	(.L_130 - .L_129)
	.align		4
.L_129:
        /*01fc*/ 	.word	index@(_Z12preds_kernelIiEvPKT_Piii)
        /*0200*/ 	.word	0x00000000


	//----- nvinfo : EIATTR_MIN_STACK_SIZE
	.align		4
.L_130:
        /*0204*/ 	.byte	0x04, 0x12
        /*0206*/ 	.short	(.L_132 - .L_131)
	.align		4
.L_131:
        /*0208*/ 	.word	index@(_Z21add_block_sums_kernelPiPKii)
        /*020c*/ 	.word	0x00000000


	//----- nvinfo : EIATTR_MIN_STACK_SIZE
	.align		4
.L_132:
        /*0210*/ 	.byte	0x04, 0x12
        /*0212*/ 	.short	(.L_134 - .L_133)
	.align		4
.L_133:
        /*0214*/ 	.word	index@(_Z14prescan_kernelPiPKiS_i)
        /*0218*/ 	.word	0x00000000
.L_134:


//--------------------- .nv.compat                --------------------------
	.section	.nv.compat,"",@"SHT_CUDA_COMPAT_INFO"
	.align	4
        /*0000*/ 	.byte	0x02, 0x09, 0x00, 0x00, 0x02, 0x02, 0x01, 0x00, 0x02, 0x05, 0x05, 0x00, 0x03, 0x07, 0x01, 0x01
        /*0010*/ 	.byte	0x02, 0x03, 0x00, 0x00, 0x02, 0x06, 0x01, 0x00, 0x04, 0x0b, 0x08, 0x00, 0x09, 0x00, 0x00, 0x00
        /*0020*/ 	.byte	0x00, 0x00, 0x00, 0x00


//--------------------- .nv.info._ZN3cub18CUB_300001_SM_10006detail10radix_sort29DeviceRadixSortOnesweepKernelINS1_5radix10policy_hubIlNS0_8NullTypeEyE10Policy1000ELNS0_9SortOrderE0ElS6_yiiNS1_21identity_decomposer_tEEEvPT5_SC_PT3_PKSD_PT1_PKSH_PT2_PKSL_T4_iiT6_ --------------------------
	.section	.nv.info._ZN3cub18CUB_300001_SM_10006detail10radix_sort29DeviceRadixSortOnesweepKernelINS1_5radix10policy_hubIlNS0_8NullTypeEyE10Policy1000ELNS0_9SortOrderE0ElS6_yiiNS1_21identity_decomposer_tEEEvPT5_SC_PT3_PKSD_PT1_PKSH_PT2_PKSL_T4_iiT6_,"",@"SHT_CUDA_INFO"
	.sectionflags	@""
	.align	4


	//----- nvinfo : EIATTR_CUDA_API_VERSION
	.align		4
        /*0000*/ 	.byte	0x04, 0x37
        /*0002*/ 	.short	(.L_136 - .L_135)
.L_135:
        /*0004*/ 	.word	0x00000082


	//----- nvinfo : EIATTR_KPARAM_INFO
	.align		4
.L_136:
        /*0008*/ 	.byte	0x04, 0x17
        /*000a*/ 	.short	(.L_138 - .L_137)
.L_137:
        /*000c*/ 	.word	0x00000000
        /*0010*/ 	.short	0x000b
        /*0012*/ 	.short	0x004c
        /*0014*/ 	.byte	0x00, 0xf0, 0x05, 0x00


	//----- nvinfo : EIATTR_KPARAM_INFO
	.align		4
.L_138:
        /*0018*/ 	.byte	0x04, 0x17
        /*001a*/ 	.short	(.L_140 - .L_139)
.L_139:
        /*001c*/ 	.word	0x00000000
        /*0020*/ 	.short	0x000a
        /*0022*/ 	.short	0x0048
        /*0024*/ 	.byte	0x00, 0xf0, 0x11, 0x00


	//----- nvinfo : EIATTR_KPARAM_INFO
	.align		4
.L_140:
        /*0028*/ 	.byte	0x04, 0x17
        /*002a*/ 	.short	(.L_142 - .L_141)
.L_141:
        /*002c*/ 	.word	0x00000000
        /*0030*/ 	.short	0x0009
        /*0032*/ 	.short	0x0044
        /*0034*/ 	.byte	0x00, 0xf0, 0x11, 0x00


	//----- nvinfo : EIATTR_KPARAM_INFO
	.align		4
.L_142:
        /*0038*/ 	.byte	0x04, 0x17
        /*003a*/ 	.short	(.L_144 - .L_143)
.L_143:
        /*003c*/ 	.word	0x00000000
        /*0040*/ 	.short	0x0008
        /*0042*/ 	.short	0x0040
        /*0044*/ 	.byte	0x00, 0xf0, 0x11, 0x00


	//----- nvinfo : EIATTR_KPARAM_INFO
	.align		4
.L_144:
        /*0048*/ 	.byte	0x04, 0x17
        /*004a*/ 	.short	(.L_146 - .L_145)
.L_145:
        /*004c*/ 	.word	0x00000000
        /*0050*/ 	.short	0x0007
        /*0052*/ 	.short	0x0038
        /*0054*/ 	.byte	0x00, 0xf5, 0x21, 0x00


	//----- nvinfo : EIATTR_KPARAM_INFO
	.align		4
.L_146:
        /*0058*/ 	.byte	0x04, 0x17
        /*005a*/ 	.short	(.L_148 - .L_147)
.L_147:
        /*005c*/ 	.word	0x00000000
        /*0060*/ 	.short	0x0006
        /*0062*/ 	.short	0x0030
        /*0064*/ 	.byte	0x00, 0xf5, 0x21, 0x00


	//----- nvinfo : EIATTR_KPARAM_INFO
	.align		4
.L_148:
        /*0068*/ 	.byte	0x04, 0x17
        /*006a*/ 	.short	(.L_150 - .L_149)
.L_149:
        /*006c*/ 	.word	0x00000000
        /*0070*/ 	.short	0x0005
        /*0072*/ 	.short	0x0028
        /*0074*/ 	.byte	0x00, 0xf5, 0x21, 0x00


	//----- nvinfo : EIATTR_KPARAM_INFO
	.align		4
.L_150:
        /*0078*/ 	.byte	0x04, 0x17
        /*007a*/ 	.short	(.L_152 - .L_151)
.L_151:
        /*007c*/ 	.word	0x00000000
        /*0080*/ 	.short	0x0004
        /*0082*/ 	.short	0x0020
        /*0084*/ 	.byte	0x00, 0xf5, 0x21, 0x00


	//----- nvinfo : EIATTR_KPARAM_INFO
	.align		4
.L_152:
        /*0088*/ 	.byte	0x04, 0x17
        /*008a*/ 	.short	(.L_154 - .L_153)
.L_153:
        /*008c*/ 	.word	0x00000000
        /*0090*/ 	.short	0x0003
        /*0092*/ 	.short	0x0018
        /*0094*/ 	.byte	0x00, 0xf5, 0x21, 0x00


	//----- nvinfo : EIATTR_KPARAM_INFO
	.align		4
.L_154:
        /*0098*/ 	.byte	0x04, 0x17
        /*009a*/ 	.short	(.L_156 - .L_155)
.L_155:
        /*009c*/ 	.word	0x00000000
        /*00a0*/ 	.short	0x0002
        /*00a2*/ 	.short	0x0010
        /*00a4*/ 	.byte	0x00, 0xf5, 0x21, 0x00


	//----- nvinfo : EIATTR_KPARAM_INFO
	.align		4
.L_156:
        /*00a8*/ 	.byte	0x04, 0x17
        /*00aa*/ 	.short	(.L_158 - .L_157)
.L_157:
        /*00ac*/ 	.word	0x00000000
        /*00b0*/ 	.short	0x0001
        /*00b2*/ 	.short	0x0008
        /*00b4*/ 	.byte	0x00, 0xf5, 0x21, 0x00


	//----- nvinfo : EIATTR_KPARAM_INFO
	.align		4
.L_158:
        /*00b8*/ 	.byte	0x04, 0x17
        /*00ba*/ 	.short	(.L_160 - .L_159)
.L_159:
        /*00bc*/ 	.word	0x00000000
        /*00c0*/ 	.short	0x0000
        /*00c2*/ 	.short	0x0000
        /*00c4*/ 	.byte	0x00, 0xf5, 0x21, 0x00


	//----- nvinfo : EIATTR_SPARSE_MMA_MASK
	.align		4
.L_160:
        /*00c8*/ 	.byte	0x03, 0x50
        /*00ca*/ 	.short	0x0000


	//----- nvinfo : EIATTR_MAXREG_COUNT
	.align		4
        /*00cc*/ 	.byte	0x03, 0x1b
        /*00ce*/ 	.short	0x00a8


	//----- nvinfo : EIATTR_NUM_BARRIERS
	.align		4
        /*00d0*/ 	.byte	0x02, 0x4c
        /*00d2*/ 	.byte	0x01
	.zero		1


	//----- nvinfo : EIATTR_MERCURY_ISA_VERSION
	.align		4
        /*00d4*/ 	.byte	0x03, 0x5f
        /*00d6*/ 	.short	0x0101


	//----- nvinfo : EIATTR_COOP_GROUP_MASK_REGIDS
	.align		4
        /*00d8*/ 	.byte	0x04, 0x29
        /*00da*/ 	.short	(.L_162 - .L_161)


	//   ....[0]....
.L_161:
        /*00dc*/ 	.word	0xffffffff


	//   ....[1]....
        /*00e0*/ 	.word	0x05000028


	//   ....[2]....
        /*00e4*/ 	.word	0xffffffff


	//   ....[3]....
        /*00e8*/ 	.word	0xffffffff


	//   ....[4]....
        /*00ec*/ 	.word	0xffffffff


	//   ....[5]....
        /*00f0*/ 	.word	0xffffffff


	//   ....[6]....
        /*00f4*/ 	.word	0xffffffff


	//   ....[7]....
        /*00f8*/ 	.word	0xffffffff


	//   ....[8]....
        /*00fc*/ 	.word	0xffffffff


	//   ....[9]....
        /*0100*/ 	.word	0xffffffff


	//   ....[10]....
        /*0104*/ 	.word	0xffffffff


	//   ....[11]....
        /*0108*/ 	.word	0xffffffff


	//   ....[12]....
        /*010c*/ 	.word	0xffffffff


	//   ....[13]....
        /*0110*/ 	.word	0xffffffff


	//   ....[14]....
        /*0114*/ 	.word	0xffffffff


	//   ....[15]....
        /*0118*/ 	.word	0xffffffff


	//   ....[16]....
        /*011c*/ 	.word	0xffffffff


	//   ....[17]....
        /*0120*/ 	.word	0xffffffff


	//   ....[18]....
        /*0124*/ 	.word	0xffffffff


	//   ....[19]....
        /*0128*/ 	.word	0xffffffff


	//   ....[20]....
        /*012c*/ 	.word	0xffffffff


	//   ....[21]....
        /*0130*/ 	.word	0xffffffff


	//   ....[22]....
        /*0134*/ 	.word	0xffffffff


	//   ....[23]....
        /*0138*/ 	.word	0xffffffff


	//   ....[24]....
        /*013c*/ 	.word	0xffffffff


	//   ....[25]....
        /*0140*/ 	.word	0xffffffff


	//   ....[26]....
        /*0144*/ 	.word	0xffffffff


	//   ....[27]....
        /*0148*/ 	.word	0xffffffff


	//   ....[28]....
        /*014c*/ 	.word	0xffffffff


	//   ....[29]....
        /*0150*/ 	.word	0xffffffff


	//   ....[30]....
        /*0154*/ 	.word	0xffffffff


	//   ....[31]....
        /*0158*/ 	.word	0xffffffff


	//   ....[32]....
        /*015c*/ 	.word	0xffffffff


	//   ....[33]....
        /*0160*/ 	.word	0xffffffff


	//   ....[34]....
        /*0164*/ 	.word	0xffffffff


	//   ....[35]....
        /*0168*/ 	.word	0xffffffff


	//   ....[36]....
        /*016c*/ 	.word	0xffffffff


	//   ....[37]....
        /*0170*/ 	.word	0xffffffff


	//   ....[38]....
        /*0174*/ 	.word	0xffffffff


	//   ....[39]....
        /*0178*/ 	.word	0xffffffff


	//   ....[40]....
        /*017c*/ 	.word	0xffffffff


	//   ....[41]....
        /*0180*/ 	.word	0xffffffff


	//   ....[42]....
        /*0184*/ 	.word	0xffffffff


	//   ....[43]....
        /*0188*/ 	.word	0xffffffff


	//   ....[44]....
        /*018c*/ 	.word	0xffffffff


	//   ....[45]....
        /*0190*/ 	.word	0xffffffff


	//   ....[46]....
        /*0194*/ 	.word	0xffffffff


	//   ....[47]....
        /*0198*/ 	.word	0xffffffff


	//   ....[48]....
        /*019c*/ 	.word	0xffffffff


	//   ....[49]....
        /*01a0*/ 	.word	0xffffffff


	//   ....[50]....
        /*01a4*/ 	.word	0xffffffff


	//   ....[51]....
        /*01a8*/ 	.word	0xffffffff


	//   ....[52]....
        /*01ac*/ 	.word	0xffffffff


	//   ....[53]....
        /*01b0*/ 	.word	0xffffffff


	//   ....[54]....
        /*01b4*/ 	.word	0xffffffff


	//   ....[55]....
        /*01b8*/ 	.word	0xffffffff


	//   ....[56]....
        /*01bc*/ 	.word	0xffffffff


	//   ....[57]....
        /*01c0*/ 	.word	0xffffffff


	//   ....[58]....
        /*01c4*/ 	.word	0xffffffff


	//   ....[59]....
        /*01c8*/ 	.word	0xffffffff


	//   ....[60]....
        /*01cc*/ 	.word	0xffffffff


	//   ....[61]....
        /*01d0*/ 	.word	0xffffffff


	//   ....[62]....
        /*01d4*/ 	.word	0xffffffff


	//   ....[63]....
        /*01d8*/ 	.word	0xffffffff


	//   ....[64]....
        /*01dc*/ 	.word	0xffffffff


	//   ....[65]....
        /*01e0*/ 	.word	0xffffffff


	//   ....[66]....
        /*01e4*/ 	.word	0xffffffff


	//   ....[67]....
        /*01e8*/ 	.word	0xffffffff


	//   ....[68]....
        /*01ec*/ 	.word	0xffffffff


	//   ....[69]....
        /*01f0*/ 	.word	0xffffffff


	//   ....[70]....
        /*01f4*/ 	.word	0xffffffff


	//   ....[71]....
        /*01f8*/ 	.word	0xffffffff


	//   ....[72]....
        /*01fc*/ 	.word	0xffffffff


	//   ....[73]....
        /*0200*/ 	.word	0xffffffff


	//   ....[74]....
        /*0204*/ 	.word	0xffffffff


	//   ....[75]....
        /*0208*/ 	.word	0xffffffff


	//   ....[76]....
        /*020c*/ 	.word	0xffffffff


	//   ....[77]....
        /*0210*/ 	.word	0xffffffff


	//   ....[78]....
        /*0214*/ 	.word	0xffffffff


	//   ....[79]....
        /*0218*/ 	.word	0xffffffff


	//   ....[80]....
        /*021c*/ 	.word	0xffffffff


	//   ....[81]....
        /*0220*/ 	.word	0xffffffff


	//   ....[82]....
        /*0224*/ 	.word	0xffffffff


	//   ....[83]....
        /*0228*/ 	.word	0xffffffff


	//   ....[84]....
        /*022c*/ 	.word	0xffffffff


	//   ....[85]....
        /*0230*/ 	.word	0xffffffff


	//   ....[86]....
        /*0234*/ 	.word	0xffffffff


	//   ....[87]....
        /*0238*/ 	.word	0xffffffff


	//   ....[88]....
        /*023c*/ 	.word	0xffffffff


	//   ....[89]....
        /*0240*/ 	.word	0xffffffff


	//   ....[90]....
        /*0244*/ 	.word	0xffffffff


	//   ....[91]....
        /*0248*/ 	.word	0xffffffff


	//   ....[92]....
        /*024c*/ 	.word	0xffffffff


	//   ....[93]....
        /*0250*/ 	.word	0xffffffff


	//   ....[94]....
        /*0254*/ 	.word	0xffffffff


	//   ....[95]....
        /*0258*/ 	.word	0xffffffff


	//   ....[96]....
        /*025c*/ 	.word	0xffffffff


	//   ....[97]....
        /*0260*/ 	.word	0xffffffff


	//   ....[98]....
        /*0264*/ 	.word	0xffffffff


	//   ....[99]....
        /*0268*/ 	.word	0xffffffff


	//   ....[100]....
        /*026c*/ 	.word	0xffffffff


	//   ....[101]....
        /*0270*/ 	.word	0xffffffff


	//   ....[102]....
        /*0274*/ 	.word	0xffffffff


	//   ....[103]....
        /*0278*/ 	.word	0xffffffff


	//   ....[104]....
        /*027c*/ 	.word	0xffffffff


	//   ....[105]....
        /*0280*/ 	.word	0xffffffff


	//   ....[106]....
        /*0284*/ 	.word	0xffffffff


	//   ....[107]....
        /*0288*/ 	.word	0xffffffff


	//   ....[108]....
        /*028c*/ 	.word	0xffffffff


	//   ....[109]....
        /*0290*/ 	.word	0xffffffff


	//   ....[110]....
        /*0294*/ 	.word	0xffffffff


	//   ....[111]....
        /*0298*/ 	.word	0xffffffff


	//   ....[112]....
        /*029c*/ 	.word	0xffffffff


	//   ....[113]....
        /*02a0*/ 	.word	0xffffffff


	//   ....[114]....
        /*02a4*/ 	.word	0xffffffff


	//   ....[115]....
        /*02a8*/ 	.word	0xffffffff


	//   ....[116]....
        /*02ac*/ 	.word	0xffffffff


	//   ....[117]....
        /*02b0*/ 	.word	0xffffffff


	//   ....[118]....
        /*02b4*/ 	.word	0xffffffff


	//   ....[119]....
        /*02b8*/ 	.word	0xffffffff


	//   ....[120]....
        /*02bc*/ 	.word	0xffffffff


	//   ....[121]....
        /*02c0*/ 	.word	0xffffffff


	//   ....[122]....
        /*02c4*/ 	.word	0xffffffff


	//   ....[123]....
        /*02c8*/ 	.word	0xffffffff


	//   ....[124]....
        /*02cc*/ 	.word	0xffffffff


	//   ....[125]....
        /*02d0*/ 	.word	0xffffffff


	//   ....[126]....
        /*02d4*/ 	.word	0xffffffff


	//   ....[127]....
        /*02d8*/ 	.word	0xffffffff


	//   ....[128]....
        /*02dc*/ 	.word	0xffffffff


	//   ....[129]....
        /*02e0*/ 	.word	0xffffffff


	//   ....[130]....
        /*02e4*/ 	.word	0xffffffff


	//   ....[131]....
        /*02e8*/ 	.word	0xffffffff


	//   ....[132]....
        /*02ec*/ 	.word	0xffffffff


	//   ....[133]....
        /*02f0*/ 	.word	0xffffffff


	//   ....[134]....
        /*02f4*/ 	.word	0xffffffff


	//   ....[135]....
        /*02f8*/ 	.word	0xffffffff


	//   ....[136]....
        /*02fc*/ 	.word	0xffffffff


	//   ....[137]....
        /*0300*/ 	.word	0xffffffff


	//   ....[138]....
        /*0304*/ 	.word	0xffffffff


	//   ....[139]....
        /*0308*/ 	.word	0xffffffff


	//   ....[140]....
        /*030c*/ 	.word	0xffffffff


	//   ....[141]....
        /*0310*/ 	.word	0xffffffff


	//   ....[142]....
        /*0314*/ 	.word	0x05000007


	//   ....[143]....
        /*0318*/ 	.word	0xffffffff


	//   ....[144]....
        /*031c*/ 	.word	0xffffffff


	//   ....[145]....
        /*0320*/ 	.word	0xffffffff


	//   ....[146]....
        /*0324*/ 	.word	0xffffffff


	//   ....[147]....
        /*0328*/ 	.word	0xffffffff


	//   ....[148]....
        /*032c*/ 	.word	0xffffffff


	//   ....[149]....
        /*0330*/ 	.word	0xffffffff


	//   ....[150]....
        /*0334*/ 	.word	0xffffffff


	//   ....[151]....
        /*0338*/ 	.word	0xffffffff


	//   ....[152]....
        /*033c*/ 	.word	0xffffffff


	//   ....[153]....
        /*0340*/ 	.word	0xffffffff


	//   ....[154]....
        /*0344*/ 	.word	0xffffffff


	//   ....[155]....
        /*0348*/ 	.word	0xffffffff


	//   ....[156]....
        /*034c*/ 	.word	0xffffffff


	//   ....[157]....
        /*0350*/ 	.word	0xffffffff


	//   ....[158]....
        /*0354*/ 	.word	0xffffffff


	//   ....[159]....
        /*0358*/ 	.word	0xffffffff


	//   ....[160]....
        /*035c*/ 	.word	0xffffffff


	//   ....[161]....
        /*0360*/ 	.word	0xffffffff


	//   ....[162]....
        /*0364*/ 	.word	0xffffffff


	//   ....[163]....
        /*0368*/ 	.word	0xffffffff


	//   ....[164]....
        /*036c*/ 	.word	0xffffffff


	//   ....[165]....
        /*0370*/ 	.word	0xffffffff


	//   ....[166]....
        /*0374*/ 	.word	0xffffffff


	//   ....[167]....
        /*0378*/ 	.word	0xffffffff


	//   ....[168]....
        /*037c*/ 	.word	0xffffffff


	//   ....[169]....
        /*0380*/ 	.word	0xffffffff


	//   ....[170]....
        /*0384*/ 	.word	0xffffffff


	//   ....[171]....
        /*0388*/ 	.word	0xffffffff


	//   ....[172]....
        /*038c*/ 	.word	0xffffffff


	//   ....[173]....
        /*0390*/ 	.word	0x05000056


	//   ....[174]....
        /*0394*/ 	.word	0x05000056


	//   ....[175]....
        /*0398*/ 	.word	0x05000056


	//   ....[176]....
        /*039c*/ 	.word	0x05000056


	//   ....[177]....
        /*03a0*/ 	.word	0x05000056


	//----- nvinfo : EIATTR_COOP_GROUP_INSTR_OFFSETS
	.align		4
.L_162:
        /*03a4*/ 	.byte	0x04, 0x28
        /*03a6*/ 	.short	(.L_164 - .L_163)


	//   ....[0]....
.L_163:
        /*03a8*/ 	.word	0x00000ed0


	//   ....[1]....
        /*03ac*/ 	.word	0x000017e0


	//   ....[2]....
        /*03b0*/ 	.word	0x000020b0


	//   ....[3]....
        /*03b4*/ 	.word	0x000020d0


	//   ....[4]....
        /*03b8*/ 	.word	0x000020f0


	//   ....[5]....
        /*03bc*/ 	.word	0x00002110


	//   ....[6]....
        /*03c0*/ 	.word	0x00002130


	//   ....[7]....
        /*03c4*/ 	.word	0x000025d0


	//   ....[8]....
        /*03c8*/ 	.word	0x000025e0


	//   ....[9]....
        /*03cc*/ 	.word	0x00002600


	//   ....[10]....
        /*03d0*/ 	.word	0x00002620


	//   ....[11]....
        /*03d4*/ 	.word	0x00002670


	//   ....[12]....
        /*03d8*/ 	.word	0x000026a0


	//   ....[13]....
        /*03dc*/ 	.word	0x000026f0


	//   ....[14]....
        /*03e0*/ 	.word	0x00002730


	//   ....[15]....
        /*03e4*/ 	.word	0x00002820


	//   ....[16]....
        /*03e8*/ 	.word	0x00002860


	//   ....[17]....
        /*03ec*/ 	.word	0x00002870


	//   ....[18]....
        /*03f0*/ 	.word	0x00002890


	//   ....[19]....
        /*03f4*/ 	.word	0x000028d0


	//   ....[20]....
        /*03f8*/ 	.word	0x00002900


	//   ....[21]....
        /*03fc*/ 	.word	0x00002940


	//   ....[22]....
        /*0400*/ 	.word	0x00002960


	//   ....[23]....
        /*0404*/ 	.word	0x00002980


	//   ....[24]....
        /*0408*/ 	.word	0x00002a80


	//   ....[25]....
        /*040c*/ 	.word	0x00002ac0


	//   ....[26]....
        /*0410*/ 	.word	0x00002ad0


	//   ....[27]....
        /*0414*/ 	.word	0x00002af0


	//   ....[28]....
        /*0418*/ 	.word	0x00002b30


	//   ....[29]....
        /*041c*/ 	.word	0x00002b60


	//   ....[30]....
        /*0420*/ 	.word	0x00002ba0


	//   ....[31]....
        /*0424*/ 	.word	0x00002bc0


	//   ....[32]....
        /*0428*/ 	.word	0x00002be0


	//   ....[33]....
        /*042c*/ 	.word	0x00002ce0


	//   ....[34]....
        /*0430*/ 	.word	0x00002d30


	//   ....[35]....
        /*0434*/ 	.word	0x00002d40


	//   ....[36]....
        /*0438*/ 	.word	0x00002d70


	//   ....[37]....
        /*043c*/ 	.word	0x00002d90


	//   ....[38]....
        /*0440*/ 	.word	0x00002de0


	//   ....[39]....
        /*0444*/ 	.word	0x00002e00


	//   ....[40]....
        /*0448*/ 	.word	0x00002e40


	//   ....[41]....
        /*044c*/ 	.word	0x00002e60


	//   ....[42]....
        /*0450*/ 	.word	0x00002f80


	//   ....[43]....
        /*0454*/ 	.word	0x00002f90


	//   ....[44]....
        /*0458*/ 	.word	0x00002fe0


	//   ....[45]....
        /*045c*/ 	.word	0x00003010


	//   ....[46]....
        /*0460*/ 	.word	0x00003040


	//   ....[47]....
        /*0464*/ 	.word	0x00003070


	//   ....[48]....
        /*0468*/ 	.word	0x000030a0


	//   ....[49]....
        /*046c*/ 	.word	0x000030d0


	//   ....[50]....
        /*0470*/ 	.word	0x00003100


	//   ....[51]....
        /*0474*/ 	.word	0x000031c0


	//   ....[52]....
        /*0478*/ 	.word	0x000031d0


	//   ....[53]....
        /*047c*/ 	.word	0x00003220


	//   ....[54]....
        /*0480*/ 	.word	0x00003250


	//   ....[55]....
        /*0484*/ 	.word	0x00003280


	//   ....[56]....
        /*0488*/ 	.word	0x000032b0


	//   ....[57]....
        /*048c*/ 	.word	0x000032e0


	//   ....[58]....
        /*0490*/ 	.word	0x00003310


	//   ....[59]....
        /*0494*/ 	.word	0x00003340


	//   ....[60]....
        /*0498*/ 	.word	0x00003400


	//   ....[61]....
        /*049c*/ 	.word	0x00003410


	//   ....[62]....
        /*04a0*/ 	.word	0x00003460


	//   ....[63]....
        /*04a4*/ 	.word	0x00003490


	//   ....[64]....
        /*04a8*/ 	.word	0x000034c0


	//   ....[65]....
        /*04ac*/ 	.word	0x000034f0


	//   ....[66]....
        /*04b0*/ 	.word	0x00003520


	//   ....[67]....
        /*04b4*/ 	.word	0x00003550


	//   ....[68]....
        /*04b8*/ 	.word	0x00003580


	//   ....[69]....
        /*04bc*/ 	.word	0x00003640


	//   ....[70]....
        /*04c0*/ 	.word	0x00003650


	//   ....[71]....
        /*04c4*/ 	.word	0x000036a0


	//   ....[72]....
        /*04c8*/ 	.word	0x000036d0


	//   ....[73]....
        /*04cc*/ 	.word	0x00003700


	//   ....[74]....
        /*04d0*/ 	.word	0x00003730


	//   ....[75]....
        /*04d4*/ 	.word	0x00003760


	//   ....[76]....
        /*04d8*/ 	.word	0x00003790


	//   ....[77]....
        /*04dc*/ 	.word	0x000037c0


	//   ....[78]....
        /*04e0*/ 	.word	0x000038c0


	//   ....[79]....
        /*04e4*/ 	.word	0x000038d0


	//   ....[80]....
        /*04e8*/ 	.word	0x00003920


	//   ....[81]....
        /*04ec*/ 	.word	0x00003950


	//   ....[82]....
        /*04f0*/ 	.word	0x00003980


	//   ....[83]....
        /*04f4*/ 	.word	0x000039b0


	//   ....[84]....
        /*04f8*/ 	.word	0x000039e0


	//   ....[85]....
        /*04fc*/ 	.word	0x00003a10


	//   ....[86]....
        /*0500*/ 	.word	0x00003a40


	//   ....[87]....
        /*0504*/ 	.word	0x00003ae0


	//   ....[88]....
        /*0508*/ 	.word	0x00003b20


	//   ....[89]....
        /*050c*/ 	.word	0x00003b30


	//   ....[90]....
        /*0510*/ 	.word	0x00003b80


	//   ....[91]....
        /*0514*/ 	.word	0x00003bb0


	//   ....[92]....
        /*0518*/ 	.word	0x00003be0


	//   ....[93]....
        /*051c*/ 	.word	0x00003c10


	//   ....[94]....
        /*0520*/ 	.word	0x00003c40


	//   ....[95]....
        /*0524*/ 	.word	0x00003c70


	//   ....[96]....
        /*0528*/ 	.word	0x00003d60


	//   ....[97]....
        /*052c*/ 	.word	0x00003d70


	//   ....[98]....
        /*0530*/ 	.word	0x00003dc0


	//   ....[99]....
        /*0534*/ 	.word	0x00003df0


	//   ....[100]....
        /*0538*/ 	.word	0x00003e20


	//   ....[101]....
        /*053c*/ 	.word	0x00003e50


	//   ....[102]....
        /*0540*/ 	.word	0x00003e80


	//   ....[103]....
        /*0544*/ 	.word	0x00003eb0


	//   ....[104]....
        /*0548*/ 	.word	0x00003ee0


	//   ....[105]....
        /*054c*/ 	.word	0x00003f90


	//   ....[106]....
        /*0550*/ 	.word	0x00003fb0


	//   ....[107]....
        /*0554*/ 	.word	0x00003fc0


	//   ....[108]....
        /*0558*/ 	.word	0x00004010


	//   ....[109]....
        /*055c*/ 	.word	0x00004040


	//   ....[110]....
        /*0560*/ 	.word	0x00004070


	//   ....[111]....
        /*0564*/ 	.word	0x000040a0


	//   ....[112]....
        /*0568*/ 	.word	0x000040d0


	//   ....[113]....
        /*056c*/ 	.word	0x00004100


	//   ....[114]....
        /*0570*/ 	.word	0x000041e0


	//   ....[115]....
        /*0574*/ 	.word	0x00004240


	//   ....[116]....
        /*0578*/ 	.word	0x00004250


	//   ....[117]....
        /*057c*/ 	.word	0x000042a0


	//   ....[118]....
        /*0580*/ 	.word	0x000042d0


	//   ....[119]....
        /*0584*/ 	.word	0x00004300


	//   ....[120]....
        /*0588*/ 	.word	0x00004330


	//   ....[121]....
        /*058c*/ 	.word	0x00004360


	//   ....[122]....
        /*0590*/ 	.word	0x00004390


	//   ....[123]....
        /*0594*/ 	.word	0x00004470


	//   ....[124]....
        /*0598*/ 	.word	0x000044c0


	//   ....[125]....
        /*059c*/ 	.word	0x000044d0


	//   ....[126]....
        /*05a0*/ 	.word	0x00004520


	//   ....[127]....
        /*05a4*/ 	.word	0x00004550


	//   ....[128]....
        /*05a8*/ 	.word	0x00004580


	//   ....[129]....
        /*05ac*/ 	.word	0x000045b0


	//   ....[130]....
        /*05b0*/ 	.word	0x000045e0


	//   ....[131]....
        /*05b4*/ 	.word	0x00004610


	//   ....[132]....
        /*05b8*/ 	.word	0x000046d0


	//   ....[133]....
        /*05bc*/ 	.word	0x00004740


	//   ....[134]....
        /*05c0*/ 	.word	0x00004760


	//   ....[135]....
        /*05c4*/ 	.word	0x000047d0


	//   ....[136]....
        /*05c8*/ 	.word	0x00004800


	//   ....[137]....
        /*05cc*/ 	.word	0x00004830


	//   ....[138]....
        /*05d0*/ 	.word	0x00004860


	//   ....[139]....
        /*05d4*/ 	.word	0x00004890


	//   ....[140]....
        /*05d8*/ 	.word	0x000048c0


	//   ....[141]....
        /*05dc*/ 	.word	0x00004a20


	//   ....[142]....
        /*05e0*/ 	.word	0x00004e60


	//   ....[143]....
        /*05e4*/ 	.word	0x00005130


	//   ....[144]....
        /*05e8*/ 	.word	0x00005200


	//   ....[145]....
        /*05ec*/ 	.word	0x000052d0


	//   ....[146]....
        /*05f0*/ 	.word	0x000053a0


	//   ....[147]....
        /*05f4*/ 	.word	0x00005470


	//   ....[148]....
        /*05f8*/ 	.word	0x00005540


	//   ....[149]....
        /*05fc*/ 	.word	0x00005610


	//   ....[150]....
        /*0600*/ 	.word	0x000056e0


	//   ....[151]....
        /*0604*/ 	.word	0x000057b0


	//   ....[152]....
        /*0608*/ 	.word	0x00005880


	//   ....[153]....
        /*060c*/ 	.word	0x00005950


	//   ....[154]....
        /*0610*/ 	.word	0x00005a20


	//   ....[155]....
        /*0614*/ 	.word	0x00005af0


	//   ....[156]....
        /*0618*/ 	.word	0x00005bc0


	//   ....[157]....
        /*061c*/ 	.word	0x00005c80


	//   ....[158]....
        /*0620*/ 	.word	0x00005ea0


	//   ....[159]....
        /*0624*/ 	.word	0x00005fd0


	//   ....[160]....
        /*0628*/ 	.word	0x00006100


	//   ....[161]....
        /*062c*/ 	.word	0x00006230


	//   ....[162]....
        /*0630*/ 	.word	0x00006360


	//   ....[163]....
        /*0634*/ 	.word	0x00006490


	//   ....[164]....
        /*0638*/ 	.word	0x000065c0


	//   ....[165]....
        /*063c*/ 	.word	0x000066e0


	//   ....[166]....
        /*0640*/ 	.word	0x000067f0


	//   ....[167]....
        /*0644*/ 	.word	0x00006900


	//   ....[168]....
        /*0648*/ 	.word	0x00006a10


	//   ....[169]....
        /*064c*/ 	.word	0x00006b20


	//   ....[170]....
        /*0650*/ 	.word	0x00006c30


	//   ....[171]....
        /*0654*/ 	.word	0x00006d40


	//   ....[172]....
        /*0658*/ 	.word	0x00006e40


	//   ....[173]....
        /*065c*/ 	.word	0x00006eb0


	//   ....[174]....
        /*0660*/ 	.word	0x00006f20


	//   ....[175]....
        /*0664*/ 	.word	0x00006f90


	//   ....[176]....
        /*0668*/ 	.word	0x00007000


	//   ....[177]....
        /*066c*/ 	.word	0x00007070


	//----- nvinfo : EIATTR_VRC_CTA_INIT_COUNT
	.align		4
.L_164:
        /*0670*/ 	.byte	0x02, 0x4a
	.zero		1
	.zero		1


	//----- nvinfo : EIATTR_EXIT_INSTR_OFFSETS
	.align		4
        /*0674*/ 	.byte	0x04, 0x1c
        /*0676*/ 	.short	(.L_166 - .L_165)


	//   ....[0]....
.L_165:
        /*0678*/ 	.word	0x00001b40


	//   ....[1]....
        /*067c*/ 	.word	0x00001ea0


	//   ....[2]....
        /*0680*/ 	.word	0x00001ec0


	//   ....[3]....
        /*0684*/ 	.word	0x00005c90


	//   ....[4]....
        /*0688*/ 	.word	0x00006e50


	//----- nvinfo : EIATTR_MAX_THREADS
	.align		4
.L_166:
        /*068c*/ 	.byte	0x04, 0x05
        /*068e*/ 	.short	(.L_168 - .L_167)
.L_167:
        /*0690*/ 	.word	0x00000180
        /*0694*/ 	.word	0x00000001
        /*0698*/ 	.word	0x00000001


	//----- nvinfo : EIATTR_CRS_STACK_SIZE
	.align		4
.L_168:
        /*069c*/ 	.byte	0x04, 0x1e
        /*069e*/ 	.short	(.L_170 - .L_169)
.L_169:
        /*06a0*/ 	.word	0x00000000


	//----- nvinfo : EIATTR_CBANK_PARAM_SIZE
	.align		4
.L_170:
        /*06a4*/ 	.byte	0x03, 0x19
        /*06a6*/ 	.short	0x004d


	//----- nvinfo : EIATTR_PARAM_CBANK
	.align		4
        /*06a8*/ 	.byte	0x04, 0x0a
        /*06aa*/ 	.short	(.L_172 - .L_171)
	.align		4
.L_171:
        /*06ac*/ 	.word	index@(.nv.constant0._ZN3cub18CUB_300001_SM_10006detail10radix_sort29DeviceRadixSortOnesweepKernelINS1_5radix10policy_hubIlNS0_8NullTypeEyE10Policy1000ELNS0_9SortOrderE0ElS6_yiiNS1_21identity_decomposer_tEEEvPT5_SC_PT3_PKSD_PT1_PKSH_PT2_PKSL_T4_iiT6_)
        /*06b0*/ 	.short	0x0380
        /*06b2*/ 	.short	0x004d


	//----- nvinfo : EIATTR_SW_WAR
	.align		4
.L_172:
        /*06b4*/ 	.byte	0x04, 0x36
        /*06b6*/ 	.short	(.L_174 - .L_173)
.L_173:
        /*06b8*/ 	.word	0x00000008
.L_174:


//--------------------- .nv.info._ZN3cub18CUB_300001_SM_10006detail10radix_sort33DeviceRadixSortExclusiveSumKernelINS1_5radix10policy_hubIlNS0_8NullTypeEyE10Policy1000EyEEvPT0_ --------------------------
	.section	.nv.info._ZN3cub18CUB_300001_SM_10006detail10radix_sort33DeviceRadixSortExclusiveSumKernelINS1_5radix10policy_hubIlNS0_8NullTypeEyE10Policy1000EyEEvPT0_,"",@"SHT_CUDA_INFO"
	.sectionflags	@""
	.align	4


	//----- nvinfo : EIATTR_CUDA_API_VERSION
	.align		4
        /*0000*/ 	.byte	0x04, 0x37
        /*0002*/ 	.short	(.L_176 - .L_175)
.L_175:
        /*0004*/ 	.word	0x00000082


	//----- nvinfo : EIATTR_KPARAM_INFO
	.align		4
.L_176:
        /*0008*/ 	.byte	0x04, 0x17
        /*000a*/ 	.short	(.L_178 - .L_177)
.L_177:
        /*000c*/ 	.word	0x00000000
        /*0010*/ 	.short	0x0000
        /*0012*/ 	.short	0x0000
        /*0014*/ 	.byte	0x00, 0xf5, 0x21, 0x00


	//----- nvinfo : EIATTR_SPARSE_MMA_MASK
	.align		4
.L_178:
        /*0018*/ 	.byte	0x03, 0x50
        /*001a*/ 	.short	0x0000


	//----- nvinfo : EIATTR_MAXREG_COUNT
	.align		4
        /*001c*/ 	.byte	0x03, 0x1b
        /*001e*/ 	.short	0x00ff


	//----- nvinfo : EIATTR_NUM_BARRIERS
	.align		4
        /*0020*/ 	.byte	0x02, 0x4c
        /*0022*/ 	.byte	0x01
	.zero		1


	//----- nvinfo : EIATTR_MERCURY_ISA_VERSION
	.align		4
        /*0024*/ 	.byte	0x03, 0x5f
        /*0026*/ 	.short	0x0101


	//----- nvinfo : EIATTR_COOP_GROUP_MASK_REGIDS
	.align		4
        /*0028*/ 	.byte	0x04, 0x29
        /*002a*/ 	.short	(.L_180 - .L_179)


	//   ....[0]....
.L_179:
        /*002c*/ 	.word	0xffffffff


	//   ....[1]....
        /*0030*/ 	.word	0xffffffff


	//   ....[2]....
        /*0034*/ 	.word	0xffffffff


	//   ....[3]....
        /*0038*/ 	.word	0xffffffff


	//   ....[4]....
        /*003c*/ 	.word	0xffffffff


	//   ....[5]....
        /*0040*/ 	.word	0xffffffff


	//   ....[6]....
        /*0044*/ 	.word	0xffffffff


	//   ....[7]....
        /*0048*/ 	.word	0xffffffff


	//   ....[8]....
        /*004c*/ 	.word	0xffffffff


	//   ....[9]....
        /*0050*/ 	.word	0xffffffff


	//   ....[10]....
        /*0054*/ 	.word	0x05000015


	//   ....[11]....
        /*0058*/ 	.word	0x05000015


	//   ....[12]....
        /*005c*/ 	.word	0x05000015


	//   ....[13]....
        /*0060*/ 	.word	0x05000015


	//   ....[14]....
        /*0064*/ 	.word	0x05000015


	//   ....[15]....
        /*0068*/ 	.word	0x05000015


	//   ....[16]....
        /*006c*/ 	.word	0x05000015


	//   ....[17]....
        /*0070*/ 	.word	0x05000015


	//   ....[18]....
        /*0074*/ 	.word	0x05000015


	//   ....[19]....
        /*0078*/ 	.word	0x05000015


	//----- nvinfo : EIATTR_COOP_GROUP_INSTR_OFFSETS
	.align		4
.L_180:
        /*007c*/ 	.byte	0x04, 0x28
        /*007e*/ 	.short	(.L_182 - .L_181)


	//   ....[0]....
.L_181:
        /*0080*/ 	.word	0x00000250


	//   ....[1]....
        /*0084*/ 	.word	0x00000260


	//   ....[2]....
        /*0088*/ 	.word	0x000002a0


	//   ....[3]....
        /*008c*/ 	.word	0x000002c0


	//   ....[4]....
        /*0090*/ 	.word	0x00000310


	//   ....[5]....
        /*0094*/ 	.word	0x00000320


	//   ....[6]....
        /*0098*/ 	.word	0x00000360


	//   ....[7]....
        /*009c*/ 	.word	0x00000380


	//   ....[8]....
        /*00a0*/ 	.word	0x000003d0


	//   ....[9]....
        /*00a4*/ 	.word	0x000003e0


	//   ....[10]....
        /*00a8*/ 	.word	0x00000660


	//   ....[11]....
        /*00ac*/ 	.word	0x000006b0


	//   ....[12]....
        /*00b0*/ 	.word	0x00000740


	//   ....[13]....
        /*00b4*/ 	.word	0x00000790


	//   ....[14]....
        /*00b8*/ 	.word	0x00000820


	//   ....[15]....
        /*00bc*/ 	.word	0x00000870


	//   ....[16]....
        /*00c0*/ 	.word	0x00000900


	//   ....[17]....
        /*00c4*/ 	.word	0x00000950


	//   ....[18]....
        /*00c8*/ 	.word	0x000009e0


	//   ....[19]....
        /*00cc*/ 	.word	0x00000a30


	//----- nvinfo : EIATTR_VRC_CTA_INIT_COUNT
	.align		4
.L_182:
        /*00d0*/ 	.byte	0x02, 0x4a
	.zero		1
	.zero		1


	//----- nvinfo : EIATTR_EXIT_INSTR_OFFSETS
	.align		4
        /*00d4*/ 	.byte	0x04, 0x1c
        /*00d6*/ 	.short	(.L_184 - .L_183)


	//   ....[0]....
.L_183:
        /*00d8*/ 	.word	0x000005d0


	//   ....[1]....
        /*00dc*/ 	.word	0x00000600


	//----- nvinfo : EIATTR_CRS_STACK_SIZE
	.align		4
.L_184:
        /*00e0*/ 	.byte	0x04, 0x1e
        /*00e2*/ 	.short	(.L_186 - .L_185)
.L_185:
        /*00e4*/ 	.word	0x00000000


	//----- nvinfo : EIATTR_CBANK_PARAM_SIZE
	.align		4
.L_186:
        /*00e8*/ 	.byte	0x03, 0x19
        /*00ea*/ 	.short	0x0008


	//----- nvinfo : EIATTR_PARAM_CBANK
	.align		4
        /*00ec*/ 	.byte	0x04, 0x0a
        /*00ee*/ 	.short	(.L_188 - .L_187)
	.align		4
.L_187:
        /*00f0*/ 	.word	index@(.nv.constant0._ZN3cub18CUB_300001_SM_10006detail10radix_sort33DeviceRadixSortExclusiveSumKernelINS1_5radix10policy_hubIlNS0_8NullTypeEyE10Policy1000EyEEvPT0_)
        /*00f4*/ 	.short	0x0380
        /*00f6*/ 	.short	0x0008


	//----- nvinfo : EIATTR_SW_WAR
	.align		4
.L_188:
        /*00f8*/ 	.byte	0x04, 0x36
        /*00fa*/ 	.short	(.L_190 - .L_189)
.L_189:
        /*00fc*/ 	.word	0x00000008
.L_190:


//--------------------- .nv.info._ZN3cub18CUB_300001_SM_10006detail10radix_sort30DeviceRadixSortHistogramKernelINS1_5radix10policy_hubIlNS0_8NullTypeEyE10Policy1000ELNS0_9SortOrderE0ElyNS1_21identity_decomposer_tEEEvPT2_PKT1_SB_iiT3_ --------------------------
	.section	.nv.info._ZN3cub18CUB_300001_SM_10006detail10radix_sort30DeviceRadixSortHistogramKernelINS1_5radix10policy_hubIlNS0_8NullTypeEyE10Policy1000ELNS0_9SortOrderE0ElyNS1_21identity_decomposer_tEEEvPT2_PKT1_SB_iiT3_,"",@"SHT_CUDA_INFO"
	.sectionflags	@""
	.align	4


	//----- nvinfo : EIATTR_CUDA_API_VERSION
	.align		4
        /*0000*/ 	.byte	0x04, 0x37
        /*0002*/ 	.short	(.L_192 - .L_191)
.L_191:
        /*0004*/ 	.word	0x00000082


	//----- nvinfo : EIATTR_KPARAM_INFO
	.align		4
.L_192:
        /*0008*/ 	.byte	0x04, 0x17
        /*000a*/ 	.short	(.L_194 - .L_193)
.L_193:
        /*000c*/ 	.word	0x00000000
        /*0010*/ 	.short	0x0005
        /*0012*/ 	.short	0x0020
        /*0014*/ 	.byte	0x00, 0xf0, 0x05, 0x00


	//----- nvinfo : EIATTR_KPARAM_INFO
	.align		4
.L_194:
        /*0018*/ 	.byte	0x04, 0x17
        /*001a*/ 	.short	(.L_196 - .L_195)
.L_195:
        /*001c*/ 	.word	0x00000000
        /*0020*/ 	.short	0x0004
        /*0022*/ 	.short	0x001c
        /*0024*/ 	.byte	0x00, 0xf0, 0x11, 0x00


	//----- nvinfo : EIATTR_KPARAM_INFO
	.align		4
.L_196:
        /*0028*/ 	.byte	0x04, 0x17
        /*002a*/ 	.short	(.L_198 - .L_197)
.L_197:
        /*002c*/ 	.word	0x00000000
        /*0030*/ 	.short	0x0003
        /*0032*/ 	.short	0x0018
        /*0034*/ 	.byte	0x00, 0xf0, 0x11, 0x00


	//----- nvinfo : EIATTR_KPARAM_INFO
	.align		4
.L_198:
        /*0038*/ 	.byte	0x04, 0x17
        /*003a*/ 	.short	(.L_200 - .L_199)
.L_199:
        /*003c*/ 	.word	0x00000000
        /*0040*/ 	.short	0x0002
        /*0042*/ 	.short	0x0010
        /*0044*/ 	.byte	0x00, 0xf0, 0x21, 0x00


	//----- nvinfo : EIATTR_KPARAM_INFO
	.align		4
.L_200:
        /*0048*/ 	.byte	0x04, 0x17
        /*004a*/ 	.short	(.L_202 - .L_201)
.L_201:
        /*004c*/ 	.word	0x00000000
        /*0050*/ 	.short	0x0001
        /*0052*/ 	.short	0x0008
        /*0054*/ 	.byte	0x00, 0xf5, 0x21, 0x00


	//----- nvinfo : EIATTR_KPARAM_INFO
	.align		4
.L_202:
        /*0058*/ 	.byte	0x04, 0x17
        /*005a*/ 	.short	(.L_204 - .L_203)
.L_203:
        /*005c*/ 	.word	0x00000000
        /*0060*/ 	.short	0x0000
        /*0062*/ 	.short	0x0000
        /*0064*/ 	.byte	0x00, 0xf5, 0x21, 0x00


	//----- nvinfo : EIATTR_SPARSE_MMA_MASK
	.align		4
.L_204:
        /*0068*/ 	.byte	0x03, 0x50
        /*006a*/ 	.short	0x0000


	//----- nvinfo : EIATTR_MAXREG_COUNT
	.align		4
        /*006c*/ 	.byte	0x03, 0x1b
        /*006e*/ 	.short	0x00ff


	//----- nvinfo : EIATTR_NUM_BARRIERS
	.align		4
        /*0070*/ 	.byte	0x02, 0x4c
        /*0072*/ 	.byte	0x01
	.zero		1


	//----- nvinfo : EIATTR_MERCURY_ISA_VERSION
	.align		4
        /*0074*/ 	.byte	0x03, 0x5f
        /*0076*/ 	.short	0x0101


	//----- nvinfo : EIATTR_VRC_CTA_INIT_COUNT
	.align		4
        /*0078*/ 	.byte	0x02, 0x4a
	.zero		1
	.zero		1


	//----- nvinfo : EIATTR_EXIT_INSTR_OFFSETS
	.align		4
        /*007c*/ 	.byte	0x04, 0x1c
        /*007e*/ 	.short	(.L_206 - .L_205)


	//   ....[0]....
.L_205:
        /*0080*/ 	.word	0x00000040


	//   ....[1]....
        /*0084*/ 	.word	0x000030c0


	//----- nvinfo : EIATTR_MAX_THREADS
	.align		4
.L_206:
        /*0088*/ 	.byte	0x04, 0x05
        /*008a*/ 	.short	(.L_208 - .L_207)
.L_207:
        /*008c*/ 	.word	0x00000080
        /*0090*/ 	.word	0x00000001
        /*0094*/ 	.word	0x00000001


	//----- nvinfo : EIATTR_CRS_STACK_SIZE
	.align		4
.L_208:
        /*0098*/ 	.byte	0x04, 0x1e
        /*009a*/ 	.short	(.L_210 - .L_209)
.L_209:
        /*009c*/ 	.word	0x00000000


	//----- nvinfo : EIATTR_CBANK_PARAM_SIZE
	.align		4
.L_210:
        /*00a0*/ 	.byte	0x03, 0x19
        /*00a2*/ 	.short	0x0021


	//----- nvinfo : EIATTR_PARAM_CBANK
	.align		4
        /*00a4*/ 	.byte	0x04, 0x0a
        /*00a6*/ 	.short	(.L_212 - .L_211)
	.align		4
.L_211:
        /*00a8*/ 	.word	index@(.nv.constant0._ZN3cub18CUB_300001_SM_10006detail10radix_sort30DeviceRadixSortHistogramKernelINS1_5radix10policy_hubIlNS0_8NullTypeEyE10Policy1000ELNS0_9SortOrderE0ElyNS1_21identity_decomposer_tEEEvPT2_PKT1_SB_iiT3_)
        /*00ac*/ 	.short	0x0380
        /*00ae*/ 	.short	0x0021


	//----- nvinfo : EIATTR_SW_WAR
	.align		4
.L_212:
        /*00b0*/ 	.byte	0x04, 0x36
        /*00b2*/ 	.short	(.L_214 - .L_213)
.L_213:
        /*00b4*/ 	.word	0x00000008
.L_214:


//--------------------- .nv.info._ZN3cub18CUB_300001_SM_10006detail10radix_sort31DeviceRadixSortSingleTileKernelINS1_5radix10policy_hubIlNS0_8NullTypeEyE10Policy1000ELNS0_9SortOrderE0ElS6_yNS1_21identity_decomposer_tEEEvPKT1_PSB_PKT2_PSF_T3_iiT4_ --------------------------
	.section	.nv.info._ZN3cub18CUB_300001_SM_10006detail10radix_sort31DeviceRadixSortSingleTileKernelINS1_5radix10policy_hubIlNS0_8NullTypeEyE10Policy1000ELNS0_9SortOrderE0ElS6_yNS1_21identity_decomposer_tEEEvPKT1_PSB_PKT2_PSF_T3_iiT4_,"",@"SHT_CUDA_INFO"
	.sectionflags	@""
	.align	4


	//----- nvinfo : EIATTR_CUDA_API_VERSION
	.align		4
        /*0000*/ 	.byte	0x04, 0x37
        /*0002*/ 	.short	(.L_216 - .L_215)
.L_215:
        /*0004*/ 	.word	0x00000082


	//----- nvinfo : EIATTR_KPARAM_INFO
	.align		4
.L_216:
        /*0008*/ 	.byte	0x04, 0x17
        /*000a*/ 	.short	(.L_218 - .L_217)
.L_217:
        /*000c*/ 	.word	0x00000000
        /*0010*/ 	.short	0x0007
        /*0012*/ 	.short	0x0030
        /*0014*/ 	.byte	0x00, 0xf0, 0x05, 0x00


	//----- nvinfo : EIATTR_KPARAM_INFO
	.align		4
.L_218:
        /*0018*/ 	.byte	0x04, 0x17
        /*001a*/ 	.short	(.L_220 - .L_219)
.L_219:
        /*001c*/ 	.word	0x00000000
        /*0020*/ 	.short	0x0006
        /*0022*/ 	.short	0x002c
        /*0024*/ 	.byte	0x00, 0xf0, 0x11, 0x00


	//----- nvinfo : EIATTR_KPARAM_INFO
	.align		4
.L_220:
        /*0028*/ 	.byte	0x04, 0x17
        /*002a*/ 	.short	(.L_222 - .L_221)
.L_221:
        /*002c*/ 	.word	0x00000000
        /*0030*/ 	.short	0x0005
        /*0032*/ 	.short	0x0028
        /*0034*/ 	.byte	0x00, 0xf0, 0x11, 0x00


	//----- nvinfo : EIATTR_KPARAM_INFO
	.align		4
.L_222:
        /*0038*/ 	.byte	0x04, 0x17
        /*003a*/ 	.short	(.L_224 - .L_223)
.L_223:
        /*003c*/ 	.word	0x00000000
        /*0040*/ 	.short	0x0004
        /*0042*/ 	.short	0x0020
        /*0044*/ 	.byte	0x00, 0xf0, 0x21, 0x00


	//----- nvinfo : EIATTR_KPARAM_INFO
	.align		4
.L_224:
        /*0048*/ 	.byte	0x04, 0x17
        /*004a*/ 	.short	(.L_226 - .L_225)
.L_225:
        /*004c*/ 	.word	0x00000000
        /*0050*/ 	.short	0x0003
        /*0052*/ 	.short	0x0018
        /*0054*/ 	.byte	0x00, 0xf5, 0x21, 0x00


	//----- nvinfo : EIATTR_KPARAM_INFO
	.align		4
.L_226:
        /*0058*/ 	.byte	0x04, 0x17
        /*005a*/ 	.short	(.L_228 - .L_227)
.L_227:
        /*005c*/ 	.word	0x00000000
        /*0060*/ 	.short	0x0002
        /*0062*/ 	.short	0x0010
        /*0064*/ 	.byte	0x00, 0xf5, 0x21, 0x00


	//----- nvinfo : EIATTR_KPARAM_INFO
	.align		4
.L_228:
        /*0068*/ 	.byte	0x04, 0x17
        /*006a*/ 	.short	(.L_230 - .L_229)
.L_229:
        /*006c*/ 	.word	0x00000000
        /*0070*/ 	.short	0x0001
        /*0072*/ 	.short	0x0008
        /*0074*/ 	.byte	0x00, 0xf5, 0x21, 0x00


	//----- nvinfo : EIATTR_KPARAM_INFO
	.align		4
.L_230:
        /*0078*/ 	.byte	0x04, 0x17
        /*007a*/ 	.short	(.L_232 - .L_231)
.L_231:
        /*007c*/ 	.word	0x00000000
        /*0080*/ 	.short	0x0000
        /*0082*/ 	.short	0x0000
        /*0084*/ 	.byte	0x00, 0xf5, 0x21, 0x00


	//----- nvinfo : EIATTR_SPARSE_MMA_MASK
	.align		4
.L_232:
        /*0088*/ 	.byte	0x03, 0x50
        /*008a*/ 	.short	0x0000


	//----- nvinfo : EIATTR_MAXREG_COUNT
	.align		4
        /*008c*/ 	.byte	0x03, 0x1b
        /*008e*/ 	.short	0x00ff


	//----- nvinfo : EIATTR_NUM_BARRIERS
	.align		4
        /*0090*/ 	.byte	0x02, 0x4c
        /*0092*/ 	.byte	0x01
	.zero		1


	//----- nvinfo : EIATTR_MERCURY_ISA_VERSION
	.align		4
        /*0094*/ 	.byte	0x03, 0x5f
        /*0096*/ 	.short	0x0101


	//----- nvinfo : EIATTR_COOP_GROUP_MASK_REGIDS
	.align		4
        /*0098*/ 	.byte	0x04, 0x29
        /*009a*/ 	.short	(.L_234 - .L_233)


	//   ....[0]....
.L_233:
        /*009c*/ 	.word	0xffffffff


	//   ....[1]....
        /*00a0*/ 	.word	0xffffffff


	//   ....[2]....
        /*00a4*/ 	.word	0xffffffff


	//   ....[3]....
        /*00a8*/ 	.word	0xffffffff


	//   ....[4]....
        /*00ac*/ 	.word	0xffffffff


	//----- nvinfo : EIATTR_COOP_GROUP_INSTR_OFFSETS
	.align		4
.L_234:
        /*00b0*/ 	.byte	0x04, 0x28
        /*00b2*/ 	.short	(.L_236 - .L_235)


	//   ....[0]....
.L_235:
        /*00b4*/ 	.word	0x000012d0


	//   ....[1]....
        /*00b8*/ 	.word	0x000012f0


	//   ....[2]....
        /*00bc*/ 	.word	0x00001310


	//   ....[3]....
        /*00c0*/ 	.word	0x00001330


	//   ....[4]....
        /*00c4*/ 	.word	0x00001350


	//----- nvinfo : EIATTR_VRC_CTA_INIT_COUNT
	.align		4
.L_236:
        /*00c8*/ 	.byte	0x02, 0x4a
	.zero		1
	.zero		1


	//----- nvinfo : EIATTR_EXIT_INSTR_OFFSETS
	.align		4
        /*00cc*/ 	.byte	0x04, 0x1c
        /*00ce*/ 	.short	(.L_238 - .L_237)


	//   ....[0]....
.L_237:
        /*00d0*/ 	.word	0x000021a0


	//   ....[1]....
        /*00d4*/ 	.word	0x000021e0


	//----- nvinfo : EIATTR_MAX_THREADS
	.align		4
.L_238:
        /*00d8*/ 	.byte	0x04, 0x05
        /*00da*/ 	.short	(.L_240 - .L_239)
.L_239:
        /*00dc*/ 	.word	0x00000100
        /*00e0*/ 	.word	0x00000001
        /*00e4*/ 	.word	0x00000001


	//----- nvinfo : EIATTR_CBANK_PARAM_SIZE
	.align		4
.L_240:
        /*00e8*/ 	.byte	0x03, 0x19
        /*00ea*/ 	.short	0x0031


	//----- nvinfo : EIATTR_PARAM_CBANK
	.align		4
        /*00ec*/ 	.byte	0x04, 0x0a
        /*00ee*/ 	.short	(.L_242 - .L_241)
	.align		4
.L_241:
        /*00f0*/ 	.word	index@(.nv.constant0._ZN3cub18CUB_300001_SM_10006detail10radix_sort31DeviceRadixSortSingleTileKernelINS1_5radix10policy_hubIlNS0_8NullTypeEyE10Policy1000ELNS0_9SortOrderE0ElS6_yNS1_21identity_decomposer_tEEEvPKT1_PSB_PKT2_PSF_T3_iiT4_)
        /*00f4*/ 	.short	0x0380
        /*00f6*/ 	.short	0x0031


	//----- nvinfo : EIATTR_SW_WAR
	.align		4
.L_242:
        /*00f8*/ 	.byte	0x04, 0x36
        /*00fa*/ 	.short	(.L_244 - .L_243)
.L_243:
        /*00fc*/ 	.word	0x00000008
.L_244:


//--------------------- .nv.info._ZN3cub18CUB_300001_SM_10006detail10radix_sort29DeviceRadixSortOnesweepKernelINS1_5radix10policy_hubIiNS0_8NullTypeEyE10Policy1000ELNS0_9SortOrderE0EiS6_yiiNS1_21identity_decomposer_tEEEvPT5_SC_PT3_PKSD_PT1_PKSH_PT2_PKSL_T4_iiT6_ --------------------------
	.section	.nv.info._ZN3cub18CUB_300001_SM_10006detail10radix_sort29DeviceRadixSortOnesweepKernelINS1_5radix10policy_hubIiNS0_8NullTypeEyE10Policy1000ELNS0_9SortOrderE0EiS6_yiiNS1_21identity_decomposer_tEEEvPT5_SC_PT3_PKSD_PT1_PKSH_PT2_PKSL_T4_iiT6_,"",@"SHT_CUDA_INFO"
	.sectionflags	@""
	.align	4


	//----- nvinfo : EIATTR_CUDA_API_VERSION
	.align		4
        /*0000*/ 	.byte	0x04, 0x37
        /*0002*/ 	.short	(.L_246 - .L_245)
.L_245:
        /*0004*/ 	.word	0x00000082


	//----- nvinfo : EIATTR_KPARAM_INFO
	.align		4
.L_246:
        /*0008*/ 	.byte	0x04, 0x17
        /*000a*/ 	.short	(.L_248 - .L_247)
.L_247:
        /*000c*/ 	.word	0x00000000
        /*0010*/ 	.short	0x000b
        /*0012*/ 	.short	0x004c
        /*0014*/ 	.byte	0x00, 0xf0, 0x05, 0x00


	//----- nvinfo : EIATTR_KPARAM_INFO
	.align		4
.L_248:
        /*0018*/ 	.byte	0x04, 0x17
        /*001a*/ 	.short	(.L_250 - .L_249)
.L_249:
        /*001c*/ 	.word	0x00000000
        /*0020*/ 	.short	0x000a
        /*0022*/ 	.short	0x0048
        /*0024*/ 	.byte	0x00, 0xf0, 0x11, 0x00


	//----- nvinfo : EIATTR_KPARAM_INFO
	.align		4
.L_250:
        /*0028*/ 	.byte	0x04, 0x17
        /*002a*/ 	.short	(.L_252 - .L_251)
.L_251:
        /*002c*/ 	.word	0x00000000
        /*0030*/ 	.short	0x0009
        /*0032*/ 	.short	0x0044
        /*0034*/ 	.byte	0x00, 0xf0, 0x11, 0x00


	//----- nvinfo : EIATTR_KPARAM_INFO
	.align		4
.L_252:
        /*0038*/ 	.byte	0x04, 0x17
        /*003a*/ 	.short	(.L_254 - .L_253)
.L_253:
        /*003c*/ 	.word	0x00000000
        /*0040*/ 	.short	0x0008
        /*0042*/ 	.short	0x0040
        /*0044*/ 	.byte	0x00, 0xf0, 0x11, 0x00


	//----- nvinfo : EIATTR_KPARAM_INFO
	.align		4
.L_254:
        /*0048*/ 	.byte	0x04, 0x17
        /*004a*/ 	.short	(.L_256 - .L_255)
.L_255:
        /*004c*/ 	.word	0x00000000
        /*0050*/ 	.short	0x0007
        /*0052*/ 	.short	0x0038
        /*0054*/ 	.byte	0x00, 0xf5, 0x21, 0x00


	//----- nvinfo : EIATTR_KPARAM_INFO
	.align		4
.L_256:
        /*0058*/ 	.byte	0x04, 0x17
        /*005a*/ 	.short	(.L_258 - .L_257)
.L_257:
        /*005c*/ 	.word	0x00000000
        /*0060*/ 	.short	0x0006
        /*0062*/ 	.short	0x0030
        /*0064*/ 	.byte	0x00, 0xf5, 0x21, 0x00


	//----- nvinfo : EIATTR_KPARAM_INFO
	.align		4
.L_258:
        /*0068*/ 	.byte	0x04, 0x17
        /*006a*/ 	.short	(.L_260 - .L_259)
.L_259:
        /*006c*/ 	.word	0x00000000
        /*0070*/ 	.short	0x0005
        /*0072*/ 	.short	0x0028
        /*0074*/ 	.byte	0x00, 0xf5, 0x21, 0x00


	//----- nvinfo : EIATTR_KPARAM_INFO
	.align		4
.L_260:
        /*0078*/ 	.byte	0x04, 0x17
        /*007a*/ 	.short	(.L_262 - .L_261)
.L_261:
        /*007c*/ 	.word	0x00000000
        /*0080*/ 	.short	0x0004
        /*0082*/ 	.short	0x0020
        /*0084*/ 	.byte	0x00, 0xf5, 0x21, 0x00


	//----- nvinfo : EIATTR_KPARAM_INFO
	.align		4
.L_262:
        /*0088*/ 	.byte	0x04, 0x17
        /*008a*/ 	.short	(.L_264 - .L_263)
.L_263:
        /*008c*/ 	.word	0x00000000
        /*0090*/ 	.short	0x0003
        /*0092*/ 	.short	0x0018
        /*0094*/ 	.byte	0x00, 0xf5, 0x21, 0x00


	//----- nvinfo : EIATTR_KPARAM_INFO
	.align		4
.L_264:
        /*0098*/ 	.byte	0x04, 0x17
        /*009a*/ 	.short	(.L_266 - .L_265)
.L_265:
        /*009c*/ 	.word	0x00000000
        /*00a0*/ 	.short	0x0002
        /*00a2*/ 	.short	0x0010
        /*00a4*/ 	.byte	0x00, 0xf5, 0x21, 0x00


	//----- nvinfo : EIATTR_KPARAM_INFO
	.align		4
.L_266:
        /*00a8*/ 	.byte	0x04, 0x17
        /*00aa*/ 	.short	(.L_268 - .L_267)
.L_267:
        /*00ac*/ 	.word	0x00000000
        /*00b0*/ 	.short	0x0001
        /*00b2*/ 	.short	0x0008
        /*00b4*/ 	.byte	0x00, 0xf5, 0x21, 0x00


	//----- nvinfo : EIATTR_KPARAM_INFO
	.align		4
.L_268:
        /*00b8*/ 	.byte	0x04, 0x17
        /*00ba*/ 	.short	(.L_270 - .L_269)
.L_269:
        /*00bc*/ 	.word	0x00000000
        /*00c0*/ 	.short	0x0000
        /*00c2*/ 	.short	0x0000
        /*00c4*/ 	.byte	0x00, 0xf5, 0x21, 0x00


	//----- nvinfo : EIATTR_SPARSE_MMA_MASK
	.align		4
.L_270:
        /*00c8*/ 	.byte	0x03, 0x50
        /*00ca*/ 	.short	0x0000


	//----- nvinfo : EIATTR_MAXREG_COUNT
	.align		4
        /*00cc*/ 	.byte	0x03, 0x1b
        /*00ce*/ 	.short	0x00a8


	//----- nvinfo : EIATTR_NUM_BARRIERS
	.align		4
        /*00d0*/ 	.byte	0x02, 0x4c
        /*00d2*/ 	.byte	0x01
	.zero		1


	//----- nvinfo : EIATTR_MERCURY_ISA_VERSION
	.align		4
        /*00d4*/ 	.byte	0x03, 0x5f
        /*00d6*/ 	.short	0x0101


	//----- nvinfo : EIATTR_COOP_GROUP_MASK_REGIDS
	.align		4
        /*00d8*/ 	.byte	0x04, 0x29
        /*00da*/ 	.short	(.L_272 - .L_271)


	//   ....[0]....
.L_271:
        /*00dc*/ 	.word	0xffffffff


	//   ....[1]....
        /*00e0*/ 	.word	0x05000019


	//   ....[2]....
        /*00e4*/ 	.word	0xffffffff


	//   ....[3]....
        /*00e8*/ 	.word	0xffffffff


	//   ....[4]....
        /*00ec*/ 	.word	0xffffffff


	//   ....[5]....
        /*00f0*/ 	.word	0xffffffff


	//   ....[6]....
        /*00f4*/ 	.word	0xffffffff


	//   ....[7]....
        /*00f8*/ 	.word	0xffffffff


	//   ....[8]....
        /*00fc*/ 	.word	0xffffffff


	//   ....[9]....
        /*0100*/ 	.word	0xffffffff


	//   ....[10]....
        /*0104*/ 	.word	0xffffffff


	//   ....[11]....
        /*0108*/ 	.word	0xffffffff


	//   ....[12]....
        /*010c*/ 	.word	0xffffffff


	//   ....[13]....
        /*0110*/ 	.word	0xffffffff


	//   ....[14]....
        /*0114*/ 	.word	0xffffffff


	//   ....[15]....
        /*0118*/ 	.word	0xffffffff


	//   ....[16]....
        /*011c*/ 	.word	0xffffffff


	//   ....[17]....
        /*0120*/ 	.word	0xffffffff


	//   ....[18]....
        /*0124*/ 	.word	0xffffffff


	//   ....[19]....
        /*0128*/ 	.word	0xffffffff


	//   ....[20]....
        /*012c*/ 	.word	0xffffffff


	//   ....[21]....
        /*0130*/ 	.word	0xffffffff


	//   ....[22]....
        /*0134*/ 	.word	0xffffffff


	//   ....[23]....
        /*0138*/ 	.word	0xffffffff


	//   ....[24]....
        /*013c*/ 	.word	0xffffffff


	//   ....[25]....
        /*0140*/ 	.word	0xffffffff


	//   ....[26]....
        /*0144*/ 	.word	0xffffffff


	//   ....[27]....
        /*0148*/ 	.word	0xffffffff


	//   ....[28]....
        /*014c*/ 	.word	0xffffffff


	//   ....[29]....
        /*0150*/ 	.word	0xffffffff


	//   ....[30]....
        /*0154*/ 	.word	0xffffffff


	//   ....[31]....
        /*0158*/ 	.word	0xffffffff


	//   ....[32]....
        /*015c*/ 	.word	0xffffffff


	//   ....[33]....
        /*0160*/ 	.word	0xffffffff


	//   ....[34]....
        /*0164*/ 	.word	0xffffffff


	//   ....[35]....
        /*0168*/ 	.word	0xffffffff


	//   ....[36]....
        /*016c*/ 	.word	0xffffffff


	//   ....[37]....
        /*0170*/ 	.word	0xffffffff


	//   ....[38]....
        /*0174*/ 	.word	0xffffffff


	//   ....[39]....
        /*0178*/ 	.word	0xffffffff


	//   ....[40]....
        /*017c*/ 	.word	0xffffffff


	//   ....[41]....
        /*0180*/ 	.word	0xffffffff


	//   ....[42]....
        /*0184*/ 	.word	0xffffffff


	//   ....[43]....
        /*0188*/ 	.word	0xffffffff


	//   ....[44]....
        /*018c*/ 	.word	0xffffffff


	//   ....[45]....
        /*0190*/ 	.word	0xffffffff


	//   ....[46]....
        /*0194*/ 	.word	0xffffffff


	//   ....[47]....
        /*0198*/ 	.word	0xffffffff


	//   ....[48]....
        /*019c*/ 	.word	0xffffffff


	//   ....[49]....
        /*01a0*/ 	.word	0xffffffff


	//   ....[50]....
        /*01a4*/ 	.word	0xffffffff


	//   ....[51]....
        /*01a8*/ 	.word	0xffffffff


	//   ....[52]....
        /*01ac*/ 	.word	0xffffffff


	//   ....[53]....
        /*01b0*/ 	.word	0xffffffff


	//   ....[54]....
        /*01b4*/ 	.word	0xffffffff


	//   ....[55]....
        /*01b8*/ 	.word	0xffffffff


	//   ....[56]....
        /*01bc*/ 	.word	0xffffffff


	//   ....[57]....
        /*01c0*/ 	.word	0xffffffff


	//   ....[58]....
        /*01c4*/ 	.word	0xffffffff


	//   ....[59]....
        /*01c8*/ 	.word	0xffffffff


	//   ....[60]....
        /*01cc*/ 	.word	0xffffffff


	//   ....[61]....
        /*01d0*/ 	.word	0xffffffff


	//   ....[62]....
        /*01d4*/ 	.word	0xffffffff


	//   ....[63]....
        /*01d8*/ 	.word	0xffffffff


	//   ....[64]....
        /*01dc*/ 	.word	0xffffffff


	//   ....[65]....
        /*01e0*/ 	.word	0xffffffff


	//   ....[66]....
        /*01e4*/ 	.word	0xffffffff


	//   ....[67]....
        /*01e8*/ 	.word	0xffffffff


	//   ....[68]....
        /*01ec*/ 	.word	0xffffffff


	//   ....[69]....
        /*01f0*/ 	.word	0xffffffff


	//   ....[70]....
        /*01f4*/ 	.word	0xffffffff


	//   ....[71]....
        /*01f8*/ 	.word	0xffffffff


	//   ....[72]....
        /*01fc*/ 	.word	0xffffffff


	//   ....[73]....
        /*0200*/ 	.word	0xffffffff


	//   ....[74]....
        /*0204*/ 	.word	0xffffffff


	//   ....[75]....
        /*0208*/ 	.word	0xffffffff


	//   ....[76]....
        /*020c*/ 	.word	0xffffffff


	//   ....[77]....
        /*0210*/ 	.word	0xffffffff


	//   ....[78]....
        /*0214*/ 	.word	0xffffffff


	//   ....[79]....
        /*0218*/ 	.word	0xffffffff


	//   ....[80]....
        /*021c*/ 	.word	0xffffffff


	//   ....[81]....
        /*0220*/ 	.word	0xffffffff


	//   ....[82]....
        /*0224*/ 	.word	0xffffffff


	//   ....[83]....
        /*0228*/ 	.word	0xffffffff


	//   ....[84]....
        /*022c*/ 	.word	0xffffffff


	//   ....[85]....
        /*0230*/ 	.word	0xffffffff


	//   ....[86]....
        /*0234*/ 	.word	0xffffffff


	//   ....[87]....
        /*0238*/ 	.word	0xffffffff


	//   ....[88]....
        /*023c*/ 	.word	0xffffffff


	//   ....[89]....
        /*0240*/ 	.word	0xffffffff


	//   ....[90]....
        /*0244*/ 	.word	0xffffffff


	//   ....[91]....
        /*0248*/ 	.word	0xffffffff


	//   ....[92]....
        /*024c*/ 	.word	0xffffffff


	//   ....[93]....
        /*0250*/ 	.word	0xffffffff


	//   ....[94]....
        /*0254*/ 	.word	0xffffffff


	//   ....[95]....
        /*0258*/ 	.word	0xffffffff


	//   ....[96]....
        /*025c*/ 	.word	0xffffffff


	//   ....[97]....
        /*0260*/ 	.word	0xffffffff


	//   ....[98]....
        /*0264*/ 	.word	0xffffffff


	//   ....[99]....
        /*0268*/ 	.word	0xffffffff


	//   ....[100]....
        /*026c*/ 	.word	0xffffffff


	//   ....[101]....
        /*0270*/ 	.word	0xffffffff


	//   ....[102]....
        /*0274*/ 	.word	0xffffffff


	//   ....[103]....
        /*0278*/ 	.word	0xffffffff


	//   ....[104]....
        /*027c*/ 	.word	0xffffffff


	//   ....[105]....
        /*0280*/ 	.word	0xffffffff


	//   ....[106]....
        /*0284*/ 	.word	0xffffffff


	//   ....[107]....
        /*0288*/ 	.word	0xffffffff


	//   ....[108]....
        /*028c*/ 	.word	0xffffffff


	//   ....[109]....
        /*0290*/ 	.word	0xffffffff


	//   ....[110]....
        /*0294*/ 	.word	0xffffffff


	//   ....[111]....
        /*0298*/ 	.word	0xffffffff


	//   ....[112]....
        /*029c*/ 	.word	0xffffffff


	//   ....[113]....
        /*02a0*/ 	.word	0xffffffff


	//   ....[114]....
        /*02a4*/ 	.word	0xffffffff


	//   ....[115]....
        /*02a8*/ 	.word	0xffffffff


	//   ....[116]....
        /*02ac*/ 	.word	0xffffffff


	//   ....[117]....
        /*02b0*/ 	.word	0xffffffff


	//   ....[118]....
        /*02b4*/ 	.word	0xffffffff


	//   ....[119]....
        /*02b8*/ 	.word	0xffffffff


	//   ....[120]....
        /*02bc*/ 	.word	0xffffffff


	//   ....[121]....
        /*02c0*/ 	.word	0xffffffff


	//   ....[122]....
        /*02c4*/ 	.word	0xffffffff


	//   ....[123]....
        /*02c8*/ 	.word	0xffffffff


	//   ....[124]....
        /*02cc*/ 	.word	0xffffffff


	//   ....[125]....
        /*02d0*/ 	.word	0xffffffff


	//   ....[126]....
        /*02d4*/ 	.word	0xffffffff


	//   ....[127]....
        /*02d8*/ 	.word	0xffffffff


	//   ....[128]....
        /*02dc*/ 	.word	0xffffffff


	//   ....[129]....
        /*02e0*/ 	.word	0xffffffff


	//   ....[130]....
        /*02e4*/ 	.word	0xffffffff


	//   ....[131]....
        /*02e8*/ 	.word	0xffffffff


	//   ....[132]....
        /*02ec*/ 	.word	0xffffffff


	//   ....[133]....
        /*02f0*/ 	.word	0xffffffff


	//   ....[134]....
        /*02f4*/ 	.word	0xffffffff


	//   ....[135]....
        /*02f8*/ 	.word	0xffffffff


	//   ....[136]....
        /*02fc*/ 	.word	0xffffffff


	//   ....[137]....
        /*0300*/ 	.word	0xffffffff


	//   ....[138]....
        /*0304*/ 	.word	0xffffffff


	//   ....[139]....
        /*0308*/ 	.word	0xffffffff


	//   ....[140]....
        /*030c*/ 	.word	0xffffffff


	//   ....[141]....
        /*0310*/ 	.word	0xffffffff


	//   ....[142]....
        /*0314*/ 	.word	0xffffffff


	//   ....[143]....
        /*0318*/ 	.word	0xffffffff


	//   ....[144]....
        /*031c*/ 	.word	0xffffffff


	//   ....[145]....
        /*0320*/ 	.word	0xffffffff


	//   ....[146]....
        /*0324*/ 	.word	0xffffffff


	//   ....[147]....
        /*0328*/ 	.word	0xffffffff


	//   ....[148]....
        /*032c*/ 	.word	0xffffffff


	//   ....[149]....
        /*0330*/ 	.word	0xffffffff


	//   ....[150]....
        /*0334*/ 	.word	0xffffffff


	//   ....[151]....
        /*0338*/ 	.word	0xffffffff


	//   ....[152]....
        /*033c*/ 	.word	0xffffffff


	//   ....[153]....
        /*0340*/ 	.word	0xffffffff


	//   ....[154]....
        /*0344*/ 	.word	0xffffffff


	//   ....[155]....
        /*0348*/ 	.word	0xffffffff


	//   ....[156]....
        /*034c*/ 	.word	0xffffffff


	//   ....[157]....
        /*0350*/ 	.word	0xffffffff


	//   ....[158]....
        /*0354*/ 	.word	0xffffffff


	//   ....[159]....
        /*0358*/ 	.word	0xffffffff


	//   ....[160]....
        /*035c*/ 	.word	0xffffffff


	//   ....[161]....
        /*0360*/ 	.word	0xffffffff


	//   ....[162]....
        /*0364*/ 	.word	0xffffffff


	//   ....[163]....
        /*0368*/ 	.word	0xffffffff


	//   ....[164]....
        /*036c*/ 	.word	0xffffffff


	//   ....[165]....
        /*0370*/ 	.word	0xffffffff


	//   ....[166]....
        /*0374*/ 	.word	0xffffffff


	//   ....[167]....
        /*0378*/ 	.word	0xffffffff


	//   ....[168]....
        /*037c*/ 	.word	0xffffffff


	//   ....[169]....
        /*0380*/ 	.word	0xffffffff


	//   ....[170]....
        /*0384*/ 	.word	0xffffffff


	//   ....[171]....
        /*0388*/ 	.word	0xffffffff


	//   ....[172]....
        /*038c*/ 	.word	0xffffffff


	//   ....[173]....
        /*0390*/ 	.word	0xffffffff


	//   ....[174]....
        /*0394*/ 	.word	0xffffffff


	//   ....[175]....
        /*0398*/ 	.word	0xffffffff


	//   ....[176]....
        /*039c*/ 	.word	0xffffffff


	//   ....[177]....
        /*03a0*/ 	.word	0xffffffff


	//   ....[178]....
        /*03a4*/ 	.word	0x05000006


	//   ....[179]....
        /*03a8*/ 	.word	0xffffffff


	//   ....[180]....
        /*03ac*/ 	.word	0xffffffff


	//   ....[181]....
        /*03b0*/ 	.word	0xffffffff


	//   ....[182]....
        /*03b4*/ 	.word	0xffffffff


	//   ....[183]....
        /*03b8*/ 	.word	0xffffffff


	//   ....[184]....
        /*03bc*/ 	.word	0xffffffff


	//   ....[185]....
        /*03c0*/ 	.word	0xffffffff


	//   ....[186]....
        /*03c4*/ 	.word	0xffffffff


	//   ....[187]....
        /*03c8*/ 	.word	0xffffffff


	//   ....[188]....
        /*03cc*/ 	.word	0xffffffff


	//   ....[189]....
        /*03d0*/ 	.word	0xffffffff


	//   ....[190]....
        /*03d4*/ 	.word	0xffffffff


	//   ....[191]....
        /*03d8*/ 	.word	0xffffffff


	//   ....[192]....
        /*03dc*/ 	.word	0xffffffff


	//   ....[193]....
        /*03e0*/ 	.word	0xffffffff


	//   ....[194]....
        /*03e4*/ 	.word	0xffffffff


	//   ....[195]....
        /*03e8*/ 	.word	0xffffffff


	//   ....[196]....
        /*03ec*/ 	.word	0xffffffff


	//   ....[197]....
        /*03f0*/ 	.word	0xffffffff


	//   ....[198]....
        /*03f4*/ 	.word	0xffffffff


	//   ....[199]....
        /*03f8*/ 	.word	0xffffffff


	//   ....[200]....
        /*03fc*/ 	.word	0xffffffff


	//   ....[201]....
        /*0400*/ 	.word	0xffffffff


	//   ....[202]....
        /*0404*/ 	.word	0xffffffff


	//   ....[203]....
        /*0408*/ 	.word	0xffffffff


	//   ....[204]....
        /*040c*/ 	.word	0xffffffff


	//   ....[205]....
        /*0410*/ 	.word	0xffffffff


	//   ....[206]....
        /*0414*/ 	.word	0xffffffff


	//   ....[207]....
        /*0418*/ 	.word	0xffffffff


	//   ....[208]....
        /*041c*/ 	.word	0xffffffff


	//   ....[209]....
        /*0420*/ 	.word	0xffffffff


	//   ....[210]....
        /*0424*/ 	.word	0xffffffff


	//   ....[211]....
        /*0428*/ 	.word	0xffffffff


	//   ....[212]....
        /*042c*/ 	.word	0xffffffff


	//   ....[213]....
        /*0430*/ 	.word	0xffffffff


	//   ....[214]....
        /*0434*/ 	.word	0xffffffff


	//   ....[215]....
        /*0438*/ 	.word	0xffffffff


	//   ....[216]....
        /*043c*/ 	.word	0xffffffff


	//   ....[217]....
        /*0440*/ 	.word	0x0500002f


	//   ....[218]....
        /*0444*/ 	.word	0x0500002f


	//   ....[219]....
        /*0448*/ 	.word	0x0500002f


	//   ....[220]....
        /*044c*/ 	.word	0x0500002f


	//   ....[221]....
        /*0450*/ 	.word	0x0500002f


	//----- nvinfo : EIATTR_COOP_GROUP_INSTR_OFFSETS
	.align		4
.L_272:
        /*0454*/ 	.byte	0x04, 0x28
        /*0456*/ 	.short	(.L_274 - .L_273)


	//   ....[0]....
.L_273:
        /*0458*/ 	.word	0x00000ee0


	//   ....[1]....
        /*045c*/ 	.word	0x00001970


	//   ....[2]....
        /*0460*/ 	.word	0x00002370


	//   ....[3]....
        /*0464*/ 	.word	0x00002390


	//   ....[4]....
        /*0468*/ 	.word	0x000023b0


	//   ....[5]....
        /*046c*/ 	.word	0x000023d0


	//   ....[6]....
        /*0470*/ 	.word	0x000023f0


	//   ....[7]....
        /*0474*/ 	.word	0x000028c0


	//   ....[8]....
        /*0478*/ 	.word	0x000028d0


	//   ....[9]....
        /*047c*/ 	.word	0x000028f0


	//   ....[10]....
        /*0480*/ 	.word	0x00002910


	//   ....[11]....
        /*0484*/ 	.word	0x00002960


	//   ....[12]....
        /*0488*/ 	.word	0x00002990


	//   ....[13]....
        /*048c*/ 	.word	0x000029d0


	//   ....[14]....
        /*0490*/ 	.word	0x000029f0


	//   ....[15]....
        /*0494*/ 	.word	0x00002b20


	//   ....[16]....
        /*0498*/ 	.word	0x00002b50


	//   ....[17]....
        /*049c*/ 	.word	0x00002b60


	//   ....[18]....
        /*04a0*/ 	.word	0x00002b80


	//   ....[19]....
        /*04a4*/ 	.word	0x00002bc0


	//   ....[20]....
        /*04a8*/ 	.word	0x00002bf0


	//   ....[21]....
        /*04ac*/ 	.word	0x00002c30


	//   ....[22]....
        /*04b0*/ 	.word	0x00002c50


	//   ....[23]....
        /*04b4*/ 	.word	0x00002c70


	//   ....[24]....
        /*04b8*/ 	.word	0x00002d80


	//   ....[25]....
        /*04bc*/ 	.word	0x00002da0


	//   ....[26]....
        /*04c0*/ 	.word	0x00002db0


	//   ....[27]....
        /*04c4*/ 	.word	0x00002dd0


	//   ....[28]....
        /*04c8*/ 	.word	0x00002e10


	//   ....[29]....
        /*04cc*/ 	.word	0x00002e40


	//   ....[30]....
        /*04d0*/ 	.word	0x00002e80


	//   ....[31]....
        /*04d4*/ 	.word	0x00002ea0


	//   ....[32]....
        /*04d8*/ 	.word	0x00002ec0


	//   ....[33]....
        /*04dc*/ 	.word	0x00002fe0


	//   ....[34]....
        /*04e0*/ 	.word	0x00003000


	//   ....[35]....
        /*04e4*/ 	.word	0x00003010


	//   ....[36]....
        /*04e8*/ 	.word	0x00003030


	//   ....[37]....
        /*04ec*/ 	.word	0x00003070


	//   ....[38]....
        /*04f0*/ 	.word	0x000030a0


	//   ....[39]....
        /*04f4*/ 	.word	0x000030e0


	//   ....[40]....
        /*04f8*/ 	.word	0x00003100


	//   ....[41]....
        /*04fc*/ 	.word	0x00003120


	//   ....[42]....
        /*0500*/ 	.word	0x00003240


	//   ....[43]....
        /*0504*/ 	.word	0x00003270


	//   ....[44]....
        /*0508*/ 	.word	0x00003280


	//   ....[45]....
        /*050c*/ 	.word	0x000032a0


	//   ....[46]....
        /*0510*/ 	.word	0x000032e0


	//   ....[47]....
        /*0514*/ 	.word	0x00003310


	//   ....[48]....
        /*0518*/ 	.word	0x00003350


	//   ....[49]....
        /*051c*/ 	.word	0x00003370


	//   ....[50]....
        /*0520*/ 	.word	0x00003390


	//   ....[51]....
        /*0524*/ 	.word	0x000034a0


	//   ....[52]....
        /*0528*/ 	.word	0x000034c0


	//   ....[53]....
        /*052c*/ 	.word	0x000034d0


	//   ....[54]....
        /*0530*/ 	.word	0x000034f0


	//   ....[55]....
        /*0534*/ 	.word	0x00003530


	//   ....[56]....
        /*0538*/ 	.word	0x00003560


	//   ....[57]....
        /*053c*/ 	.word	0x000035a0


	//   ....[58]....
        /*0540*/ 	.word	0x000035c0


	//   ....[59]....
        /*0544*/ 	.word	0x000035e0


	//   ....[60]....
        /*0548*/ 	.word	0x00003700


	//   ....[61]....
        /*054c*/ 	.word	0x00003720


	//   ....[62]....
        /*0550*/ 	.word	0x00003730


	//   ....[63]....
        /*0554*/ 	.word	0x00003750


	//   ....[64]....
        /*0558*/ 	.word	0x00003790


	//   ....[65]....
        /*055c*/ 	.word	0x000037c0


	//   ....[66]....
        /*0560*/ 	.word	0x00003800


	//   ....[67]....
        /*0564*/ 	.word	0x00003820


	//   ....[68]....
        /*0568*/ 	.word	0x00003840


	//   ....[69]....
        /*056c*/ 	.word	0x00003940


	//   ....[70]....
        /*0570*/ 	.word	0x00003970


	//   ....[71]....
        /*0574*/ 	.word	0x00003980


	//   ....[72]....
        /*0578*/ 	.word	0x000039a0


	//   ....[73]....
        /*057c*/ 	.word	0x000039e0


	//   ....[74]....
        /*0580*/ 	.word	0x00003a10


	//   ....[75]....
        /*0584*/ 	.word	0x00003a50


	//   ....[76]....
        /*0588*/ 	.word	0x00003a70


	//   ....[77]....
        /*058c*/ 	.word	0x00003a90


	//   ....[78]....
        /*0590*/ 	.word	0x00003b80


	//   ....[79]....
        /*0594*/ 	.word	0x00003bb0


	//   ....[80]....
        /*0598*/ 	.word	0x00003bc0


	//   ....[81]....
        /*059c*/ 	.word	0x00003bf0


	//   ....[82]....
        /*05a0*/ 	.word	0x00003c10


	//   ....[83]....
        /*05a4*/ 	.word	0x00003c60


	//   ....[84]....
        /*05a8*/ 	.word	0x00003c80


	//   ....[85]....
        /*05ac*/ 	.word	0x00003cc0


	//   ....[86]....
        /*05b0*/ 	.word	0x00003ce0


	//   ....[87]....
        /*05b4*/ 	.word	0x00003de0


	//   ....[88]....
        /*05b8*/ 	.word	0x00003e30


	//   ....[89]....
        /*05bc*/ 	.word	0x00003e40


	//   ....[90]....
        /*05c0*/ 	.word	0x00003e90


	//   ....[91]....
        /*05c4*/ 	.word	0x00003ec0


	//   ....[92]....
        /*05c8*/ 	.word	0x00003ef0


	//   ....[93]....
        /*05cc*/ 	.word	0x00003f20


	//   ....[94]....
        /*05d0*/ 	.word	0x00003f50


	//   ....[95]....
        /*05d4*/ 	.word	0x00003f80


	//   ....[96]....
        /*05d8*/ 	.word	0x00004040


	//   ....[97]....
        /*05dc*/ 	.word	0x00004060


	//   ....[98]....
        /*05e0*/ 	.word	0x00004070


	//   ....[99]....
        /*05e4*/ 	.word	0x000040c0


	//   ....[100]....
        /*05e8*/ 	.word	0x000040f0


	//   ....[101]....
        /*05ec*/ 	.word	0x00004120


	//   ....[102]....
        /*05f0*/ 	.word	0x00004150


	//   ....[103]....
        /*05f4*/ 	.word	0x00004180


	//   ....[104]....
        /*05f8*/ 	.word	0x000041b0


	//   ....[105]....
        /*05fc*/ 	.word	0x000042d0


	//   ....[106]....
        /*0600*/ 	.word	0x000042e0


	//   ....[107]....
        /*0604*/ 	.word	0x000042f0


	//   ....[108]....
        /*0608*/ 	.word	0x00004350


	//   ....[109]....
        /*060c*/ 	.word	0x00004380


	//   ....[110]....
        /*0610*/ 	.word	0x000043b0


	//   ....[111]....
        /*0614*/ 	.word	0x000043e0


	//   ....[112]....
        /*0618*/ 	.word	0x00004410


	//   ....[113]....
        /*061c*/ 	.word	0x00004440


	//   ....[114]....
        /*0620*/ 	.word	0x00004530


	//   ....[115]....
        /*0624*/ 	.word	0x00004570


	//   ....[116]....
        /*0628*/ 	.word	0x00004580


	//   ....[117]....
        /*062c*/ 	.word	0x000045d0


	//   ....[118]....
        /*0630*/ 	.word	0x00004600


	//   ....[119]....
        /*0634*/ 	.word	0x00004630


	//   ....[120]....
        /*0638*/ 	.word	0x00004660


	//   ....[121]....
        /*063c*/ 	.word	0x00004690


	//   ....[122]....
        /*0640*/ 	.word	0x000046c0


	//   ....[123]....
        /*0644*/ 	.word	0x000047b0


	//   ....[124]....
        /*0648*/ 	.word	0x00004800


	//   ....[125]....
        /*064c*/ 	.word	0x00004810


	//   ....[126]....
        /*0650*/ 	.word	0x00004860


	//   ....[127]....
        /*0654*/ 	.word	0x00004890


	//   ....[128]....
        /*0658*/ 	.word	0x000048a0


	//   ....[129]....
        /*065c*/ 	.word	0x000048e0


	//   ....[130]....
        /*0660*/ 	.word	0x00004910


	//   ....[131]....
        /*0664*/ 	.word	0x00004940


	//   ....[132]....
        /*0668*/ 	.word	0x00004a30


	//   ....[133]....
        /*066c*/ 	.word	0x00004a90


	//   ....[134]....
        /*0670*/ 	.word	0x00004aa0


	//   ....[135]....
        /*0674*/ 	.word	0x00004af0


	//   ....[136]....
        /*0678*/ 	.word	0x00004b20


	//   ....[137]....
        /*067c*/ 	.word	0x00004b30


	//   ....[138]....
        /*0680*/ 	.word	0x00004b70


	//   ....[139]....
        /*0684*/ 	.word	0x00004ba0


	//   ....[140]....
        /*0688*/ 	.word	0x00004bd0


	//   ....[141]....
        /*068c*/ 	.word	0x00004cb0


	//   ....[142]....
        /*0690*/ 	.word	0x00004d10


	//   ....[143]....
        /*0694*/ 	.word	0x00004d20


	//   ....[144]....
        /*0698*/ 	.word	0x00004d70


	//   ....[145]....
        /*069c*/ 	.word	0x00004da0


	//   ....[146]....
        /*06a0*/ 	.word	0x00004db0


	//   ....[147]....
        /*06a4*/ 	.word	0x00004df0


	//   ....[148]....
        /*06a8*/ 	.word	0x00004e20


	//   ....[149]....
        /*06ac*/ 	.word	0x00004e50


	//   ....[150]....
        /*06b0*/ 	.word	0x00004f30


	//   ....[151]....
        /*06b4*/ 	.word	0x00004f90


	//   ....[152]....
        /*06b8*/ 	.word	0x00004fa0


	//   ....[153]....
        /*06bc*/ 	.word	0x00004ff0


	//   ....[154]....
        /*06c0*/ 	.word	0x00005020


	//   ....[155]....
        /*06c4*/ 	.word	0x00005050


	//   ....[156]....
        /*06c8*/ 	.word	0x00005080


	//   ....[157]....
        /*06cc*/ 	.word	0x000050b0


	//   ....[158]....
        /*06d0*/ 	.word	0x000050e0


	//   ....[159]....
        /*06d4*/ 	.word	0x000051b0


	//   ....[160]....
        /*06d8*/ 	.word	0x00005200


	//   ....[161]....
        /*06dc*/ 	.word	0x00005210


	//   ....[162]....
        /*06e0*/ 	.word	0x00005260


	//   ....[163]....
        /*06e4*/ 	.word	0x00005290


	//   ....[164]....
        /*06e8*/ 	.word	0x000052a0


	//   ....[165]....
        /*06ec*/ 	.word	0x000052e0


	//   ....[166]....
        /*06f0*/ 	.word	0x00005310


	//   ....[167]....
        /*06f4*/ 	.word	0x00005340


	//   ....[168]....
        /*06f8*/ 	.word	0x00005420


	//   ....[169]....
        /*06fc*/ 	.word	0x00005440


	//   ....[170]....
        /*0700*/ 	.word	0x00005450


	//   ....[171]....
        /*0704*/ 	.word	0x00005480


	//   ....[172]....
        /*0708*/ 	.word	0x000054a0


	//   ....[173]....
        /*070c*/ 	.word	0x000054f0


	//   ....[174]....
        /*0710*/ 	.word	0x00005520


	//   ....[175]....
        /*0714*/ 	.word	0x00005560


	//   ....[176]....
        /*0718*/ 	.word	0x00005590


	//   ....[177]....
        /*071c*/ 	.word	0x00005650


	//   ....[178]....
        /*0720*/ 	.word	0x00005b80


	//   ....[179]....
        /*0724*/ 	.word	0x00005ee0


	//   ....[180]....
        /*0728*/ 	.word	0x00005fa0


	//   ....[181]....
        /*072c*/ 	.word	0x00006060


	//   ....[182]....
        /*0730*/ 	.word	0x00006120


	//   ....[183]....
        /*0734*/ 	.word	0x000061e0


	//   ....[184]....
        /*0738*/ 	.word	0x000062a0


	//   ....[185]....
        /*073c*/ 	.word	0x00006360


	//   ....[186]....
        /*0740*/ 	.word	0x00006420


	//   ....[187]....
        /*0744*/ 	.word	0x000064e0


	//   ....[188]....
        /*0748*/ 	.word	0x000065a0


	//   ....[189]....
        /*074c*/ 	.word	0x00006660


	//   ....[190]....
        /*0750*/ 	.word	0x00006720


	//   ....[191]....
        /*0754*/ 	.word	0x000067e0


	//   ....[192]....
        /*0758*/ 	.word	0x000068a0


	//   ....[193]....
        /*075c*/ 	.word	0x00006960


	//   ....[194]....
        /*0760*/ 	.word	0x00006a20


	//   ....[195]....
        /*0764*/ 	.word	0x00006ae0


	//   ....[196]....
        /*0768*/ 	.word	0x00006ba0


	//   ....[197]....
        /*076c*/ 	.word	0x00006c60


	//   ....[198]....
        /*0770*/ 	.word	0x00006e80


	//   ....[199]....
        /*0774*/ 	.word	0x00006fb0


	//   ....[200]....
        /*0778*/ 	.word	0x000070e0


	//   ....[201]....
        /*077c*/ 	.word	0x00007210


	//   ....[202]....
        /*0780*/ 	.word	0x00007340


	//   ....[203]....
        /*0784*/ 	.word	0x00007470


	//   ....[204]....
        /*0788*/ 	.word	0x000075a0


	//   ....[205]....
        /*078c*/ 	.word	0x000076d0


	//   ....[206]....
        /*0790*/ 	.word	0x00007800


	//   ....[207]....
        /*0794*/ 	.word	0x00007930


	//   ....[208]....
        /*0798*/ 	.word	0x00007a60


	//   ....[209]....
        /*079c*/ 	.word	0x00007b80


	//   ....[210]....
        /*07a0*/ 	.word	0x00007c90


	//   ....[211]....
        /*07a4*/ 	.word	0x00007da0


	//   ....[212]....
        /*07a8*/ 	.word	0x00007eb0


	//   ....[213]....
        /*07ac*/ 	.word	0x00007fc0


	//   ....[214]....
        /*07b0*/ 	.word	0x000080d0


	//   ....[215]....
        /*07b4*/ 	.word	0x000081e0


	//   ....[216]....
        /*07b8*/ 	.word	0x000082e0


	//   ....[217]....
        /*07bc*/ 	.word	0x00008350


	//   ....[218]....
        /*07c0*/ 	.word	0x000083c0


	//   ....[219]....
        /*07c4*/ 	.word	0x00008430


	//   ....[220]....
        /*07c8*/ 	.word	0x000084a0


	//   ....[221]....
        /*07cc*/ 	.word	0x00008510


	//----- nvinfo : EIATTR_VRC_CTA_INIT_COUNT
	.align		4
.L_274:
        /*07d0*/ 	.byte	0x02, 0x4a
	.zero		1
	.zero		1


	//----- nvinfo : EIATTR_EXIT_INSTR_OFFSETS
	.align		4
        /*07d4*/ 	.byte	0x04, 0x1c
        /*07d6*/ 	.short	(.L_276 - .L_275)


	//   ....[0]....
.L_275:
        /*07d8*/ 	.word	0x00001d40


	//   ....[1]....
        /*07dc*/ 	.word	0x00002160


	//   ....[2]....
        /*07e0*/ 	.word	0x00002180


	//   ....[3]....
        /*07e4*/ 	.word	0x00006c70


	//   ....[4]....
        /*07e8*/ 	.word	0x000082f0


	//----- nvinfo : EIATTR_MAX_THREADS
	.align		4
.L_276:
        /*07ec*/ 	.byte	0x04, 0x05
        /*07ee*/ 	.short	(.L_278 - .L_277)
.L_277:
        /*07f0*/ 	.word	0x00000180
        /*07f4*/ 	.word	0x00000001
        /*07f8*/ 	.word	0x00000001


	//----- nvinfo : EIATTR_CRS_STACK_SIZE
	.align		4
.L_278:
        /*07fc*/ 	.byte	0x04, 0x1e
        /*07fe*/ 	.short	(.L_280 - .L_279)
.L_279:
        /*0800*/ 	.word	0x00000000


	//----- nvinfo : EIATTR_CBANK_PARAM_SIZE
	.align		4
.L_280:
        /*0804*/ 	.byte	0x03, 0x19
        /*0806*/ 	.short	0x004d


	//----- nvinfo : EIATTR_PARAM_CBANK
	.align		4
        /*0808*/ 	.byte	0x04, 0x0a
        /*080a*/ 	.short	(.L_282 - .L_281)
	.align		4
.L_281:
        /*080c*/ 	.word	index@(.nv.constant0._ZN3cub18CUB_300001_SM_10006detail10radix_sort29DeviceRadixSortOnesweepKernelINS1_5radix10policy_hubIiNS0_8NullTypeEyE10Policy1000ELNS0_9SortOrderE0EiS6_yiiNS1_21identity_decomposer_tEEEvPT5_SC_PT3_PKSD_PT1_PKSH_PT2_PKSL_T4_iiT6_)
        /*0810*/ 	.short	0x0380
        /*0812*/ 	.short	0x004d


	//----- nvinfo : EIATTR_SW_WAR
	.align		4
.L_282:
        /*0814*/ 	.byte	0x04, 0x36
        /*0816*/ 	.short	(.L_284 - .L_283)
.L_283:
        /*0818*/ 	.word	0x00000008
.L_284:


//--------------------- .nv.info._ZN3cub18CUB_300001_SM_10006detail10radix_sort33DeviceRadixSortExclusiveSumKernelINS1_5radix10policy_hubIiNS0_8NullTypeEyE10Policy1000EyEEvPT0_ --------------------------
	.section	.nv.info._ZN3cub18CUB_300001_SM_10006detail10radix_sort33DeviceRadixSortExclusiveSumKernelINS1_5radix10policy_hubIiNS0_8NullTypeEyE10Policy1000EyEEvPT0_,"",@"SHT_CUDA_INFO"
	.sectionflags	@""
	.align	4


	//----- nvinfo : EIATTR_CUDA_API_VERSION
	.align		4
        /*0000*/ 	.byte	0x04, 0x37
        /*0002*/ 	.short	(.L_286 - .L_285)
.L_285:
        /*0004*/ 	.word	0x00000082


	//----- nvinfo : EIATTR_KPARAM_INFO
	.align		4
.L_286:
        /*0008*/ 	.byte	0x04, 0x17
        /*000a*/ 	.short	(.L_288 - .L_287)
.L_287:
        /*000c*/ 	.word	0x00000000
        /*0010*/ 	.short	0x0000
        /*0012*/ 	.short	0x0000
        /*0014*/ 	.byte	0x00, 0xf5, 0x21, 0x00


	//----- nvinfo : EIATTR_SPARSE_MMA_MASK
	.align		4
.L_288:
        /*0018*/ 	.byte	0x03, 0x50
        /*001a*/ 	.short	0x0000


	//----- nvinfo : EIATTR_MAXREG_COUNT
	.align		4
        /*001c*/ 	.byte	0x03, 0x1b
        /*001e*/ 	.short	0x00ff


	//----- nvinfo : EIATTR_NUM_BARRIERS
	.align		4
        /*0020*/ 	.byte	0x02, 0x4c
        /*0022*/ 	.byte	0x01
	.zero		1


	//----- nvinfo : EIATTR_MERCURY_ISA_VERSION
	.align		4
        /*0024*/ 	.byte	0x03, 0x5f
        /*0026*/ 	.short	0x0101


	//----- nvinfo : EIATTR_COOP_GROUP_MASK_REGIDS
	.align		4
        /*0028*/ 	.byte	0x04, 0x29
        /*002a*/ 	.short	(.L_290 - .L_289)


	//   ....[0]....
.L_289:
        /*002c*/ 	.word	0xffffffff


	//   ....[1]....
        /*0030*/ 	.word	0xffffffff


	//   ....[2]....
        /*0034*/ 	.word	0xffffffff


	//   ....[3]....
        /*0038*/ 	.word	0xffffffff


	//   ....[4]....
        /*003c*/ 	.word	0xffffffff


	//   ....[5]....
        /*0040*/ 	.word	0xffffffff


	//   ....[6]....
        /*0044*/ 	.word	0xffffffff


	//   ....[7]....
        /*0048*/ 	.word	0xffffffff


	//   ....[8]....
        /*004c*/ 	.word	0xffffffff


	//   ....[9]....
        /*0050*/ 	.word	0xffffffff


	//   ....[10]....
        /*0054*/ 	.word	0x05000015


	//   ....[11]....
        /*0058*/ 	.word	0x05000015


	//   ....[12]....
        /*005c*/ 	.word	0x05000015


	//   ....[13]....
        /*0060*/ 	.word	0x05000015


	//   ....[14]....
        /*0064*/ 	.word	0x05000015


	//   ....[15]....
        /*0068*/ 	.word	0x05000015


	//   ....[16]....
        /*006c*/ 	.word	0x05000015


	//   ....[17]....
        /*0070*/ 	.word	0x05000015


	//   ....[18]....
        /*0074*/ 	.word	0x05000015


	//   ....[19]....
        /*0078*/ 	.word	0x05000015


	//----- nvinfo : EIATTR_COOP_GROUP_INSTR_OFFSETS
	.align		4
.L_290:
        /*007c*/ 	.byte	0x04, 0x28
        /*007e*/ 	.short	(.L_292 - .L_291)


	//   ....[0]....
.L_291:
        /*0080*/ 	.word	0x00000250


	//   ....[1]....
        /*0084*/ 	.word	0x00000260


	//   ....[2]....
        /*0088*/ 	.word	0x000002a0


	//   ....[3]....
        /*008c*/ 	.word	0x000002c0


	//   ....[4]....
        /*0090*/ 	.word	0x00000310


	//   ....[5]....
        /*0094*/ 	.word	0x00000320


	//   ....[6]....
        /*0098*/ 	.word	0x00000360


	//   ....[7]....
        /*009c*/ 	.word	0x00000380


	//   ....[8]....
        /*00a0*/ 	.word	0x000003d0


	//   ....[9]....
        /*00a4*/ 	.word	0x000003e0


	//   ....[10]....
        /*00a8*/ 	.word	0x00000660


	//   ....[11]....
        /*00ac*/ 	.word	0x000006b0


	//   ....[12]....
        /*00b0*/ 	.word	0x00000740


	//   ....[13]....
        /*00b4*/ 	.word	0x00000790


	//   ....[14]....
        /*00b8*/ 	.word	0x00000820


	//   ....[15]....
        /*00bc*/ 	.word	0x00000870


	//   ....[16]....
        /*00c0*/ 	.word	0x00000900


	//   ....[17]....
        /*00c4*/ 	.word	0x00000950


	//   ....[18]....
        /*00c8*/ 	.word	0x000009e0


	//   ....[19]....
        /*00cc*/ 	.word	0x00000a30


	//----- nvinfo : EIATTR_VRC_CTA_INIT_COUNT
	.align		4
.L_292:
        /*00d0*/ 	.byte	0x02, 0x4a
	.zero		1
	.zero		1


	//----- nvinfo : EIATTR_EXIT_INSTR_OFFSETS
	.align		4
        /*00d4*/ 	.byte	0x04, 0x1c
        /*00d6*/ 	.short	(.L_294 - .L_293)


	//   ....[0]....
.L_293:
        /*00d8*/ 	.word	0x000005d0


	//   ....[1]....
        /*00dc*/ 	.word	0x00000600


	//----- nvinfo : EIATTR_CRS_STACK_SIZE
	.align		4
.L_294:
        /*00e0*/ 	.byte	0x04, 0x1e
        /*00e2*/ 	.short	(.L_296 - .L_295)
.L_295:
        /*00e4*/ 	.word	0x00000000


	//----- nvinfo : EIATTR_CBANK_PARAM_SIZE
	.align		4
.L_296:
        /*00e8*/ 	.byte	0x03, 0x19
        /*00ea*/ 	.short	0x0008


	//----- nvinfo : EIATTR_PARAM_CBANK
	.align		4
        /*00ec*/ 	.byte	0x04, 0x0a
        /*00ee*/ 	.short	(.L_298 - .L_297)
	.align		4
.L_297:
        /*00f0*/ 	.word	index@(.nv.constant0._ZN3cub18CUB_300001_SM_10006detail10radix_sort33DeviceRadixSortExclusiveSumKernelINS1_5radix10policy_hubIiNS0_8NullTypeEyE10Policy1000EyEEvPT0_)
        /*00f4*/ 	.short	0x0380
        /*00f6*/ 	.short	0x0008


	//----- nvinfo : EIATTR_SW_WAR
	.align		4
.L_298:
        /*00f8*/ 	.byte	0x04, 0x36
        /*00fa*/ 	.short	(.L_300 - .L_299)
.L_299:
        /*00fc*/ 	.word	0x00000008
.L_300:


//--------------------- .nv.info._ZN3cub18CUB_300001_SM_10006detail10radix_sort30DeviceRadixSortHistogramKernelINS1_5radix10policy_hubIiNS0_8NullTypeEyE10Policy1000ELNS0_9SortOrderE0EiyNS1_21identity_decomposer_tEEEvPT2_PKT1_SB_iiT3_ --------------------------
	.section	.nv.info._ZN3cub18CUB_300001_SM_10006detail10radix_sort30DeviceRadixSortHistogramKernelINS1_5radix10policy_hubIiNS0_8NullTypeEyE10Policy1000ELNS0_9SortOrderE0EiyNS1_21identity_decomposer_tEEEvPT2_PKT1_SB_iiT3_,"",@"SHT_CUDA_INFO"
	.sectionflags	@""
	.align	4


	//----- nvinfo : EIATTR_CUDA_API_VERSION
	.align		4
        /*0000*/ 	.byte	0x04, 0x37
        /*0002*/ 	.short	(.L_302 - .L_301)
.L_301:
        /*0004*/ 	.word	0x00000082


	//----- nvinfo : EIATTR_KPARAM_INFO
	.align		4
.L_302:
        /*0008*/ 	.byte	0x04, 0x17
        /*000a*/ 	.short	(.L_304 - .L_303)
.L_303:
        /*000c*/ 	.word	0x00000000
        /*0010*/ 	.short	0x0005
        /*0012*/ 	.short	0x0020
        /*0014*/ 	.byte	0x00, 0xf0, 0x05, 0x00


	//----- nvinfo : EIATTR_KPARAM_INFO
	.align		4
.L_304:
        /*0018*/ 	.byte	0x04, 0x17
        /*001a*/ 	.short	(.L_306 - .L_305)
.L_305:
        /*001c*/ 	.word	0x00000000
        /*0020*/ 	.short	0x0004
        /*0022*/ 	.short	0x001c
        /*0024*/ 	.byte	0x00, 0xf0, 0x11, 0x00


	//----- nvinfo : EIATTR_KPARAM_INFO
	.align		4
.L_306:
        /*0028*/ 	.byte	0x04, 0x17
        /*002a*/ 	.short	(.L_308 - .L_307)
.L_307:
        /*002c*/ 	.word	0x00000000
        /*0030*/ 	.short	0x0003
        /*0032*/ 	.short	0x0018
        /*0034*/ 	.byte	0x00, 0xf0, 0x11, 0x00


	//----- nvinfo : EIATTR_KPARAM_INFO
	.align		4
.L_308:
        /*0038*/ 	.byte	0x04, 0x17
        /*003a*/ 	.short	(.L_310 - .L_309)
.L_309:
        /*003c*/ 	.word	0x00000000
        /*0040*/ 	.short	0x0002
        /*0042*/ 	.short	0x0010
        /*0044*/ 	.byte	0x00, 0xf0, 0x21, 0x00


	//----- nvinfo : EIATTR_KPARAM_INFO
	.align		4
.L_310:
        /*0048*/ 	.byte	0x04, 0x17
        /*004a*/ 	.short	(.L_312 - .L_311)
.L_311:
        /*004c*/ 	.word	0x00000000
        /*0050*/ 	.short	0x0001
        /*0052*/ 	.short	0x0008
        /*0054*/ 	.byte	0x00, 0xf5, 0x21, 0x00


	//----- nvinfo : EIATTR_KPARAM_INFO
	.align		4
.L_312:
        /*0058*/ 	.byte	0x04, 0x17
        /*005a*/ 	.short	(.L_314 - .L_313)
.L_313:
        /*005c*/ 	.word	0x00000000
        /*0060*/ 	.short	0x0000
        /*0062*/ 	.short	0x0000
        /*0064*/ 	.byte	0x00, 0xf5, 0x21, 0x00


	//----- nvinfo : EIATTR_SPARSE_MMA_MASK
	.align		4
.L_314:
        /*0068*/ 	.byte	0x03, 0x50
        /*006a*/ 	.short	0x0000


	//----- nvinfo : EIATTR_MAXREG_COUNT
	.align		4
        /*006c*/ 	.byte	0x03, 0x1b
        /*006e*/ 	.short	0x00ff


	//----- nvinfo : EIATTR_NUM_BARRIERS
	.align		4
        /*0070*/ 	.byte	0x02, 0x4c
        /*0072*/ 	.byte	0x01
	.zero		1


	//----- nvinfo : EIATTR_MERCURY_ISA_VERSION
	.align		4
        /*0074*/ 	.byte	0x03, 0x5f
        /*0076*/ 	.short	0x0101


	//----- nvinfo : EIATTR_VRC_CTA_INIT_COUNT
	.align		4
        /*0078*/ 	.byte	0x02, 0x4a
	.zero		1
	.zero		1


	//----- nvinfo : EIATTR_EXIT_INSTR_OFFSETS
	.align		4
        /*007c*/ 	.byte	0x04, 0x1c
        /*007e*/ 	.short	(.L_316 - .L_315)


	//   ....[0]....
.L_315:
        /*0080*/ 	.word	0x00000040


	//   ....[1]....
        /*0084*/ 	.word	0x00002ee0


	//----- nvinfo : EIATTR_MAX_THREADS
	.align		4
.L_316:
        /*0088*/ 	.byte	0x04, 0x05
        /*008a*/ 	.short	(.L_318 - .L_317)
.L_317:
        /*008c*/ 	.word	0x00000080
        /*0090*/ 	.word	0x00000001
        /*0094*/ 	.word	0x00000001


	//----- nvinfo : EIATTR_CRS_STACK_SIZE
	.align		4
.L_318:
        /*0098*/ 	.byte	0x04, 0x1e
        /*009a*/ 	.short	(.L_320 - .L_319)
.L_319:
        /*009c*/ 	.word	0x00000000


	//----- nvinfo : EIATTR_CBANK_PARAM_SIZE
	.align		4
.L_320:
        /*00a0*/ 	.byte	0x03, 0x19
        /*00a2*/ 	.short	0x0021


	//----- nvinfo : EIATTR_PARAM_CBANK
	.align		4
        /*00a4*/ 	.byte	0x04, 0x0a
        /*00a6*/ 	.short	(.L_322 - .L_321)
	.align		4
.L_321:
        /*00a8*/ 	.word	index@(.nv.constant0._ZN3cub18CUB_300001_SM_10006detail10radix_sort30DeviceRadixSortHistogramKernelINS1_5radix10policy_hubIiNS0_8NullTypeEyE10Policy1000ELNS0_9SortOrderE0EiyNS1_21identity_decomposer_tEEEvPT2_PKT1_SB_iiT3_)
        /*00ac*/ 	.short	0x0380
        /*00ae*/ 	.short	0x0021


	//----- nvinfo : EIATTR_SW_WAR
	.align		4
.L_322:
        /*00b0*/ 	.byte	0x04, 0x36
        /*00b2*/ 	.short	(.L_324 - .L_323)
.L_323:
        /*00b4*/ 	.word	0x00000008
.L_324:


//--------------------- .nv.info._ZN3cub18CUB_300001_SM_10006detail10radix_sort31DeviceRadixSortSingleTileKernelINS1_5radix10policy_hubIiNS0_8NullTypeEyE10Policy1000ELNS0_9SortOrderE0EiS6_yNS1_21identity_decomposer_tEEEvPKT1_PSB_PKT2_PSF_T3_iiT4_ --------------------------
	.section	.nv.info._ZN3cub18CUB_300001_SM_10006detail10radix_sort31DeviceRadixSortSingleTileKernelINS1_5radix10policy_hubIiNS0_8NullTypeEyE10Policy1000ELNS0_9SortOrderE0EiS6_yNS1_21identity_decomposer_tEEEvPKT1_PSB_PKT2_PSF_T3_iiT4_,"",@"SHT_CUDA_INFO"
	.sectionflags	@""
	.align	4


	//----- nvinfo : EIATTR_CUDA_API_VERSION
	.align		4
        /*0000*/ 	.byte	0x04, 0x37
        /*0002*/ 	.short	(.L_326 - .L_325)
.L_325:
        /*0004*/ 	.word	0x00000082


	//----- nvinfo : EIATTR_KPARAM_INFO
	.align		4
.L_326:
        /*0008*/ 	.byte	0x04, 0x17
        /*000a*/ 	.short	(.L_328 - .L_327)
.L_327:
        /*000c*/ 	.word	0x00000000
        /*0010*/ 	.short	0x0007
        /*0012*/ 	.short	0x0030
        /*0014*/ 	.byte	0x00, 0xf0, 0x05, 0x00


	//----- nvinfo : EIATTR_KPARAM_INFO
	.align		4
.L_328:
        /*0018*/ 	.byte	0x04, 0x17
        /*001a*/ 	.short	(.L_330 - .L_329)
.L_329:
        /*001c*/ 	.word	0x00000000
        /*0020*/ 	.short	0x0006
        /*0022*/ 	.short	0x002c
        /*0024*/ 	.byte	0x00, 0xf0, 0x11, 0x00


	//----- nvinfo : EIATTR_KPARAM_INFO
	.align		4
.L_330:
        /*0028*/ 	.byte	0x04, 0x17
        /*002a*/ 	.short	(.L_332 - .L_331)
.L_331:
        /*002c*/ 	.word	0x00000000
        /*0030*/ 	.short	0x0005
        /*0032*/ 	.short	0x0028
        /*0034*/ 	.byte	0x00, 0xf0, 0x11, 0x00


	//----- nvinfo : EIATTR_KPARAM_INFO
	.align		4
.L_332:
        /*0038*/ 	.byte	0x04, 0x17
        /*003a*/ 	.short	(.L_334 - .L_333)
.L_333:
        /*003c*/ 	.word	0x00000000
        /*0040*/ 	.short	0x0004
        /*0042*/ 	.short	0x0020
        /*0044*/ 	.byte	0x00, 0xf0, 0x21, 0x00


	//----- nvinfo : EIATTR_KPARAM_INFO
	.align		4
.L_334:
        /*0048*/ 	.byte	0x04, 0x17
        /*004a*/ 	.short	(.L_336 - .L_335)
.L_335:
        /*004c*/ 	.word	0x00000000
        /*0050*/ 	.short	0x0003
        /*0052*/ 	.short	0x0018
        /*0054*/ 	.byte	0x00, 0xf5, 0x21, 0x00


	//----- nvinfo : EIATTR_KPARAM_INFO
	.align		4
.L_336:
        /*0058*/ 	.byte	0x04, 0x17
        /*005a*/ 	.short	(.L_338 - .L_337)
.L_337:
        /*005c*/ 	.word	0x00000000
        /*0060*/ 	.short	0x0002
        /*0062*/ 	.short	0x0010
        /*0064*/ 	.byte	0x00, 0xf5, 0x21, 0x00


	//----- nvinfo : EIATTR_KPARAM_INFO
	.align		4
.L_338:
        /*0068*/ 	.byte	0x04, 0x17
        /*006a*/ 	.short	(.L_340 - .L_339)
.L_339:
        /*006c*/ 	.word	0x00000000
        /*0070*/ 	.short	0x0001
        /*0072*/ 	.short	0x0008
        /*0074*/ 	.byte	0x00, 0xf5, 0x21, 0x00


	//----- nvinfo : EIATTR_KPARAM_INFO
	.align		4
.L_340:
        /*0078*/ 	.byte	0x04, 0x17
        /*007a*/ 	.short	(.L_342 - .L_341)
.L_341:
        /*007c*/ 	.word	0x00000000
        /*0080*/ 	.short	0x0000
        /*0082*/ 	.short	0x0000
        /*0084*/ 	.byte	0x00, 0xf5, 0x21, 0x00


	//----- nvinfo : EIATTR_SPARSE_MMA_MASK
	.align		4
.L_342:
        /*0088*/ 	.byte	0x03, 0x50
        /*008a*/ 	.short	0x0000


	//----- nvinfo : EIATTR_MAXREG_COUNT
	.align		4
        /*008c*/ 	.byte	0x03, 0x1b
        /*008e*/ 	.short	0x00ff


	//----- nvinfo : EIATTR_NUM_BARRIERS
	.align		4
        /*0090*/ 	.byte	0x02, 0x4c
        /*0092*/ 	.byte	0x01
	.zero		1


	//----- nvinfo : EIATTR_MERCURY_ISA_VERSION
	.align		4
        /*0094*/ 	.byte	0x03, 0x5f
        /*0096*/ 	.short	0x0101


	//----- nvinfo : EIATTR_COOP_GROUP_MASK_REGIDS
	.align		4
        /*0098*/ 	.byte	0x04, 0x29
        /*009a*/ 	.short	(.L_344 - .L_343)


	//   ....[0]....
.L_343:
        /*009c*/ 	.word	0xffffffff


	//   ....[1]....
        /*00a0*/ 	.word	0xffffffff


	//   ....[2]....
        /*00a4*/ 	.word	0xffffffff


	//   ....[3]....
        /*00a8*/ 	.word	0xffffffff


	//   ....[4]....
        /*00ac*/ 	.word	0xffffffff


	//----- nvinfo : EIATTR_COOP_GROUP_INSTR_OFFSETS
	.align		4
.L_344:
        /*00b0*/ 	.byte	0x04, 0x28
        /*00b2*/ 	.short	(.L_346 - .L_345)


	//   ....[0]....
.L_345:
        /*00b4*/ 	.word	0x000019f0


	//   ....[1]....
        /*00b8*/ 	.word	0x00001a10


	//   ....[2]....
        /*00bc*/ 	.word	0x00001a30


	//   ....[3]....
        /*00c0*/ 	.word	0x00001a50


	//   ....[4]....
        /*00c4*/ 	.word	0x00001a70


	//----- nvinfo : EIATTR_VRC_CTA_INIT_COUNT
	.align		4
.L_346:
        /*00c8*/ 	.byte	0x02, 0x4a
	.zero		1
	.zero		1


	//----- nvinfo : EIATTR_EXIT_INSTR_OFFSETS
	.align		4
        /*00cc*/ 	.byte	0x04, 0x1c
        /*00ce*/ 	.short	(.L_348 - .L_347)


	//   ....[0]....
.L_347:
        /*00d0*/ 	.word	0x000030e0


	//   ....[1]....
        /*00d4*/ 	.word	0x00003120


	//----- nvinfo : EIATTR_MAX_THREADS
	.align		4
.L_348:
        /*00d8*/ 	.byte	0x04, 0x05
        /*00da*/ 	.short	(.L_350 - .L_349)
.L_349:
        /*00dc*/ 	.word	0x00000100
        /*00e0*/ 	.word	0x00000001
        /*00e4*/ 	.word	0x00000001


	//----- nvinfo : EIATTR_CBANK_PARAM_SIZE
	.align		4
.L_350:
        /*00e8*/ 	.byte	0x03, 0x19
        /*00ea*/ 	.short	0x0031


	//----- nvinfo : EIATTR_PARAM_CBANK
	.align		4
        /*00ec*/ 	.byte	0x04, 0x0a
        /*00ee*/ 	.short	(.L_352 - .L_351)
	.align		4
.L_351:
        /*00f0*/ 	.word	index@(.nv.constant0._ZN3cub18CUB_300001_SM_10006detail10radix_sort31DeviceRadixSortSingleTileKernelINS1_5radix10policy_hubIiNS0_8NullTypeEyE10Policy1000ELNS0_9SortOrderE0EiS6_yNS1_21identity_decomposer_tEEEvPKT1_PSB_PKT2_PSF_T3_iiT4_)
        /*00f4*/ 	.short	0x0380
        /*00f6*/ 	.short	0x0031


	//----- nvinfo : EIATTR_SW_WAR
	.align		4
.L_352:
        /*00f8*/ 	.byte	0x04, 0x36
        /*00fa*/ 	.short	(.L_354 - .L_353)
.L_353:
        /*00fc*/ 	.word	0x00000008
.L_354:


//--------------------- .nv.info._ZN3cub18CUB_300001_SM_10006detail11EmptyKernelIvEEvv --------------------------
	.section	.nv.info._ZN3cub18CUB_300001_SM_10006detail11EmptyKernelIvEEvv,"",@"SHT_CUDA_INFO"
	.sectionflags	@""
	.align	4


	//----- nvinfo : EIATTR_CUDA_API_VERSION
	.align		4
        /*0000*/ 	.byte	0x04, 0x37
        /*0002*/ 	.short	(.L_356 - .L_355)
.L_355:
        /*0004*/ 	.word	0x00000082


	//----- nvinfo : EIATTR_SPARSE_MMA_MASK
	.align		4
.L_356:
        /*0008*/ 	.byte	0x03, 0x50
        /*000a*/ 	.short	0x0000


	//----- nvinfo : EIATTR_MAXREG_COUNT
	.align		4
        /*000c*/ 	.byte	0x03, 0x1b
        /*000e*/ 	.short	0x00ff


	//----- nvinfo : EIATTR_MERCURY_ISA_VERSION
	.align		4
        /*0010*/ 	.byte	0x03, 0x5f
        /*0012*/ 	.short	0x0101


	//----- nvinfo : EIATTR_VRC_CTA_INIT_COUNT
	.align		4
        /*0014*/ 	.byte	0x02, 0x4a
	.zero		1
	.zero		1


	//----- nvinfo : EIATTR_EXIT_INSTR_OFFSETS
	.align		4
        /*0018*/ 	.byte	0x04, 0x1c
        /*001a*/ 	.short	(.L_358 - .L_357)


	//   ....[0]....
.L_357:
        /*001c*/ 	.word	0x00000010


	//----- nvinfo : EIATTR_SW_WAR
	.align		4
.L_358:
        /*0020*/ 	.byte	0x04, 0x36
        /*0022*/ 	.short	(.L_360 - .L_359)
.L_359:
        /*0024*/ 	.word	0x00000008
.L_360:


//--------------------- .nv.info._Z14scatter_kernelIlEvPKT_PS0_PKiiii --------------------------
	.section	.nv.info._Z14scatter_kernelIlEvPKT_PS0_PKiiii,"",@"SHT_CUDA_INFO"
	.sectionflags	@""
	.align	4


	//----- nvinfo : EIATTR_CUDA_API_VERSION
	.align		4
        /*0000*/ 	.byte	0x04, 0x37
        /*0002*/ 	.short	(.L_362 - .L_361)
.L_361:
        /*0004*/ 	.word	0x00000082


	//----- nvinfo : EIATTR_KPARAM_INFO
	.align		4
.L_362:
        /*0008*/ 	.byte	0x04, 0x17
        /*000a*/ 	.short	(.L_364 - .L_363)
.L_363:
        /*000c*/ 	.word	0x00000000
        /*0010*/ 	.short	0x0005
        /*0012*/ 	.short	0x0020
        /*0014*/ 	.byte	0x00, 0xf0, 0x11, 0x00


	//----- nvinfo : EIATTR_KPARAM_INFO
	.align		4
.L_364:
        /*0018*/ 	.byte	0x04, 0x17
        /*001a*/ 	.short	(.L_366 - .L_365)
.L_365:
        /*001c*/ 	.word	0x00000000
        /*0020*/ 	.short	0x0004
        /*0022*/ 	.short	0x001c
        /*0024*/ 	.byte	0x00, 0xf0, 0x11, 0x00


	//----- nvinfo : EIATTR_KPARAM_INFO
	.align		4
.L_366:
        /*0028*/ 	.byte	0x04, 0x17
        /*002a*/ 	.short	(.L_368 - .L_367)
.L_367:
        /*002c*/ 	.word	0x00000000
        /*0030*/ 	.short	0x0003
        /*0032*/ 	.short	0x0018
        /*0034*/ 	.byte	0x00, 0xf0, 0x11, 0x00


	//----- nvinfo : EIATTR_KPARAM_INFO
	.align		4
.L_368:
        /*0038*/ 	.byte	0x04, 0x17
        /*003a*/ 	.short	(.L_370 - .L_369)
.L_369:
        /*003c*/ 	.word	0x00000000
        /*0040*/ 	.short	0x0002
        /*0042*/ 	.short	0x0010
        /*0044*/ 	.byte	0x00, 0xf5, 0x21, 0x00


	//----- nvinfo : EIATTR_KPARAM_INFO
	.align		4
.L_370:
        /*0048*/ 	.byte	0x04, 0x17
        /*004a*/ 	.short	(.L_372 - .L_371)
.L_371:
        /*004c*/ 	.word	0x00000000
        /*0050*/ 	.short	0x0001
        /*0052*/ 	.short	0x0008
        /*0054*/ 	.byte	0x00, 0xf5, 0x21, 0x00


	//----- nvinfo : EIATTR_KPARAM_INFO
	.align		4
.L_372:
        /*0058*/ 	.byte	0x04, 0x17
        /*005a*/ 	.short	(.L_374 - .L_373)
.L_373:
        /*005c*/ 	.word	0x00000000
        /*0060*/ 	.short	0x0000
        /*0062*/ 	.short	0x0000
        /*0064*/ 	.byte	0x00, 0xf5, 0x21, 0x00


	//----- nvinfo : EIATTR_SPARSE_MMA_MASK
	.align		4
.L_374:
        /*0068*/ 	.byte	0x03, 0x50
        /*006a*/ 	.short	0x0000


	//----- nvinfo : EIATTR_MAXREG_COUNT
	.align		4
        /*006c*/ 	.byte	0x03, 0x1b
        /*006e*/ 	.short	0x00ff


	//----- nvinfo : EIATTR_MERCURY_ISA_VERSION
	.align		4
        /*0070*/ 	.byte	0x03, 0x5f
        /*0072*/ 	.short	0x0101


	//----- nvinfo : EIATTR_VRC_CTA_INIT_COUNT
	.align		4
        /*0074*/ 	.byte	0x02, 0x4a
	.zero		1
	.zero		1


	//----- nvinfo : EIATTR_EXIT_INSTR_OFFSETS
	.align		4
        /*0078*/ 	.byte	0x04, 0x1c
        /*007a*/ 	.short	(.L_376 - .L_375)


	//   ....[0]....
.L_375:
        /*007c*/ 	.word	0x00000070


	//   ....[1]....
        /*0080*/ 	.word	0x000001a0


	//----- nvinfo : EIATTR_CBANK_PARAM_SIZE
	.align		4
.L_376:
        /*0084*/ 	.byte	0x03, 0x19
        /*0086*/ 	.short	0x0024


	//----- nvinfo : EIATTR_PARAM_CBANK
	.align		4
        /*0088*/ 	.byte	0x04, 0x0a
        /*008a*/ 	.short	(.L_378 - .L_377)
	.align		4
.L_377:
        /*008c*/ 	.word	index@(.nv.constant0._Z14scatter_kernelIlEvPKT_PS0_PKiiii)
        /*0090*/ 	.short	0x0380
        /*0092*/ 	.short	0x0024


	//----- nvinfo : EIATTR_SW_WAR
	.align		4
.L_378:
        /*0094*/ 	.byte	0x04, 0x36
        /*0096*/ 	.short	(.L_380 - .L_379)
.L_379:
        /*0098*/ 	.word	0x00000008
.L_380:


//--------------------- .nv.info._Z12preds_kernelIlEvPKT_Piii --------------------------
	.section	.nv.info._Z12preds_kernelIlEvPKT_Piii,"",@"SHT_CUDA_INFO"
	.sectionflags	@""
	.align	4


	//----- nvinfo : EIATTR_CUDA_API_VERSION
	.align		4
        /*0000*/ 	.byte	0x04, 0x37
        /*0002*/ 	.short	(.L_382 - .L_381)
.L_381:
        /*0004*/ 	.word	0x00000082


	//----- nvinfo : EIATTR_KPARAM_INFO
	.align		4
.L_382:
        /*0008*/ 	.byte	0x04, 0x17
        /*000a*/ 	.short	(.L_384 - .L_383)
.L_383:
        /*000c*/ 	.word	0x00000000
        /*0010*/ 	.short	0x0003
        /*0012*/ 	.short	0x0014
        /*0014*/ 	.byte	0x00, 0xf0, 0x11, 0x00


	//----- nvinfo : EIATTR_KPARAM_INFO
	.align		4
.L_384:
        /*0018*/ 	.byte	0x04, 0x17
        /*001a*/ 	.short	(.L_386 - .L_385)
.L_385:
        /*001c*/ 	.word	0x00000000
        /*0020*/ 	.short	0x0002
        /*0022*/ 	.short	0x0010
        /*0024*/ 	.byte	0x00, 0xf0, 0x11, 0x00


	//----- nvinfo : EIATTR_KPARAM_INFO
	.align		4
.L_386:
        /*0028*/ 	.byte	0x04, 0x17
        /*002a*/ 	.short	(.L_388 - .L_387)
.L_387:
        /*002c*/ 	.word	0x00000000
        /*0030*/ 	.short	0x0001
        /*0032*/ 	.short	0x0008
        /*0034*/ 	.byte	0x00, 0xf5, 0x21, 0x00


	//----- nvinfo : EIATTR_KPARAM_INFO
	.align		4
.L_388:
        /*0038*/ 	.byte	0x04, 0x17
        /*003a*/ 	.short	(.L_390 - .L_389)
.L_389:
        /*003c*/ 	.word	0x00000000
        /*0040*/ 	.short	0x0000
        /*0042*/ 	.short	0x0000
        /*0044*/ 	.byte	0x00, 0xf5, 0x21, 0x00


	//----- nvinfo : EIATTR_SPARSE_MMA_MASK
	.align		4
.L_390:
        /*0048*/ 	.byte	0x03, 0x50
        /*004a*/ 	.short	0x0000


	//----- nvinfo : EIATTR_MAXREG_COUNT
	.align		4
        /*004c*/ 	.byte	0x03, 0x1b
        /*004e*/ 	.short	0x00ff


	//----- nvinfo : EIATTR_MERCURY_ISA_VERSION
	.align		4
        /*0050*/ 	.byte	0x03, 0x5f
        /*0052*/ 	.short	0x0101


	//----- nvinfo : EIATTR_VRC_CTA_INIT_COUNT
	.align		4
        /*0054*/ 	.byte	0x02, 0x4a
	.zero		1
	.zero		1


	//----- nvinfo : EIATTR_EXIT_INSTR_OFFSETS
	.align		4
        /*0058*/ 	.byte	0x04, 0x1c
        /*005a*/ 	.short	(.L_392 - .L_391)


	//   ....[0]....
.L_391:
        /*005c*/ 	.word	0x00000070


	//   ....[1]....
        /*0060*/ 	.word	0x00000120


	//----- nvinfo : EIATTR_CBANK_PARAM_SIZE
	.align		4
.L_392:
        /*0064*/ 	.byte	0x03, 0x19
        /*0066*/ 	.short	0x0018


	//----- nvinfo : EIATTR_PARAM_CBANK
	.align		4
        /*0068*/ 	.byte	0x04, 0x0a
        /*006a*/ 	.short	(.L_394 - .L_393)
	.align		4
.L_393:
        /*006c*/ 	.word	index@(.nv.constant0._Z12preds_kernelIlEvPKT_Piii)
        /*0070*/ 	.short	0x0380
        /*0072*/ 	.short	0x0018


	//----- nvinfo : EIATTR_SW_WAR
	.align		4
.L_394:
        /*0074*/ 	.byte	0x04, 0x36
        /*0076*/ 	.short	(.L_396 - .L_395)
.L_395:
        /*0078*/ 	.word	0x00000008
.L_396:


//--------------------- .nv.info._Z14scatter_kernelIiEvPKT_PS0_PKiiii --------------------------
	.section	.nv.info._Z14scatter_kernelIiEvPKT_PS0_PKiiii,"",@"SHT_CUDA_INFO"
	.sectionflags	@""
	.align	4


	//----- nvinfo : EIATTR_CUDA_API_VERSION
	.align		4
        /*0000*/ 	.byte	0x04, 0x37
        /*0002*/ 	.short	(.L_398 - .L_397)
.L_397:
        /*0004*/ 	.word	0x00000082


	//----- nvinfo : EIATTR_KPARAM_INFO
	.align		4
.L_398:
        /*0008*/ 	.byte	0x04, 0x17
        /*000a*/ 	.short	(.L_400 - .L_399)
.L_399:
        /*000c*/ 	.word	0x00000000
        /*0010*/ 	.short	0x0005
        /*0012*/ 	.short	0x0020
        /*0014*/ 	.byte	0x00, 0xf0, 0x11, 0x00


	//----- nvinfo : EIATTR_KPARAM_INFO
	.align		4
.L_400:
        /*0018*/ 	.byte	0x04, 0x17
        /*001a*/ 	.short	(.L_402 - .L_401)
.L_401:
        /*001c*/ 	.word	0x00000000
        /*0020*/ 	.short	0x0004
        /*0022*/ 	.short	0x001c
        /*0024*/ 	.byte	0x00, 0xf0, 0x11, 0x00


	//----- nvinfo : EIATTR_KPARAM_INFO
	.align		4
.L_402:
        /*0028*/ 	.byte	0x04, 0x17
        /*002a*/ 	.short	(.L_404 - .L_403)
.L_403:
        /*002c*/ 	.word	0x00000000
        /*0030*/ 	.short	0x0003
        /*0032*/ 	.short	0x0018
        /*0034*/ 	.byte	0x00, 0xf0, 0x11, 0x00


	//----- nvinfo : EIATTR_KPARAM_INFO
	.align		4
.L_404:
        /*0038*/ 	.byte	0x04, 0x17
        /*003a*/ 	.short	(.L_406 - .L_405)
.L_405:
        /*003c*/ 	.word	0x00000000
        /*0040*/ 	.short	0x0002
        /*0042*/ 	.short	0x0010
        /*0044*/ 	.byte	0x00, 0xf5, 0x21, 0x00


	//----- nvinfo : EIATTR_KPARAM_INFO
	.align		4
.L_406:
        /*0048*/ 	.byte	0x04, 0x17
        /*004a*/ 	.short	(.L_408 - .L_407)
.L_407:
        /*004c*/ 	.word	0x00000000
        /*0050*/ 	.short	0x0001
        /*0052*/ 	.short	0x0008
        /*0054*/ 	.byte	0x00, 0xf5, 0x21, 0x00


	//----- nvinfo : EIATTR_KPARAM_INFO
	.align		4
.L_408:
        /*0058*/ 	.byte	0x04, 0x17
        /*005a*/ 	.short	(.L_410 - .L_409)
.L_409:
        /*005c*/ 	.word	0x00000000
        /*0060*/ 	.short	0x0000
        /*0062*/ 	.short	0x0000
        /*0064*/ 	.byte	0x00, 0xf5, 0x21, 0x00


	//----- nvinfo : EIATTR_SPARSE_MMA_MASK
	.align		4
.L_410:
        /*0068*/ 	.byte	0x03, 0x50
        /*006a*/ 	.short	0x0000


	//----- nvinfo : EIATTR_MAXREG_COUNT
	.align		4
        /*006c*/ 	.byte	0x03, 0x1b
        /*006e*/ 	.short	0x00ff


	//----- nvinfo : EIATTR_MERCURY_ISA_VERSION
	.align		4
        /*0070*/ 	.byte	0x03, 0x5f
        /*0072*/ 	.short	0x0101


	//----- nvinfo : EIATTR_VRC_CTA_INIT_COUNT
	.align		4
        /*0074*/ 	.byte	0x02, 0x4a
	.zero		1
	.zero		1


	//----- nvinfo : EIATTR_EXIT_INSTR_OFFSETS
	.align		4
        /*0078*/ 	.byte	0x04, 0x1c
        /*007a*/ 	.short	(.L_412 - .L_411)


	//   ....[0]....
.L_411:
        /*007c*/ 	.word	0x00000070


	//   ....[1]....
        /*0080*/ 	.word	0x00000190


	//----- nvinfo : EIATTR_CBANK_PARAM_SIZE
	.align		4
.L_412:
        /*0084*/ 	.byte	0x03, 0x19
        /*0086*/ 	.short	0x0024


	//----- nvinfo : EIATTR_PARAM_CBANK
	.align		4
        /*0088*/ 	.byte	0x04, 0x0a
        /*008a*/ 	.short	(.L_414 - .L_413)
	.align		4
.L_413:
        /*008c*/ 	.word	index@(.nv.constant0._Z14scatter_kernelIiEvPKT_PS0_PKiiii)
        /*0090*/ 	.short	0x0380
        /*0092*/ 	.short	0x0024


	//----- nvinfo : EIATTR_SW_WAR
	.align		4
.L_414:
        /*0094*/ 	.byte	0x04, 0x36
        /*0096*/ 	.short	(.L_416 - .L_415)
.L_415:
        /*0098*/ 	.word	0x00000008
.L_416:


//--------------------- .nv.info._Z12preds_kernelIiEvPKT_Piii --------------------------
	.section	.nv.info._Z12preds_kernelIiEvPKT_Piii,"",@"SHT_CUDA_INFO"
	.sectionflags	@""
	.align	4


	//----- nvinfo : EIATTR_CUDA_API_VERSION
	.align		4
        /*0000*/ 	.byte	0x04, 0x37
        /*0002*/ 	.short	(.L_418 - .L_417)
.L_417:
        /*0004*/ 	.word	0x00000082


	//----- nvinfo : EIATTR_KPARAM_INFO
	.align		4
.L_418:
        /*0008*/ 	.byte	0x04, 0x17
        /*000a*/ 	.short	(.L_420 - .L_419)
.L_419:
        /*000c*/ 	.word	0x00000000
        /*0010*/ 	.short	0x0003
        /*0012*/ 	.short	0x0014
        /*0014*/ 	.byte	0x00, 0xf0, 0x11, 0x00


	//----- nvinfo : EIATTR_KPARAM_INFO
	.align		4
.L_420:
        /*0018*/ 	.byte	0x04, 0x17
        /*001a*/ 	.short	(.L_422 - .L_421)
.L_421:
        /*001c*/ 	.word	0x00000000
        /*0020*/ 	.short	0x0002
        /*0022*/ 	.short	0x0010
        /*0024*/ 	.byte	0x00, 0xf0, 0x11, 0x00


	//----- nvinfo : EIATTR_KPARAM_INFO
	.align		4
.L_422:
        /*0028*/ 	.byte	0x04, 0x17
        /*002a*/ 	.short	(.L_424 - .L_423)
.L_423:
        /*002c*/ 	.word	0x00000000
        /*0030*/ 	.short	0x0001
        /*0032*/ 	.short	0x0008
        /*0034*/ 	.byte	0x00, 0xf5, 0x21, 0x00


	//----- nvinfo : EIATTR_KPARAM_INFO
	.align		4
.L_424:
        /*0038*/ 	.byte	0x04, 0x17
        /*003a*/ 	.short	(.L_426 - .L_425)
.L_425:
        /*003c*/ 	.word	0x00000000
        /*0040*/ 	.short	0x0000
        /*0042*/ 	.short	0x0000
        /*0044*/ 	.byte	0x00, 0xf5, 0x21, 0x00


	//----- nvinfo : EIATTR_SPARSE_MMA_MASK
	.align		4
.L_426:
        /*0048*/ 	.byte	0x03, 0x50
        /*004a*/ 	.short	0x0000


	//----- nvinfo : EIATTR_MAXREG_COUNT
	.align		4
        /*004c*/ 	.byte	0x03, 0x1b
        /*004e*/ 	.short	0x00ff


	//----- nvinfo : EIATTR_MERCURY_ISA_VERSION
	.align		4
        /*0050*/ 	.byte	0x03, 0x5f
        /*0052*/ 	.short	0x0101


	//----- nvinfo : EIATTR_VRC_CTA_INIT_COUNT
	.align		4
        /*0054*/ 	.byte	0x02, 0x4a
	.zero		1
	.zero		1


	//----- nvinfo : EIATTR_EXIT_INSTR_OFFSETS
	.align		4
        /*0058*/ 	.byte	0x04, 0x1c
        /*005a*/ 	.short	(.L_428 - .L_427)


	//   ....[0]....
.L_427:
        /*005c*/ 	.word	0x00000070


	//   ....[1]....
        /*0060*/ 	.word	0x00000120


	//----- nvinfo : EIATTR_CBANK_PARAM_SIZE
	.align		4
.L_428:
        /*0064*/ 	.byte	0x03, 0x19
        /*0066*/ 	.short	0x0018


	//----- nvinfo : EIATTR_PARAM_CBANK
	.align		4
        /*0068*/ 	.byte	0x04, 0x0a
        /*006a*/ 	.short	(.L_430 - .L_429)
	.align		4
.L_429:
        /*006c*/ 	.word	index@(.nv.constant0._Z12preds_kernelIiEvPKT_Piii)
        /*0070*/ 	.short	0x0380
        /*0072*/ 	.short	0x0018


	//----- nvinfo : EIATTR_SW_WAR
	.align		4
.L_430:
        /*0074*/ 	.byte	0x04, 0x36
        /*0076*/ 	.short	(.L_432 - .L_431)
.L_431:
        /*0078*/ 	.word	0x00000008
.L_432:


//--------------------- .nv.info._Z21add_block_sums_kernelPiPKii --------------------------
	.section	.nv.info._Z21add_block_sums_kernelPiPKii,"",@"SHT_CUDA_INFO"
	.sectionflags	@""
	.align	4


	//----- nvinfo : EIATTR_CUDA_API_VERSION
	.align		4
        /*0000*/ 	.byte	0x04, 0x37
        /*0002*/ 	.short	(.L_434 - .L_433)
.L_433:
        /*0004*/ 	.word	0x00000082


	//----- nvinfo : EIATTR_KPARAM_INFO
	.align		4
.L_434:
        /*0008*/ 	.byte	0x04, 0x17
        /*000a*/ 	.short	(.L_436 - .L_435)
.L_435:
        /*000c*/ 	.word	0x00000000
        /*0010*/ 	.short	0x0002
        /*0012*/ 	.short	0x0010
        /*0014*/ 	.byte	0x00, 0xf0, 0x11, 0x00


	//----- nvinfo : EIATTR_KPARAM_INFO
	.align		4
.L_436:
        /*0018*/ 	.byte	0x04, 0x17
        /*001a*/ 	.short	(.L_438 - .L_437)
.L_437:
        /*001c*/ 	.word	0x00000000
        /*0020*/ 	.short	0x0001
        /*0022*/ 	.short	0x0008
        /*0024*/ 	.byte	0x00, 0xf5, 0x21, 0x00


	//----- nvinfo : EIATTR_KPARAM_INFO
	.align		4
.L_438:
        /*0028*/ 	.byte	0x04, 0x17
        /*002a*/ 	.short	(.L_440 - .L_439)
.L_439:
        /*002c*/ 	.word	0x00000000
        /*0030*/ 	.short	0x0000
        /*0032*/ 	.short	0x0000
        /*0034*/ 	.byte	0x00, 0xf5, 0x21, 0x00


	//----- nvinfo : EIATTR_SPARSE_MMA_MASK
	.align		4
.L_440:
        /*0038*/ 	.byte	0x03, 0x50
        /*003a*/ 	.short	0x0000


	//----- nvinfo : EIATTR_MAXREG_COUNT
	.align		4
        /*003c*/ 	.byte	0x03, 0x1b
        /*003e*/ 	.short	0x00ff


	//----- nvinfo : EIATTR_MERCURY_ISA_VERSION
	.align		4
        /*0040*/ 	.byte	0x03, 0x5f
        /*0042*/ 	.short	0x0101


	//----- nvinfo : EIATTR_VRC_CTA_INIT_COUNT
	.align		4
        /*0044*/ 	.byte	0x02, 0x4a
	.zero		1
	.zero		1


	//----- nvinfo : EIATTR_EXIT_INSTR_OFFSETS
	.align		4
        /*0048*/ 	.byte	0x04, 0x1c
        /*004a*/ 	.short	(.L_442 - .L_441)


	//   ....[0]....
.L_441:
        /*004c*/ 	.word	0x00000130


	//   ....[1]....
        /*0050*/ 	.word	0x00000170


	//----- nvinfo : EIATTR_CBANK_PARAM_SIZE
	.align		4
.L_442:
        /*0054*/ 	.byte	0x03, 0x19
        /*0056*/ 	.short	0x0014


	//----- nvinfo : EIATTR_PARAM_CBANK
	.align		4
        /*0058*/ 	.byte	0x04, 0x0a
        /*005a*/ 	.short	(.L_444 - .L_443)
	.align		4
.L_443:
        /*005c*/ 	.word	index@(.nv.constant0._Z21add_block_sums_kernelPiPKii)
        /*0060*/ 	.short	0x0380
        /*0062*/ 	.short	0x0014


	//----- nvinfo : EIATTR_SW_WAR
	.align		4
.L_444:
        /*0064*/ 	.byte	0x04, 0x36
        /*0066*/ 	.short	(.L_446 - .L_445)
.L_445:
        /*0068*/ 	.word	0x00000008
.L_446:


//--------------------- .nv.info._Z14prescan_kernelPiPKiS_i --------------------------
	.section	.nv.info._Z14prescan_kernelPiPKiS_i,"",@"SHT_CUDA_INFO"
	.sectionflags	@""
	.align	4


	//----- nvinfo : EIATTR_CUDA_API_VERSION
	.align		4
        /*0000*/ 	.byte	0x04, 0x37
        /*0002*/ 	.short	(.L_448 - .L_447)
.L_447:
        /*0004*/ 	.word	0x00000082


	//----- nvinfo : EIATTR_KPARAM_INFO
	.align		4
.L_448:
        /*0008*/ 	.byte	0x04, 0x17
        /*000a*/ 	.short	(.L_450 - .L_449)
.L_449:
        /*000c*/ 	.word	0x00000000
        /*0010*/ 	.short	0x0003
        /*0012*/ 	.short	0x0018
        /*0014*/ 	.byte	0x00, 0xf0, 0x11, 0x00


	//----- nvinfo : EIATTR_KPARAM_INFO
	.align		4
.L_450:
        /*0018*/ 	.byte	0x04, 0x17
        /*001a*/ 	.short	(.L_452 - .L_451)
.L_451:
        /*001c*/ 	.word	0x00000000
        /*0020*/ 	.short	0x0002
        /*0022*/ 	.short	0x0010
        /*0024*/ 	.byte	0x00, 0xf5, 0x21, 0x00


	//----- nvinfo : EIATTR_KPARAM_INFO
	.align		4
.L_452:
        /*0028*/ 	.byte	0x04, 0x17
        /*002a*/ 	.short	(.L_454 - .L_453)
.L_453:
        /*002c*/ 	.word	0x00000000
        /*0030*/ 	.short	0x0001
        /*0032*/ 	.short	0x0008
        /*0034*/ 	.byte	0x00, 0xf5, 0x21, 0x00


	//----- nvinfo : EIATTR_KPARAM_INFO
	.align		4
.L_454:
        /*0038*/ 	.byte	0x04, 0x17
        /*003a*/ 	.short	(.L_456 - .L_455)
.L_455:
        /*003c*/ 	.word	0x00000000
        /*0040*/ 	.short	0x0000
        /*0042*/ 	.short	0x0000
        /*0044*/ 	.byte	0x00, 0xf5, 0x21, 0x00


	//----- nvinfo : EIATTR_SPARSE_MMA_MASK
	.align		4
.L_456:
        /*0048*/ 	.byte	0x03, 0x50
        /*004a*/ 	.short	0x0000


	//----- nvinfo : EIATTR_MAXREG_COUNT
	.align		4
        /*004c*/ 	.byte	0x03, 0x1b
        /*004e*/ 	.short	0x00ff


	//----- nvinfo : EIATTR_NUM_BARRIERS
	.align		4
        /*0050*/ 	.byte	0x02, 0x4c
        /*0052*/ 	.byte	0x01
	.zero		1


	//----- nvinfo : EIATTR_MERCURY_ISA_VERSION
	.align		4
        /*0054*/ 	.byte	0x03, 0x5f
        /*0056*/ 	.short	0x0101


	//----- nvinfo : EIATTR_VRC_CTA_INIT_COUNT
	.align		4
        /*0058*/ 	.byte	0x02, 0x4a
	.zero		1
	.zero		1


	//----- nvinfo : EIATTR_EXIT_INSTR_OFFSETS
	.align		4
        /*005c*/ 	.byte	0x04, 0x1c
        /*005e*/ 	.short	(.L_458 - .L_457)


	//   ....[0]....
.L_457:
        /*0060*/ 	.word	0x000004d0


	//   ....[1]....
        /*0064*/ 	.word	0x00000500


	//----- nvinfo : EIATTR_CRS_STACK_SIZE
	.align		4
.L_458:
        /*0068*/ 	.byte	0x04, 0x1e
        /*006a*/ 	.short	(.L_460 - .L_459)
.L_459:
        /*006c*/ 	.word	0x00000000


	//----- nvinfo : EIATTR_CBANK_PARAM_SIZE
	.align		4
.L_460:
        /*0070*/ 	.byte	0x03, 0x19
        /*0072*/ 	.short	0x001c


	//----- nvinfo : EIATTR_PARAM_CBANK
	.align		4
        /*0074*/ 	.byte	0x04, 0x0a
        /*0076*/ 	.short	(.L_462 - .L_461)
	.align		4
.L_461:
        /*0078*/ 	.word	index@(.nv.constant0._Z14prescan_kernelPiPKiS_i)
        /*007c*/ 	.short	0x0380
        /*007e*/ 	.short	0x001c


	//----- nvinfo : EIATTR_SW_WAR
	.align		4
.L_462:
        /*0080*/ 	.byte	0x04, 0x36
        /*0082*/ 	.short	(.L_464 - .L_463)
.L_463:
        /*0084*/ 	.word	0x00000008
.L_464:


//--------------------- .nv.callgraph             --------------------------
	.section	.nv.callgraph,"",@"SHT_CUDA_CALLGRAPH"
	.align	4
	.sectionentsize	8
	.align		4
        /*0000*/ 	.word	0x00000000
	.align		4
        /*0004*/ 	.word	0xffffffff
	.align		4
        /*0008*/ 	.word	0x00000000
	.align		4
        /*000c*/ 	.word	0xfffffffe
	.align		4
        /*0010*/ 	.word	0x00000000
	.align		4
        /*0014*/ 	.word	0xfffffffd
	.align		4
        /*0018*/ 	.word	0x00000000
	.align		4
        /*001c*/ 	.word	0xfffffffc


//--------------------- .nv.constant4             --------------------------
	.section	.nv.constant4,"a",@progbits
	.align	8
	.align		8
.nv.constant4:
        /*0000*/ 	.dword	_ZN34_INTERNAL_cae1fe30_4_k_cu_0c20a9354cuda3std3__45__cpo5beginE
	.align		8
        /*0008*/ 	.dword	_ZN34_INTERNAL_cae1fe30_4_k_cu_0c20a9354cuda3std3__45__cpo3endE
	.align		8
        /*0010*/ 	.dword	_ZN34_INTERNAL_cae1fe30_4_k_cu_0c20a9354cuda3std3__45__cpo6cbeginE
	.align		8
        /*0018*/ 	.dword	_ZN34_INTERNAL_cae1fe30_4_k_cu_0c20a9354cuda3std3__45__cpo4cendE
	.align		8
        /*0020*/ 	.dword	_ZN34_INTERNAL_cae1fe30_4_k_cu_0c20a9354cuda3std3__45__cpo6rbeginE
	.align		8
        /*0028*/ 	.dword	_ZN34_INTERNAL_cae1fe30_4_k_cu_0c20a9354cuda3std3__45__cpo4rendE
	.align		8
        /*0030*/ 	.dword	_ZN34_INTERNAL_cae1fe30_4_k_cu_0c20a9354cuda3std3__45__cpo7crbeginE
	.align		8
        /*0038*/ 	.dword	_ZN34_INTERNAL_cae1fe30_4_k_cu_0c20a9354cuda3std3__45__cpo5crendE
	.align		8
        /*0040*/ 	.dword	_ZN34_INTERNAL_cae1fe30_4_k_cu_0c20a9354cuda3std3__436_GLOBAL__N__cae1fe30_4_k_cu_0c20a9356ignoreE
	.align		8
        /*0048*/ 	.dword	_ZN34_INTERNAL_cae1fe30_4_k_cu_0c20a9354cuda3std3__419piecewise_constructE
	.align		8
        /*0050*/ 	.dword	_ZN34_INTERNAL_cae1fe30_4_k_cu_0c20a9354cuda3std3__48in_placeE
	.align		8
        /*0058*/ 	.dword	_ZN34_INTERNAL_cae1fe30_4_k_cu_0c20a9354cuda3std3__420unreachable_sentinelE
	.align		8
        /*0060*/ 	.dword	_ZN34_INTERNAL_cae1fe30_4_k_cu_0c20a9354cuda3std3__47nulloptE
	.align		8
        /*0068*/ 	.dword	_ZN34_INTERNAL_cae1fe30_4_k_cu_0c20a9354cuda3std3__48unexpectE
	.align		8
        /*0070*/ 	.dword	_ZN34_INTERNAL_cae1fe30_4_k_cu_0c20a9354cuda3std6ranges3__45__cpo4swapE
	.align		8
        /*0078*/ 	.dword	_ZN34_INTERNAL_cae1fe30_4_k_cu_0c20a9354cuda3std6ranges3__45__cpo9iter_moveE
	.align		8
        /*0080*/ 	.dword	_ZN34_INTERNAL_cae1fe30_4_k_cu_0c20a9354cuda3std6ranges3__45__cpo5beginE
	.align		8
        /*0088*/ 	.dword	_ZN34_INTERNAL_cae1fe30_4_k_cu_0c20a9354cuda3std6ranges3__45__cpo3endE
	.align		8
        /*0090*/ 	.dword	_ZN34_INTERNAL_cae1fe30_4_k_cu_0c20a9354cuda3std6ranges3__45__cpo6cbeginE
	.align		8
        /*0098*/ 	.dword	_ZN34_INTERNAL_cae1fe30_4_k_cu_0c20a9354cuda3std6ranges3__45__cpo4cendE
	.align		8
        /*00a0*/ 	.dword	_ZN34_INTERNAL_cae1fe30_4_k_cu_0c20a9354cuda3std6ranges3__45__cpo7advanceE
	.align		8
        /*00a8*/ 	.dword	_ZN34_INTERNAL_cae1fe30_4_k_cu_0c20a9354cuda3std6ranges3__45__cpo9iter_swapE
	.align		8
        /*00b0*/ 	.dword	_ZN34_INTERNAL_cae1fe30_4_k_cu_0c20a9354cuda3std6ranges3__45__cpo4nextE
	.align		8
        /*00b8*/ 	.dword	_ZN34_INTERNAL_cae1fe30_4_k_cu_0c20a9354cuda3std6ranges3__45__cpo4prevE
	.align		8
        /*00c0*/ 	.dword	_ZN34_INTERNAL_cae1fe30_4_k_cu_0c20a9354cuda3std6ranges3__45__cpo4dataE
	.align		8
        /*00c8*/ 	.dword	_ZN34_INTERNAL_cae1fe30_4_k_cu_0c20a9354cuda3std6ranges3__45__cpo5cdataE
	.align		8
        /*00d0*/ 	.dword	_ZN34_INTERNAL_cae1fe30_4_k_cu_0c20a9354cuda3std6ranges3__45__cpo4sizeE
	.align		8
        /*00d8*/ 	.dword	_ZN34_INTERNAL_cae1fe30_4_k_cu_0c20a9354cuda3std6ranges3__45__cpo5ssizeE
	.align		8
        /*00e0*/ 	.dword	_ZN34_INTERNAL_cae1fe30_4_k_cu_0c20a9354cuda3std6ranges3__45__cpo8distanceE
	.align		8
        /*00e8*/ 	.dword	_ZN34_INTERNAL_cae1fe30_4_k_cu_0c20a9356thrust24THRUST_300001_SM_1000_NS8cuda_cub3parE
	.align		8
        /*00f0*/ 	.dword	_ZN34_INTERNAL_cae1fe30_4_k_cu_0c20a9356thrust24THRUST_300001_SM_1000_NS8cuda_cub10par_nosyncE
	.align		8
        /*00f8*/ 	.dword	_ZN34_INTERNAL_cae1fe30_4_k_cu_0c20a9356thrust24THRUST_300001_SM_1000_NS6system6detail10sequential3seqE
	.align		8
        /*0100*/ 	.dword	_ZN34_INTERNAL_cae1fe30_4_k_cu_0c20a9356thrust24THRUST_300001_SM_1000_NS6system3cpp3parE
	.align		8
        /*0108*/ 	.dword	_ZN34_INTERNAL_cae1fe30_4_k_cu_0c20a9356thrust24THRUST_300001_SM_1000_NS12placeholders2_1E
	.align		8
        /*0110*/ 	.dword	_ZN34_INTERNAL_cae1fe30_4_k_cu_0c20a9356thrust24THRUST_300001_SM_1000_NS12placeholders2_2E
	.align		8
        /*0118*/ 	.dword	_ZN34_INTERNAL_cae1fe30_4_k_cu_0c20a9356thrust24THRUST_300001_SM_1000_NS12placeholders2_3E
	.align		8
        /*0120*/ 	.dword	_ZN34_INTERNAL_cae1fe30_4_k_cu_0c20a9356thrust24THRUST_300001_SM_1000_NS12placeholders2_4E
	.align		8
        /*0128*/ 	.dword	_ZN34_INTERNAL_cae1fe30_4_k_cu_0c20a9356thrust24THRUST_300001_SM_1000_NS12placeholders2_5E
	.align		8
        /*0130*/ 	.dword	_ZN34_INTERNAL_cae1fe30_4_k_cu_0c20a9356thrust24THRUST_300001_SM_1000_NS12placeholders2_6E
	.align		8
        /*0138*/ 	.dword	_ZN34_INTERNAL_cae1fe30_4_k_cu_0c20a9356thrust24THRUST_300001_SM_1000_NS12placeholders2_7E
	.align		8
        /*0140*/ 	.dword	_ZN34_INTERNAL_cae1fe30_4_k_cu_0c20a9356thrust24THRUST_300001_SM_1000_NS12placeholders2_8E
	.align		8
        /*0148*/ 	.dword	_ZN34_INTERNAL_cae1fe30_4_k_cu_0c20a9356thrust24THRUST_300001_SM_1000_NS12placeholders2_9E
	.align		8
        /*0150*/ 	.dword	_ZN34_INTERNAL_cae1fe30_4_k_cu_0c20a9356thrust24THRUST_300001_SM_1000_NS12placeholders3_10E
	.align		8
        /*0158*/ 	.dword	_ZN34_INTERNAL_cae1fe30_4_k_cu_0c20a9356thrust24THRUST_300001_SM_1000_NS3seqE
	.align		8
        /*0160*/ 	.dword	_ZN34_INTERNAL_cae1fe30_4_k_cu_0c20a9356thrust24THRUST_300001_SM_1000_NS6deviceE


//--------------------- .text._ZN3cub18CUB_300001_SM_10006detail10radix_sort29DeviceRadixSortOnesweepKernelINS1_5radix10policy_hubIlNS0_8NullTypeEyE10Policy1000ELNS0_9SortOrderE0ElS6_yiiNS1_21identity_decomposer_tEEEvPT5_SC_PT3_PKSD_PT1_PKSH_PT2_PKSL_T4_iiT6_ --------------------------
	.section	.text._ZN3cub18CUB_300001_SM_10006detail10radix_sort29DeviceRadixSortOnesweepKernelINS1_5radix10policy_hubIlNS0_8NullTypeEyE10Policy1000ELNS0_9SortOrderE0ElS6_yiiNS1_21identity_decomposer_tEEEvPT5_SC_PT3_PKSD_PT1_PKSH_PT2_PKSL_T4_iiT6_,"ax",@progbits
	.align	128
        .global         _ZN3cub18CUB_300001_SM_10006detail10radix_sort29DeviceRadixSortOnesweepKernelINS1_5radix10policy_hubIlNS0_8NullTypeEyE10Policy1000ELNS0_9SortOrderE0ElS6_yiiNS1_21identity_decomposer_tEEEvPT5_SC_PT3_PKSD_PT1_PKSH_PT2_PKSL_T4_iiT6_
        .type           _ZN3cub18CUB_300001_SM_10006detail10radix_sort29DeviceRadixSortOnesweepKernelINS1_5radix10policy_hubIlNS0_8NullTypeEyE10Policy1000ELNS0_9SortOrderE0ElS6_yiiNS1_21identity_decomposer_tEEEvPT5_SC_PT3_PKSD_PT1_PKSH_PT2_PKSL_T4_iiT6_,@function
        .size           _ZN3cub18CUB_300001_SM_10006detail10radix_sort29DeviceRadixSortOnesweepKernelINS1_5radix10policy_hubIlNS0_8NullTypeEyE10Policy1000ELNS0_9SortOrderE0ElS6_yiiNS1_21identity_decomposer_tEEEvPT5_SC_PT3_PKSD_PT1_PKSH_PT2_PKSL_T4_iiT6_,(.L_x_437 - _ZN3cub18CUB_300001_SM_10006detail10radix_sort29DeviceRadixSortOnesweepKernelINS1_5radix10policy_hubIlNS0_8NullTypeEyE10Policy1000ELNS0_9SortOrderE0ElS6_yiiNS1_21identity_decomposer_tEEEvPT5_SC_PT3_PKSD_PT1_PKSH_PT2_PKSL_T4_iiT6_)
        .other          _ZN3cub18CUB_300001_SM_10006detail10radix_sort29DeviceRadixSortOnesweepKernelINS1_5radix10policy_hubIlNS0_8NullTypeEyE10Policy1000ELNS0_9SortOrderE0ElS6_yiiNS1_21identity_decomposer_tEEEvPT5_SC_PT3_PKSD_PT1_PKSH_PT2_PKSL_T4_iiT6_,@"STO_CUDA_ENTRY STV_DEFAULT"
_ZN3cub18CUB_300001_SM_10006detail10radix_sort29DeviceRadixSortOnesweepKernelINS1_5radix10policy_hubIlNS0_8NullTypeEyE10Policy1000ELNS0_9SortOrderE0ElS6_yiiNS1_21identity_decomposer_tEEEvPT5_SC_PT3_PKSD_PT1_PKSH_PT2_PKSL_T4_iiT6_:
.text._ZN3cub18CUB_300001_SM_10006detail10radix_sort29DeviceRadixSortOnesweepKernelINS1_5radix10policy_hubIlNS0_8NullTypeEyE10Policy1000ELNS0_9SortOrderE0ElS6_yiiNS1_21identity_decomposer_tEEEvPT5_SC_PT3_PKSD_PT1_PKSH_PT2_PKSL_T4_iiT6_:
[----:B------:R-:W-:Y:S01]  /*0000*/  LDC R1, c[0x0][0x37c] ;  /* 0x0000df00ff017b82 */ /* 0x000fe20000000800 */
[----:B------:R-:W0:Y:S01]  /*0010*/  S2R R3, SR_TID.X ;  /* 0x0000000000037919 */ /* 0x000e220000002100 */
[----:B------:R-:W1:Y:S01]  /*0020*/  LDCU.64 UR8, c[0x0][0x358] ;  /* 0x00006b00ff0877ac */ /* 0x000e620008000a00 */
[----:B------:R-:W-:Y:S01]  /*0030*/  BSSY.RECONVERGENT B0, `(.L_x_0) ;  /* 0x000000a000007945 */ /* 0x000fe20003800200 */
[----:B0-----:R-:W-:-:S13]  /*0040*/  ISETP.NE.AND P0, PT, R3, RZ, PT ;  /* 0x000000ff0300720c */ /* 0x001fda0003f05270 */
[----:B-1----:R-:W-:Y:S05]  /*0050*/  @P0 BRA `(.L_x_1) ;  /* 0x00000000001c0947 */ /* 0x002fea0003800000 */
[----:B------:R-:W0:Y:S01]  /*0060*/  LDC.64 R4, c[0x0][0x388] ;  /* 0x0000e200ff047b82 */ /* 0x000e220000000a00 */
[----:B------:R-:W-:-:S05]  /*0070*/  IMAD.MOV.U32 R7, RZ, RZ, 0x1 ;  /* 0x00000001ff077424 */ /* 0x000fca00078e00ff */
[----:B0-----:R-:W2:Y:S02]  /*0080*/  ATOMG.E.ADD.STRONG.GPU PT, R4, desc[UR8][R4.64], R7 ;  /* 0x80000007040479a8 */ /* 0x001ea400081ef108 */
[----:B------:R-:W0:Y:S01]  /*0090*/  S2UR UR5, SR_CgaCtaId ;  /* 0x00000000000579c3 */ /* 0x000e220000008800 */
[----:B------:R-:W-:Y:S02]  /*00a0*/  UMOV UR4, 0x400 ;  /* 0x0000040000047882 */ /* 0x000fe40000000000 */
[----:B0-----:R-:W-:-:S09]  /*00b0*/  ULEA UR4, UR5, UR4, 0x18 ;  /* 0x0000000405047291 */ /* 0x001fd2000f8ec0ff */
[----:B--2---:R0:W-:Y:S03]  /*00c0*/  STS [UR4+0xb400], R4 ;  /* 0x00b40004ff007988 */ /* 0x0041e60008000804 */
.L_x_1:
[----:B------:R-:W-:Y:S05]  /*00d0*/  BSYNC.RECONVERGENT B0 ;  /* 0x0000000000007941 */ /* 0x000fea0003800200 */
.L_x_0:
[----:B------:R-:W1:Y:S08]  /*00e0*/  S2UR UR5, SR_CgaCtaId ;  /* 0x00000000000579c3 */ /* 0x000e700000008800 */
[----:B------:R-:W-:Y:S06]  /*00f0*/  BAR.SYNC.DEFER_BLOCKING 0x0 ;  /* 0x0000000000007b1d */ /* 0x000fec0000010000 */
[----:B------:R-:W-:Y:S01]  /*0100*/  UMOV UR4, 0x400 ;  /* 0x0000040000047882 */ /* 0x000fe20000000000 */
[----:B------:R-:W2:Y:S01]  /*0110*/  S2R R0, SR_LANEID ;  /* 0x0000000000007919 */ /* 0x000ea20000000000 */
[----:B-1----:R-:W-:-:S02]  /*0120*/  ULEA UR6, UR5, UR4, 0x18 ;  /* 0x0000000405067291 */ /* 0x002fc4000f8ec0ff */
[----:B------:R-:W1:Y:S07]  /*0130*/  LDCU UR4, c[0x0][0x3c0] ;  /* 0x00007800ff0477ac */ /* 0x000e6e0008000800 */
[----:B0-----:R-:W0:Y:S02]  /*0140*/  LDS R4, [UR6+0xb400] ;  /* 0x00b40006ff047984 */ /* 0x001e240008000800 */
[----:B0-----:R-:W-:-:S13]  /*0150*/  R2UR UR7, R4 ;  /* 0x00000000040772ca */ /* 0x001fda00000e0000 */
[----:B------:R-:W-:-:S04]  /*0160*/  UIMAD UR5, UR7, 0x1680, URZ ;  /* 0x00001680070578a4 */ /* 0x000fc8000f8e02ff */
[----:B------:R-:W-:Y:S02]  /*0170*/  UIADD3 UR10, UPT, UPT, UR5, 0x1680, URZ ;  /* 0x00001680050a7890 */ /* 0x000fe4000fffe0ff */
[----:B------:R-:W-:Y:S02]  /*0180*/  USHF.R.S32.HI UR11, URZ, 0x1f, UR5 ;  /* 0x0000001fff0b7899 */ /* 0x000fe40008011405 */
[----:B-1----:R-:W-:-:S09]  /*0190*/  UISETP.GT.AND UP0, UPT, UR10, UR4, UPT ;  /* 0x000000040a00728c */ /* 0x002fd2000bf04270 */
[----:B--2---:R-:W-:Y:S05]  /*01a0*/  BRA.U UP0, `(.L_x_2) ;  /* 0x0000000100607547 */ /* 0x004fea000b800000 */
[----:B------:R-:W0:Y:S01]  /*01b0*/  LDCU.64 UR12, c[0x0][0x3a8] ;  /* 0x00007500ff0c77ac */ /* 0x000e220008000a00 */
[C---:B------:R-:W-:Y:S02]  /*01c0*/  LOP3.LUT R4, R3.reuse, 0x1f, RZ, 0xc0, !PT ;  /* 0x0000001f03047812 */ /* 0x040fe400078ec0ff */
[----:B------:R-:W-:-:S05]  /*01d0*/  LOP3.LUT R5, R3, 0x3e0, RZ, 0xc0, !PT ;  /* 0x000003e003057812 */ /* 0x000fca00078ec0ff */
[----:B------:R-:W-:-:S05]  /*01e0*/  IMAD R4, R5, 0xf, R4 ;  /* 0x0000000f05047824 */ /* 0x000fca00078e0204 */
[----:B------:R-:W-:-:S05]  /*01f0*/  IADD3 R4, P0, PT, R4, UR5, RZ ;  /* 0x0000000504047c10 */ /* 0x000fca000ff1e0ff */
[----:B------:R-:W-:Y:S01]  /*0200*/  IMAD.X R5, RZ, RZ, UR11, P0 ;  /* 0x0000000bff057e24 */ /* 0x000fe200080e06ff */
[----:B0-----:R-:W-:-:S04]  /*0210*/  LEA R20, P0, R4, UR12, 0x3 ;  /* 0x0000000c04147c11 */ /* 0x001fc8000f8018ff */
[----:B------:R-:W-:-:S05]  /*0220*/  LEA.HI.X R21, R4, UR13, R5, 0x3, P0 ;  /* 0x0000000d04157c11 */ /* 0x000fca00080f1c05 */
[----:B------:R0:W5:Y:S04]  /*0230*/  LDG.E.64 R36, desc[UR8][R20.64] ;  /* 0x0000000814247981 */ /* 0x000168000c1e1b00 */
        /* <DEDUP_REMOVED lines=13> */
[----:B------:R0:W5:Y:S01]  /*0310*/  LDG.E.64 R12, desc[UR8][R20.64+0xe00] ;  /* 0x000e0008140c7981 */ /* 0x000162000c1e1b00 */
[----:B------:R-:W-:Y:S05]  /*0320*/  BRA `(.L_x_3) ;  /* 0x00000004004c7947 */ /* 0x000fea0003800000 */
.L_x_2:
[C---:B------:R-:W-:Y:S01]  /*0330*/  LOP3.LUT R4, R3.reuse, 0x1f, RZ, 0xc0, !PT ;  /* 0x0000001f03047812 */ /* 0x040fe200078ec0ff */
[----:B------:R-:W0:Y:S01]  /*0340*/  LDCU.64 UR12, c[0x0][0x3a8] ;  /* 0x00007500ff0c77ac */ /* 0x000e220008000a00 */
[----:B------:R-:W-:Y:S01]  /*0350*/  LOP3.LUT R5, R3, 0x3e0, RZ, 0xc0, !PT ;  /* 0x000003e003057812 */ /* 0x000fe200078ec0ff */
[----:B------:R-:W-:Y:S01]  /*0360*/  IMAD.MOV.U32 R36, RZ, RZ, -0x1 ;  /* 0xffffffffff247424 */ /* 0x000fe200078e00ff */
[----:B------:R-:W-:Y:S01]  /*0370*/  UIADD3 UR4, UPT, UPT, -UR5, UR4, URZ ;  /* 0x0000000405047290 */ /* 0x000fe2000fffe1ff */
[----:B------:R-:W-:Y:S02]  /*0380*/  IMAD.MOV.U32 R37, RZ, RZ, 0x7fffffff ;  /* 0x7fffffffff257424 */ /* 0x000fe400078e00ff */
[----:B------:R-:W-:Y:S02]  /*0390*/  IMAD R6, R5, 0xf, R4 ;  /* 0x0000000f05067824 */ /* 0x000fe400078e0204 */
[----:B------:R-:W-:Y:S02]  /*03a0*/  IMAD.MOV.U32 R34, RZ, RZ, -0x1 ;  /* 0xffffffffff227424 */ /* 0x000fe400078e00ff */
[C---:B------:R-:W-:Y:S01]  /*03b0*/  VIADD R4, R6.reuse, 0x20 ;  /* 0x0000002006047836 */ /* 0x040fe20000000000 */
[C---:B------:R-:W-:Y:S01]  /*03c0*/  ISETP.GE.AND P3, PT, R6.reuse, UR4, PT ;  /* 0x0000000406007c0c */ /* 0x040fe2000bf66270 */
[----:B------:R-:W-:-:S02]  /*03d0*/  VIADD R5, R6, 0x40 ;  /* 0x0000004006057836 */ /* 0x000fc40000000000 */
[----:B------:R-:W-:Y:S01]  /*03e0*/  VIADD R7, R6, 0x60 ;  /* 0x0000006006077836 */ /* 0x000fe20000000000 */
[----:B------:R-:W-:Y:S01]  /*03f0*/  ISETP.GE.AND P4, PT, R4, UR4, PT ;  /* 0x0000000404007c0c */ /* 0x000fe2000bf86270 */
[C---:B------:R-:W-:Y:S01]  /*0400*/  VIADD R8, R6.reuse, 0xa0 ;  /* 0x000000a006087836 */ /* 0x040fe20000000000 */
[----:B------:R-:W-:Y:S01]  /*0410*/  IADD3 R4, P0, PT, R6, UR5, RZ ;  /* 0x0000000506047c10 */ /* 0x000fe2000ff1e0ff */
[----:B------:R-:W-:Y:S01]  /*0420*/  IMAD.MOV.U32 R32, RZ, RZ, -0x1 ;  /* 0xffffffffff207424 */ /* 0x000fe200078e00ff */
[----:B------:R-:W-:Y:S01]  /*0430*/  ISETP.GE.AND P5, PT, R5, UR4, PT ;  /* 0x0000000405007c0c */ /* 0x000fe2000bfa6270 */
[----:B------:R-:W-:Y:S01]  /*0440*/  IMAD.MOV.U32 R33, RZ, RZ, 0x7fffffff ;  /* 0x7fffffffff217424 */ /* 0x000fe200078e00ff */
[----:B0-----:R-:W-:Y:S01]  /*0450*/  LEA R20, P2, R4, UR12, 0x3 ;  /* 0x0000000c04147c11 */ /* 0x001fe2000f8418ff */
[----:B------:R-:W-:Y:S01]  /*0460*/  IMAD.X R5, RZ, RZ, UR11, P0 ;  /* 0x0000000bff057e24 */ /* 0x000fe200080e06ff */
[----:B------:R-:W-:Y:S01]  /*0470*/  ISETP.GE.AND P6, PT, R7, UR4, PT ;  /* 0x0000000407007c0c */ /* 0x000fe2000bfc6270 */
[----:B------:R-:W-:Y:S01]  /*0480*/  VIADD R7, R6, 0x80 ;  /* 0x0000008006077836 */ /* 0x000fe20000000000 */
[----:B------:R-:W-:Y:S01]  /*0490*/  ISETP.GE.AND P1, PT, R8, UR4, PT ;  /* 0x0000000408007c0c */ /* 0x000fe2000bf26270 */
[----:B------:R-:W-:Y:S01]  /*04a0*/  VIADD R9, R6, 0xc0 ;  /* 0x000000c006097836 */ /* 0x000fe20000000000 */
[----:B------:R-:W-:Y:S01]  /*04b0*/  LEA.HI.X R21, R4, UR13, R5, 0x3, P2 ;  /* 0x0000000d04157c11 */ /* 0x000fe200090f1c05 */
[----:B------:R-:W-:Y:S01]  /*04c0*/  VIADD R4, R6, 0xe0 ;  /* 0x000000e006047836 */ /* 0x000fe20000000000 */
[----:B------:R-:W-:Y:S01]  /*04d0*/  ISETP.GE.AND P0, PT, R7, UR4, PT ;  /* 0x0000000407007c0c */ /* 0x000fe2000bf06270 */
[----:B------:R-:W-:Y:S01]  /*04e0*/  IMAD.MOV.U32 R35, RZ, RZ, 0x7fffffff ;  /* 0x7fffffffff237424 */ /* 0x000fe200078e00ff */
[----:B------:R-:W-:Y:S01]  /*04f0*/  ISETP.GE.AND P2, PT, R9, UR4, PT ;  /* 0x0000000409007c0c */ /* 0x000fe2000bf46270 */
[----:B------:R1:W5:Y:S01]  /*0500*/  @!P3 LDG.E.64 R36, desc[UR8][R20.64] ;  /* 0x000000081424b981 */ /* 0x000362000c1e1b00 */
[----:B------:R-:W-:Y:S01]  /*0510*/  ISETP.GE.AND P3, PT, R4, UR4, PT ;  /* 0x0000000404007c0c */ /* 0x000fe2000bf66270 */
[----:B------:R-:W-:-:S02]  /*0520*/  VIADD R4, R6, 0x120 ;  /* 0x0000012006047836 */ /* 0x000fc40000000000 */
[----:B------:R-:W-:Y:S01]  /*0530*/  IMAD.MOV.U32 R28, RZ, RZ, -0x1 ;  /* 0xffffffffff1c7424 */ /* 0x000fe200078e00ff */
[----:B------:R1:W5:Y:S01]  /*0540*/  @!P5 LDG.E.64 R32, desc[UR8][R20.64+0x200] ;  /* 0x000200081420d981 */ /* 0x000362000c1e1b00 */
[----:B------:R-:W-:Y:S01]  /*0550*/  IMAD.MOV.U32 R29, RZ, RZ, 0x7fffffff ;  /* 0x7fffffffff1d7424 */ /* 0x000fe200078e00ff */
[----:B------:R-:W-:Y:S01]  /*0560*/  ISETP.GE.AND P5, PT, R4, UR4, PT ;  /* 0x0000000404007c0c */ /* 0x000fe2000bfa6270 */
[C---:B------:R-:W-:Y:S01]  /*0570*/  VIADD R5, R6.reuse, 0x100 ;  /* 0x0000010006057836 */ /* 0x040fe20000000000 */
[----:B------:R1:W5:Y:S01]  /*0580*/  @!P4 LDG.E.64 R34, desc[UR8][R20.64+0x100] ;  /* 0x000100081422c981 */ /* 0x000362000c1e1b00 */
[----:B------:R-:W-:Y:S02]  /*0590*/  VIADD R4, R6, 0x160 ;  /* 0x0000016006047836 */ /* 0x000fe40000000000 */
[----:B------:R-:W-:Y:S01]  /*05a0*/  IMAD.MOV.U32 R30, RZ, RZ, -0x1 ;  /* 0xffffffffff1e7424 */ /* 0x000fe200078e00ff */
[----:B------:R1:W5:Y:S01]  /*05b0*/  @!P0 LDG.E.64 R28, desc[UR8][R20.64+0x400] ;  /* 0x00040008141c8981 */ /* 0x000362000c1e1b00 */
[----:B------:R-:W-:Y:S01]  /*05c0*/  IMAD.MOV.U32 R31, RZ, RZ, 0x7fffffff ;  /* 0x7fffffffff1f7424 */ /* 0x000fe200078e00ff */
[----:B------:R-:W-:Y:S01]  /*05d0*/  ISETP.GE.AND P4, PT, R5, UR4, PT ;  /* 0x0000000405007c0c */ /* 0x000fe2000bf86270 */
[----:B------:R-:W-:Y:S01]  /*05e0*/  IMAD.MOV.U32 R26, RZ, RZ, -0x1 ;  /* 0xffffffffff1a7424 */ /* 0x000fe200078e00ff */
[----:B------:R-:W-:Y:S01]  /*05f0*/  ISETP.GE.AND P0, PT, R4, UR4, PT ;  /* 0x0000000404007c0c */ /* 0x000fe2000bf06270 */
[----:B------:R-:W-:-:S02]  /*0600*/  IMAD.MOV.U32 R27, RZ, RZ, 0x7fffffff ;  /* 0x7fffffffff1b7424 */ /* 0x000fc400078e00ff */
        /* <DEDUP_REMOVED lines=12> */
[----:B------:R-:W-:-:S03]  /*06d0*/  VIADD R4, R6, 0x1c0 ;  /* 0x000001c006047836 */ /* 0x000fc60000000000 */
[----:B------:R1:W5:Y:S01]  /*06e0*/  @!P3 LDG.E.64 R18, desc[UR8][R20.64+0x700] ;  /* 0x000700081412b981 */ /* 0x000362000c1e1b00 */
[----:B------:R-:W-:Y:S02]  /*06f0*/  ISETP.GE.AND P2, PT, R5, UR4, PT ;  /* 0x0000000405007c0c */ /* 0x000fe4000bf46270 */
[----:B------:R-:W-:Y:S01]  /*0700*/  ISETP.GE.AND P3, PT, R4, UR4, PT ;  /* 0x0000000404007c0c */ /* 0x000fe2000bf66270 */
[----:B------:R-:W-:Y:S02]  /*0710*/  IMAD.MOV.U32 R16, RZ, RZ, -0x1 ;  /* 0xffffffffff107424 */ /* 0x000fe400078e00ff */
[----:B------:R-:W-:Y:S02]  /*0720*/  IMAD.MOV.U32 R17, RZ, RZ, 0x7fffffff ;  /* 0x7fffffffff117424 */ /* 0x000fe400078e00ff */
[----:B------:R-:W-:Y:S02]  /*0730*/  IMAD.MOV.U32 R24, RZ, RZ, -0x1 ;  /* 0xffffffffff187424 */ /* 0x000fe400078e00ff */
[----:B------:R-:W-:-:S02]  /*0740*/  IMAD.MOV.U32 R25, RZ, RZ, 0x7fffffff ;  /* 0x7fffffffff197424 */ /* 0x000fc400078e00ff */
[----:B------:R-:W-:Y:S01]  /*0750*/  IMAD.MOV.U32 R10, RZ, RZ, -0x1 ;  /* 0xffffffffff0a7424 */ /* 0x000fe200078e00ff */
[----:B------:R1:W5:Y:S01]  /*0760*/  @!P4 LDG.E.64 R16, desc[UR8][R20.64+0x800] ;  /* 0x000800081410c981 */ /* 0x000362000c1e1b00 */
[----:B------:R-:W-:Y:S02]  /*0770*/  IMAD.MOV.U32 R11, RZ, RZ, 0x7fffffff ;  /* 0x7fffffffff0b7424 */ /* 0x000fe400078e00ff */
[----:B------:R-:W-:Y:S01]  /*0780*/  IMAD.MOV.U32 R8, RZ, RZ, -0x1 ;  /* 0xffffffffff087424 */ /* 0x000fe200078e00ff */
[----:B------:R1:W5:Y:S01]  /*0790*/  @!P5 LDG.E.64 R24, desc[UR8][R20.64+0x900] ;  /* 0x000900081418d981 */ /* 0x000362000c1e1b00 */
[----:B------:R-:W-:Y:S02]  /*07a0*/  IMAD.MOV.U32 R9, RZ, RZ, 0x7fffffff ;  /* 0x7fffffffff097424 */ /* 0x000fe400078e00ff */
[----:B------:R-:W-:Y:S01]  /*07b0*/  IMAD.MOV.U32 R6, RZ, RZ, -0x1 ;  /* 0xffffffffff067424 */ /* 0x000fe200078e00ff */
[----:B------:R1:W5:Y:S01]  /*07c0*/  @!P6 LDG.E.64 R10, desc[UR8][R20.64+0xa00] ;  /* 0x000a0008140ae981 */ /* 0x000362000c1e1b00 */
[----:B------:R-:W-:-:S02]  /*07d0*/  IMAD.MOV.U32 R7, RZ, RZ, 0x7fffffff ;  /* 0x7fffffffff077424 */ /* 0x000fc400078e00ff */
[----:B------:R-:W-:Y:S01]  /*07e0*/  IMAD.MOV.U32 R4, RZ, RZ, -0x1 ;  /* 0xffffffffff047424 */ /* 0x000fe200078e00ff */
[----:B------:R1:W5:Y:S01]  /*07f0*/  @!P0 LDG.E.64 R8, desc[UR8][R20.64+0xb00] ;  /* 0x000b000814088981 */ /* 0x000362000c1e1b00 */
[----:B------:R-:W-:Y:S02]  /*0800*/  IMAD.MOV.U32 R5, RZ, RZ, 0x7fffffff ;  /* 0x7fffffffff057424 */ /* 0x000fe400078e00ff */
[----:B------:R-:W-:Y:S01]  /*0810*/  IMAD.MOV.U32 R12, RZ, RZ, -0x1 ;  /* 0xffffffffff0c7424 */ /* 0x000fe200078e00ff */
[----:B------:R1:W5:Y:S01]  /*0820*/  @!P1 LDG.E.64 R6, desc[UR8][R20.64+0xc00] ;  /* 0x000c000814069981 */ /* 0x000362000c1e1b00 */
[----:B------:R-:W-:-:S03]  /*0830*/  IMAD.MOV.U32 R13, RZ, RZ, 0x7fffffff ;  /* 0x7fffffffff0d7424 */ /* 0x000fc600078e00ff */
[----:B------:R1:W5:Y:S04]  /*0840*/  @!P2 LDG.E.64 R4, desc[UR8][R20.64+0xd00] ;  /* 0x000d00081404a981 */ /* 0x000368000c1e1b00 */
[----:B------:R1:W5:Y:S02]  /*0850*/  @!P3 LDG.E.64 R12, desc[UR8][R20.64+0xe00] ;  /* 0x000e0008140cb981 */ /* 0x000364000c1e1b00 */
.L_x_3:
[----:B01----:R-:W-:Y:S01]  /*0860*/  VIMNMX R21, PT, PT, R0, 0xe0, !PT ;  /* 0x000000e000157848 */ /* 0x003fe20007fe0100 */
[----:B------:R-:W0:Y:S01]  /*0870*/  LDCU UR4, c[0x0][0x3c8] ;  /* 0x00007900ff0477ac */ /* 0x000e220008000800 */
[----:B------:R-:W-:Y:S01]  /*0880*/  SHF.R.U32.HI R20, RZ, 0x5, R3 ;  /* 0x00000005ff147819 */ /* 0x000fe20000011603 */
[----:B------:R-:W-:Y:S01]  /*0890*/  BSSY.RECONVERGENT B0, `(.L_x_4) ;  /* 0x0000028000007945 */ /* 0x000fe20003800200 */
[--C-:B------:R-:W-:Y:S01]  /*08a0*/  IADD3 R21, PT, PT, R21, 0x1f, -R0.reuse ;  /* 0x0000001f15157810 */ /* 0x100fe20007ffe800 */
[----:B------:R-:W-:Y:S01]  /*08b0*/  UMOV UR5, 0xffffffff ;  /* 0xffffffff00057882 */ /* 0x000fe20000000000 */
[----:B-----5:R-:W-:Y:S01]  /*08c0*/  LOP3.LUT R71, R15, 0x80000000, RZ, 0x3c, !PT ;  /* 0x800000000f477812 */ /* 0x020fe200078e3cff */
[----:B------:R-:W-:Y:S01]  /*08d0*/  IMAD.MOV.U32 R23, RZ, RZ, R0 ;  /* 0x000000ffff177224 */ /* 0x000fe200078e0000 */
[C---:B------:R-:W-:Y:S02]  /*08e0*/  ISETP.GE.U32.AND P0, PT, R21.reuse, 0x1e0, PT ;  /* 0x000001e01500780c */ /* 0x040fe40003f06070 */
[----:B------:R-:W-:Y:S01]  /*08f0*/  LEA.HI R22, R21, 0x1, RZ, 0x1b ;  /* 0x0000000115167811 */ /* 0x000fe200078fd8ff */
[----:B------:R-:W-:Y:S01]  /*0900*/  IMAD.SHL.U32 R21, R20, 0x400, RZ ;  /* 0x0000040014157824 */ /* 0x000fe200078e00ff */
[----:B------:R-:W-:-:S02]  /*0910*/  LOP3.LUT R69, R19, 0x80000000, RZ, 0x3c, !PT ;  /* 0x8000000013457812 */ /* 0x000fc400078e3cff */
[----:B------:R-:W-:-:S04]  /*0920*/  LOP3.LUT R40, R22, 0xf, RZ, 0xc0, !PT ;  /* 0x0000000f16287812 */ /* 0x000fc800078ec0ff */
[----:B------:R-:W-:Y:S01]  /*0930*/  ISETP.NE.AND P1, PT, R40, RZ, PT ;  /* 0x000000ff2800720c */ /* 0x000fe20003f25270 */
[----:B0-----:R-:W-:Y:S02]  /*0940*/  USHF.L.U32 UR4, UR5, UR4, URZ ;  /* 0x0000000405047299 */ /* 0x001fe400080006ff */
[----:B------:R-:W-:Y:S10]  /*0950*/  @!P0 BRA `(.L_x_5) ;  /* 0x00000000006c8947 */ /* 0x000ff40003800000 */
[----:B------:R-:W-:Y:S01]  /*0960*/  IMAD R38, R0, 0x4, R21 ;  /* 0x0000000400267824 */ /* 0x000fe200078e0215 */
[----:B------:R-:W-:Y:S01]  /*0970*/  LOP3.LUT R20, R22, 0xffffff0, RZ, 0xc0, !PT ;  /* 0x0ffffff016147812 */ /* 0x000fe200078ec0ff */
[----:B------:R-:W-:Y:S02]  /*0980*/  IMAD.U32 R39, RZ, RZ, UR6 ;  /* 0x00000006ff277e24 */ /* 0x000fe4000f8e00ff */
[----:B------:R-:W-:Y:S02]  /*0990*/  IMAD.MOV.U32 R23, RZ, RZ, R0 ;  /* 0x000000ffff177224 */ /* 0x000fe400078e0000 */
[----:B------:R-:W-:Y:S01]  /*09a0*/  IMAD.MOV R20, RZ, RZ, -R20 ;  /* 0x000000ffff147224 */ /* 0x000fe200078e0a14 */
[----:B------:R-:W-:-:S07]  /*09b0*/  IADD3 R38, PT, PT, R38, 0x400, R39 ;  /* 0x0000040026267810 */ /* 0x000fce0007ffe027 */
.L_x_6:
[----:B------:R-:W-:Y:S01]  /*09c0*/  VIADD R20, R20, 0x10 ;  /* 0x0000001014147836 */ /* 0x000fe20000000000 */
[----:B------:R-:W-:Y:S01]  /*09d0*/  STS [R38+-0x400], RZ ;  /* 0xfffc00ff26007388 */ /* 0x000fe20000000800 */
[----:B------:R-:W-:-:S03]  /*09e0*/  VIADD R23, R23, 0x200 ;  /* 0x0000020017177836 */ /* 0x000fc60000000000 */
[----:B------:R-:W-:Y:S01]  /*09f0*/  ISETP.NE.AND P0, PT, R20, RZ, PT ;  /* 0x000000ff1400720c */ /* 0x000fe20003f05270 */
[----:B------:R-:W-:Y:S04]  /*0a00*/  STS [R38+-0x380], RZ ;  /* 0xfffc80ff26007388 */ /* 0x000fe80000000800 */
[----:B------:R-:W-:Y:S04]  /*0a10*/  STS [R38+-0x300], RZ ;  /* 0xfffd00ff26007388 */ /* 0x000fe80000000800 */
[----:B------:R-:W-:Y:S04]  /*0a20*/  STS [R38+-0x280], RZ ;  /* 0xfffd80ff26007388 */ /* 0x000fe80000000800 */
[----:B------:R-:W-:Y:S04]  /*0a30*/  STS [R38+-0x200], RZ ;  /* 0xfffe00ff26007388 */ /* 0x000fe80000000800 */
[----:B------:R-:W-:Y:S04]  /*0a40*/  STS [R38+-0x180], RZ ;  /* 0xfffe80ff26007388 */ /* 0x000fe80000000800 */
[----:B------:R-:W-:Y:S04]  /*0a50*/  STS [R38+-0x100], RZ ;  /* 0xffff00ff26007388 */ /* 0x000fe80000000800 */
[----:B------:R-:W-:Y:S04]  /*0a60*/  STS [R38+-0x80], RZ ;  /* 0xffff80ff26007388 */ /* 0x000fe80000000800 */
[----:B------:R-:W-:Y:S04]  /*0a70*/  STS [R38], RZ ;  /* 0x000000ff26007388 */ /* 0x000fe80000000800 */
[----:B------:R-:W-:Y:S04]  /*0a80*/  STS [R38+0x80], RZ ;  /* 0x000080ff26007388 */ /* 0x000fe80000000800 */
[----:B------:R-:W-:Y:S04]  /*0a90*/  STS [R38+0x100], RZ ;  /* 0x000100ff26007388 */ /* 0x000fe80000000800 */
[----:B------:R-:W-:Y:S04]  /*0aa0*/  STS [R38+0x180], RZ ;  /* 0x000180ff26007388 */ /* 0x000fe80000000800 */
[----:B------:R-:W-:Y:S04]  /*0ab0*/  STS [R38+0x200], RZ ;  /* 0x000200ff26007388 */ /* 0x000fe80000000800 */
[----:B------:R-:W-:Y:S04]  /*0ac0*/  STS [R38+0x280], RZ ;  /* 0x000280ff26007388 */ /* 0x000fe80000000800 */
[----:B------:R-:W-:Y:S04]  /*0ad0*/  STS [R38+0x300], RZ ;  /* 0x000300ff26007388 */ /* 0x000fe80000000800 */
[----:B------:R0:W-:Y:S02]  /*0ae0*/  STS [R38+0x380], RZ ;  /* 0x000380ff26007388 */ /* 0x0001e40000000800 */
[----:B0-----:R-:W-:Y:S01]  /*0af0*/  VIADD R38, R38, 0x800 ;  /* 0x0000080026267836 */ /* 0x001fe20000000000 */
[----:B------:R-:W-:Y:S06]  /*0b00*/  @P0 BRA `(.L_x_6) ;  /* 0xfffffffc00ac0947 */ /* 0x000fec000383ffff */
.L_x_5:
[----:B------:R-:W-:Y:S05]  /*0b10*/  BSYNC.RECONVERGENT B0 ;  /* 0x0000000000007941 */ /* 0x000fea0003800200 */
.L_x_4:
[----:B------:R-:W-:Y:S01]  /*0b20*/  BSSY.RECONVERGENT B0, `(.L_x_7) ;  /* 0x0000027000007945 */ /* 0x000fe20003800200 */
[----:B------:R-:W-:Y:S01]  /*0b30*/  LOP3.LUT R67, R17, 0x80000000, RZ, 0x3c, !PT ;  /* 0x8000000011437812 */ /* 0x000fe200078e3cff */
[----:B------:R-:W-:Y:S02]  /*0b40*/  VIADD R58, R21, UR6 ;  /* 0x00000006153a7c36 */ /* 0x000fe40008000000 */
[----:B------:R-:W-:Y:S05]  /*0b50*/  @!P1 BRA `(.L_x_8) ;  /* 0x00000000008c9947 */ /* 0x000fea0003800000 */
[----:B------:R-:W-:Y:S01]  /*0b60*/  ISETP.GE.U32.AND P0, PT, R40, 0x8, PT ;  /* 0x000000082800780c */ /* 0x000fe20003f06070 */
[----:B------:R-:W-:Y:S01]  /*0b70*/  BSSY.RECONVERGENT B1, `(.L_x_9) ;  /* 0x000000e000017945 */ /* 0x000fe20003800200 */
[----:B------:R-:W-:-:S04]  /*0b80*/  LOP3.LUT R38, R22, 0x7, RZ, 0xc0, !PT ;  /* 0x0000000716267812 */ /* 0x000fc800078ec0ff */
[----:B------:R-:W-:-:S07]  /*0b90*/  ISETP.NE.AND P1, PT, R38, RZ, PT ;  /* 0x000000ff2600720c */ /* 0x000fce0003f25270 */
[----:B------:R-:W-:Y:S06]  /*0ba0*/  @!P0 BRA `(.L_x_10) ;  /* 0x0000000000288947 */ /* 0x000fec0003800000 */
[C---:B------:R-:W-:Y:S02]  /*0bb0*/  IMAD R20, R23.reuse, 0x4, R58 ;  /* 0x0000000417147824 */ /* 0x040fe400078e023a */
[----:B------:R-:W-:-:S03]  /*0bc0*/  VIADD R23, R23, 0x100 ;  /* 0x0000010017177836 */ /* 0x000fc60000000000 */
[----:B------:R0:W-:Y:S04]  /*0bd0*/  STS [R20], RZ ;  /* 0x000000ff14007388 */ /* 0x0001e80000000800 */
[----:B------:R0:W-:Y:S04]  /*0be0*/  STS [R20+0x80], RZ ;  /* 0x000080ff14007388 */ /* 0x0001e80000000800 */
[----:B------:R0:W-:Y:S04]  /*0bf0*/  STS [R20+0x100], RZ ;  /* 0x000100ff14007388 */ /* 0x0001e80000000800 */
[----:B------:R0:W-:Y:S04]  /*0c00*/  STS [R20+0x180], RZ ;  /* 0x000180ff14007388 */ /* 0x0001e80000000800 */
[----:B------:R0:W-:Y:S04]  /*0c10*/  STS [R20+0x200], RZ ;  /* 0x000200ff14007388 */ /* 0x0001e80000000800 */
[----:B------:R0:W-:Y:S04]  /*0c20*/  STS [R20+0x280], RZ ;  /* 0x000280ff14007388 */ /* 0x0001e80000000800 */
[----:B------:R0:W-:Y:S04]  /*0c30*/  STS [R20+0x300], RZ ;  /* 0x000300ff14007388 */ /* 0x0001e80000000800 */
[----:B------:R0:W-:Y:S02]  /*0c40*/  STS [R20+0x380], RZ ;  /* 0x000380ff14007388 */ /* 0x0001e40000000800 */
.L_x_10:
[----:B------:R-:W-:Y:S05]  /*0c50*/  BSYNC.RECONVERGENT B1 ;  /* 0x0000000000017941 */ /* 0x000fea0003800200 */
.L_x_9:
[----:B------:R-:W-:Y:S05]  /*0c60*/  @!P1 BRA `(.L_x_8) ;  /* 0x0000000000489947 */ /* 0x000fea0003800000 */
[----:B------:R-:W-:Y:S02]  /*0c70*/  ISETP.GE.U32.AND P0, PT, R38, 0x4, PT ;  /* 0x000000042600780c */ /* 0x000fe40003f06070 */
[----:B------:R-:W-:-:S04]  /*0c80*/  LOP3.LUT R22, R22, 0x3, RZ, 0xc0, !PT ;  /* 0x0000000316167812 */ /* 0x000fc800078ec0ff */
[----:B------:R-:W-:-:S07]  /*0c90*/  ISETP.NE.AND P1, PT, R22, RZ, PT ;  /* 0x000000ff1600720c */ /* 0x000fce0003f25270 */
[C---:B0-----:R-:W-:Y:S02]  /*0ca0*/  @P0 IMAD R20, R23.reuse, 0x4, R58 ;  /* 0x0000000417140824 */ /* 0x041fe400078e023a */
[----:B------:R-:W-:-:S03]  /*0cb0*/  @P0 VIADD R23, R23, 0x80 ;  /* 0x0000008017170836 */ /* 0x000fc60000000000 */
[----:B------:R1:W-:Y:S04]  /*0cc0*/  @P0 STS [R20], RZ ;  /* 0x000000ff14000388 */ /* 0x0003e80000000800 */
[----:B------:R1:W-:Y:S04]  /*0cd0*/  @P0 STS [R20+0x80], RZ ;  /* 0x000080ff14000388 */ /* 0x0003e80000000800 */
[----:B------:R1:W-:Y:S04]  /*0ce0*/  @P0 STS [R20+0x100], RZ ;  /* 0x000100ff14000388 */ /* 0x0003e80000000800 */
[----:B------:R1:W-:Y:S01]  /*0cf0*/  @P0 STS [R20+0x180], RZ ;  /* 0x000180ff14000388 */ /* 0x0003e20000000800 */
[----:B------:R-:W-:Y:S05]  /*0d00*/  @!P1 BRA `(.L_x_8) ;  /* 0x0000000000209947 */ /* 0x000fea0003800000 */
[----:B------:R-:W-:Y:S02]  /*0d10*/  IMAD R21, R23, 0x4, R21 ;  /* 0x0000000417157824 */ /* 0x000fe400078e0215 */
[----:B------:R-:W-:Y:S02]  /*0d20*/  IMAD.MOV R22, RZ, RZ, -R22 ;  /* 0x000000ffff167224 */ /* 0x000fe400078e0a16 */
[----:B------:R-:W-:-:S07]  /*0d30*/  VIADD R21, R21, UR6 ;  /* 0x0000000615157c36 */ /* 0x000fce0008000000 */
.L_x_11:
[----:B------:R-:W-:Y:S01]  /*0d40*/  VIADD R22, R22, 0x1 ;  /* 0x0000000116167836 */ /* 0x000fe20000000000 */
[----:B------:R0:W-:Y:S04]  /*0d50*/  STS [R21], RZ ;  /* 0x000000ff15007388 */ /* 0x0001e80000000800 */
[----:B------:R-:W-:Y:S01]  /*0d60*/  ISETP.NE.AND P0, PT, R22, RZ, PT ;  /* 0x000000ff1600720c */ /* 0x000fe20003f05270 */
[----:B0-----:R-:W-:-:S12]  /*0d70*/  VIADD R21, R21, 0x80 ;  /* 0x0000008015157836 */ /* 0x001fd80000000000 */
[----:B------:R-:W-:Y:S05]  /*0d80*/  @P0 BRA `(.L_x_11) ;  /* 0xfffffffc00ec0947 */ /* 0x000fea000383ffff */
.L_x_8:
[----:B------:R-:W-:Y:S05]  /*0d90*/  BSYNC.RECONVERGENT B0 ;  /* 0x0000000000007941 */ /* 0x000fea0003800200 */
.L_x_7:
[----:B------:R-:W2:Y:S01]  /*0da0*/  LDCU UR5, c[0x0][0x3c4] ;  /* 0x00007880ff0577ac */ /* 0x000ea20008000800 */
[----:B------:R-:W-:Y:S01]  /*0db0*/  LOP3.LUT R39, R37, 0x80000000, RZ, 0x3c, !PT ;  /* 0x8000000025277812 */ /* 0x000fe200078e3cff */
[----:B------:R-:W-:Y:S01]  /*0dc0*/  BSSY.RECONVERGENT B0, `(.L_x_12) ;  /* 0x0000074000007945 */ /* 0x000fe20003800200 */
[----:B------:R-:W-:Y:S01]  /*0dd0*/  LOP3.LUT R41, R35, 0x80000000, RZ, 0x3c, !PT ;  /* 0x8000000023297812 */ /* 0x000fe200078e3cff */
[----:B------:R-:W-:Y:S01]  /*0de0*/  IMAD.U32 R91, RZ, RZ, UR7 ;  /* 0x00000007ff5b7e24 */ /* 0x000fe2000f8e00ff */
[----:B------:R-:W-:Y:S02]  /*0df0*/  LOP3.LUT R43, R33, 0x80000000, RZ, 0x3c, !PT ;  /* 0x80000000212b7812 */ /* 0x000fe400078e3cff */
[----:B------:R-:W-:Y:S02]  /*0e00*/  LOP3.LUT R45, R31, 0x80000000, RZ, 0x3c, !PT ;  /* 0x800000001f2d7812 */ /* 0x000fe400078e3cff */
[----:B------:R-:W-:Y:S02]  /*0e10*/  LOP3.LUT R47, R29, 0x80000000, RZ, 0x3c, !PT ;  /* 0x800000001d2f7812 */ /* 0x000fe400078e3cff */
[----:B------:R-:W-:-:S02]  /*0e20*/  LOP3.LUT R49, R27, 0x80000000, RZ, 0x3c, !PT ;  /* 0x800000001b317812 */ /* 0x000fc400078e3cff */
[----:B------:R-:W-:Y:S02]  /*0e30*/  LOP3.LUT R61, R11, 0x80000000, RZ, 0x3c, !PT ;  /* 0x800000000b3d7812 */ /* 0x000fe400078e3cff */
[----:B------:R-:W-:Y:S02]  /*0e40*/  LOP3.LUT R65, R9, 0x80000000, RZ, 0x3c, !PT ;  /* 0x8000000009417812 */ /* 0x000fe400078e3cff */
[----:B------:R-:W-:Y:S02]  /*0e50*/  LOP3.LUT R63, R7, 0x80000000, RZ, 0x3c, !PT ;  /* 0x80000000073f7812 */ /* 0x000fe400078e3cff */
[----:B--2---:R-:W-:Y:S02]  /*0e60*/  SHF.R.U64 R73, R36, UR5, R39 ;  /* 0x0000000524497c19 */ /* 0x004fe40008001227 */
[----:B------:R-:W-:Y:S02]  /*0e70*/  SHF.R.U64 R21, R34, UR5, R41 ;  /* 0x0000000522157c19 */ /* 0x000fe40008001229 */
[----:B------:R-:W-:-:S02]  /*0e80*/  LOP3.LUT R73, R73, UR4, RZ, 0x30, !PT ;  /* 0x0000000449497c12 */ /* 0x000fc4000f8e30ff */
[----:B------:R-:W-:Y:S02]  /*0e90*/  SHF.R.U64 R23, R32, UR5, R43 ;  /* 0x0000000520177c19 */ /* 0x000fe4000800122b */
[----:B------:R-:W-:Y:S01]  /*0ea0*/  SHF.R.U64 R51, R30, UR5, R45 ;  /* 0x000000051e337c19 */ /* 0x000fe2000800122d */
[----:B01----:R-:W-:Y:S01]  /*0eb0*/  IMAD R20, R73, 0x4, R58 ;  /* 0x0000000449147824 */ /* 0x003fe200078e023a */
[----:B------:R-:W-:Y:S01]  /*0ec0*/  LOP3.LUT R21, R21, UR4, RZ, 0x30, !PT ;  /* 0x0000000415157c12 */ /* 0x000fe2000f8e30ff */
[----:B------:R-:W-:Y:S01]  /*0ed0*/  NOP ;  /* 0x0000000000007918 */ /* 0x000fe20000000000 */
[----:B------:R-:W-:-:S03]  /*0ee0*/  LOP3.LUT R23, R23, UR4, RZ, 0x30, !PT ;  /* 0x0000000417177c12 */ /* 0x000fc6000f8e30ff */
[--C-:B------:R-:W-:Y:S01]  /*0ef0*/  IMAD R21, R21, 0x4, R58.reuse ;  /* 0x0000000415157824 */ /* 0x100fe200078e023a */
[----:B------:R-:W-:Y:S01]  /*0f00*/  LOP3.LUT R51, R51, UR4, RZ, 0x30, !PT ;  /* 0x0000000433337c12 */ /* 0x000fe2000f8e30ff */
[----:B------:R0:W-:Y:S01]  /*0f10*/  ATOMS.POPC.INC.32 RZ, [R20+URZ] ;  /* 0x0000000014ff7f8c */ /* 0x0001e2000d8000ff */
[----:B------:R-:W-:Y:S01]  /*0f20*/  SHF.R.U64 R53, R28, UR5, R47 ;  /* 0x000000051c357c19 */ /* 0x000fe2000800122f */
[--C-:B------:R-:W-:Y:S01]  /*0f30*/  IMAD R23, R23, 0x4, R58.reuse ;  /* 0x0000000417177824 */ /* 0x100fe200078e023a */
[----:B------:R-:W-:Y:S01]  /*0f40*/  SHF.R.U64 R55, R26, UR5, R49 ;  /* 0x000000051a377c19 */ /* 0x000fe20008001231 */
[----:B------:R-:W-:Y:S01]  /*0f50*/  ATOMS.POPC.INC.32 RZ, [R21+URZ] ;  /* 0x0000000015ff7f8c */ /* 0x000fe2000d8000ff */
[----:B------:R-:W-:Y:S02]  /*0f60*/  SHF.R.U64 R71, R14, UR5, R71 ;  /* 0x000000050e477c19 */ /* 0x000fe40008001247 */
[----:B------:R-:W-:Y:S01]  /*0f70*/  LOP3.LUT R53, R53, UR4, RZ, 0x30, !PT ;  /* 0x0000000435357c12 */ /* 0x000fe2000f8e30ff */
[--C-:B0-----:R-:W-:Y:S01]  /*0f80*/  IMAD R20, R51, 0x4, R58.reuse ;  /* 0x0000000433147824 */ /* 0x101fe200078e023a */
[----:B------:R-:W-:Y:S01]  /*0f90*/  LOP3.LUT R51, R25, 0x80000000, RZ, 0x3c, !PT ;  /* 0x8000000019337812 */ /* 0x000fe200078e3cff */
[----:B------:R0:W-:Y:S01]  /*0fa0*/  ATOMS.POPC.INC.32 RZ, [R23+URZ] ;  /* 0x0000000017ff7f8c */ /* 0x0001e2000d8000ff */
[----:B------:R-:W-:Y:S01]  /*0fb0*/  SHF.R.U64 R69, R18, UR5, R69 ;  /* 0x0000000512457c19 */ /* 0x000fe20008001245 */
[----:B------:R-:W-:Y:S01]  /*0fc0*/  IMAD R53, R53, 0x4, R58 ;  /* 0x0000000435357824 */ /* 0x000fe200078e023a */
[----:B------:R-:W-:Y:S01]  /*0fd0*/  LOP3.LUT R55, R55, UR4, RZ, 0x30, !PT ;  /* 0x0000000437377c12 */ /* 0x000fe2000f8e30ff */
[----:B------:R1:W-:Y:S01]  /*0fe0*/  ATOMS.POPC.INC.32 RZ, [R20+URZ] ;  /* 0x0000000014ff7f8c */ /* 0x0003e2000d8000ff */
[----:B------:R-:W-:-:S02]  /*0ff0*/  SHF.R.U64 R67, R16, UR5, R67 ;  /* 0x0000000510437c19 */ /* 0x000fc40008001243 */
[----:B------:R-:W-:Y:S01]  /*1000*/  LOP3.LUT R71, R71, UR4, RZ, 0x30, !PT ;  /* 0x0000000447477c12 */ /* 0x000fe2000f8e30ff */
[--C-:B------:R-:W-:Y:S01]  /*1010*/  IMAD R55, R55, 0x4, R58.reuse ;  /* 0x0000000437377824 */ /* 0x100fe200078e023a */
[----:B0-----:R-:W-:Y:S01]  /*1020*/  SHF.R.U64 R23, R24, UR5, R51 ;  /* 0x0000000518177c19 */ /* 0x001fe20008001233 */
[----:B------:R0:W-:Y:S01]  /*1030*/  ATOMS.POPC.INC.32 RZ, [R53+URZ] ;  /* 0x0000000035ff7f8c */ /* 0x0001e2000d8000ff */
[----:B------:R-:W-:Y:S01]  /*1040*/  LOP3.LUT R69, R69, UR4, RZ, 0x30, !PT ;  /* 0x0000000445457c12 */ /* 0x000fe2000f8e30ff */
[--C-:B-1----:R-:W-:Y:S01]  /*1050*/  IMAD R20, R71, 0x4, R58.reuse ;  /* 0x0000000447147824 */ /* 0x102fe200078e023a */
[----:B------:R-:W-:Y:S01]  /*1060*/  SHF.R.U64 R61, R10, UR5, R61 ;  /* 0x000000050a3d7c19 */ /* 0x000fe2000800123d */
[----:B------:R1:W-:Y:S01]  /*1070*/  ATOMS.POPC.INC.32 RZ, [R55+URZ] ;  /* 0x0000000037ff7f8c */ /* 0x0003e2000d8000ff */
[----:B------:R-:W-:Y:S01]  /*1080*/  LOP3.LUT R67, R67, UR4, RZ, 0x30, !PT ;  /* 0x0000000443437c12 */ /* 0x000fe2000f8e30ff */
[--C-:B------:R-:W-:Y:S01]  /*1090*/  IMAD R21, R69, 0x4, R58.reuse ;  /* 0x0000000445157824 */ /* 0x100fe200078e023a */
[----:B------:R-:W-:Y:S01]  /*10a0*/  LOP3.LUT R23, R23, UR4, RZ, 0x30, !PT ;  /* 0x0000000417177c12 */ /* 0x000fe2000f8e30ff */
[----:B------:R2:W-:Y:S01]  /*10b0*/  ATOMS.POPC.INC.32 RZ, [R20+URZ] ;  /* 0x0000000014ff7f8c */ /* 0x0005e2000d8000ff */
[----:B------:R-:W-:Y:S01]  /*10c0*/  LOP3.LUT R61, R61, UR4, RZ, 0x30, !PT ;  /* 0x000000043d3d7c12 */ /* 0x000fe2000f8e30ff */
[--C-:B------:R-:W-:Y:S01]  /*10d0*/  IMAD R56, R67, 0x4, R58.reuse ;  /* 0x0000000443387824 */ /* 0x100fe200078e023a */
[----:B0-----:R-:W-:Y:S01]  /*10e0*/  LOP3.LUT R53, R5, 0x80000000, RZ, 0x3c, !PT ;  /* 0x8000000005357812 */ /* 0x001fe200078e3cff */
[--C-:B------:R-:W-:Y:S01]  /*10f0*/  IMAD R57, R23, 0x4, R58.reuse ;  /* 0x0000000417397824 */ /* 0x100fe200078e023a */
[----:B-1----:R-:W-:Y:S01]  /*1100*/  LOP3.LUT R55, R13, 0x80000000, RZ, 0x3c, !PT ;  /* 0x800000000d377812 */ /* 0x002fe200078e3cff */
[----:B------:R0:W-:Y:S01]  /*1110*/  ATOMS.POPC.INC.32 RZ, [R21+URZ] ;  /* 0x0000000015ff7f8c */ /* 0x0001e2000d8000ff */
[----:B------:R-:W-:Y:S01]  /*1120*/  SHF.R.U64 R65, R8, UR5, R65 ;  /* 0x0000000508417c19 */ /* 0x000fe20008001241 */
[----:B------:R-:W-:Y:S01]  /*1130*/  IMAD R59, R61, 0x4, R58 ;  /* 0x000000043d3b7824 */ /* 0x000fe200078e023a */
[----:B------:R-:W1:Y:S01]  /*1140*/  LDC.64 R22, c[0x0][0x380] ;  /* 0x0000e000ff167b82 */ /* 0x000e620000000a00 */
[----:B------:R-:W-:Y:S01]  /*1150*/  SHF.R.U64 R63, R6, UR5, R63 ;  /* 0x00000005063f7c19 */ /* 0x000fe2000800123f */
[----:B------:R-:W-:Y:S01]  /*1160*/  ATOMS.POPC.INC.32 RZ, [R56+URZ] ;  /* 0x0000000038ff7f8c */ /* 0x000fe2000d8000ff */
[----:B--2---:R-:W-:-:S02]  /*1170*/  SHF.R.U64 R20, R12, UR5, R55 ;  /* 0x000000050c147c19 */ /* 0x004fc40008001237 */
[----:B0-----:R-:W-:Y:S01]  /*1180*/  SHF.R.U64 R21, R4, UR5, R53 ;  /* 0x0000000504157c19 */ /* 0x001fe20008001235 */
[----:B------:R0:W-:Y:S01]  /*1190*/  ATOMS.POPC.INC.32 RZ, [R57+URZ] ;  /* 0x0000000039ff7f8c */ /* 0x0001e2000d8000ff */
[----:B------:R-:W-:Y:S02]  /*11a0*/  LOP3.LUT R65, R65, UR4, RZ, 0x30, !PT ;  /* 0x0000000441417c12 */ /* 0x000fe4000f8e30ff */
[----:B------:R-:W-:Y:S01]  /*11b0*/  LOP3.LUT R63, R63, UR4, RZ, 0x30, !PT ;  /* 0x000000043f3f7c12 */ /* 0x000fe2000f8e30ff */
[----:B------:R2:W-:Y:S01]  /*11c0*/  ATOMS.POPC.INC.32 RZ, [R59+URZ] ;  /* 0x000000003bff7f8c */ /* 0x0005e2000d8000ff */
[C---:B------:R-:W-:Y:S02]  /*11d0*/  ISETP.GT.U32.AND P1, PT, R3.reuse, 0xff, PT ;  /* 0x000000ff0300780c */ /* 0x040fe40003f24070 */
[----:B------:R-:W-:Y:S02]  /*11e0*/  LEA R62, R3, UR6, 0x2 ;  /* 0x00000006033e7c11 */ /* 0x000fe4000f8e10ff */
[----:B0-----:R-:W-:Y:S01]  /*11f0*/  LOP3.LUT R57, R21, UR4, RZ, 0x30, !PT ;  /* 0x0000000415397c12 */ /* 0x001fe2000f8e30ff */
[----:B------:R-:W-:Y:S01]  /*1200*/  IMAD R21, R63, 0x4, R58 ;  /* 0x000000043f157824 */ /* 0x000fe200078e023a */
[----:B------:R-:W-:-:S02]  /*1210*/  P2R R84, PR, RZ, 0x2 ;  /* 0x00000002ff547803 */ /* 0x000fc40000000000 */
[----:B--2---:R-:W-:Y:S01]  /*1220*/  LOP3.LUT R59, R20, UR4, RZ, 0x30, !PT ;  /* 0x00000004143b7c12 */ /* 0x004fe2000f8e30ff */
[--C-:B------:R-:W-:Y:S02]  /*1230*/  IMAD R20, R65, 0x4, R58.reuse ;  /* 0x0000000441147824 */ /* 0x100fe400078e023a */
[--C-:B------:R-:W-:Y:S02]  /*1240*/  IMAD R57, R57, 0x4, R58.reuse ;  /* 0x0000000439397824 */ /* 0x100fe400078e023a */
[----:B------:R-:W-:Y:S01]  /*1250*/  IMAD R56, R59, 0x4, R58 ;  /* 0x000000043b387824 */ /* 0x000fe200078e023a */
[----:B------:R0:W-:Y:S01]  /*1260*/  ATOMS.POPC.INC.32 RZ, [R20+URZ] ;  /* 0x0000000014ff7f8c */ /* 0x0001e2000d8000ff */
[----:B------:R-:W-:-:S03]  /*1270*/  IMAD.MOV.U32 R59, RZ, RZ, RZ ;  /* 0x000000ffff3b7224 */ /* 0x000fc600078e00ff */
[----:B------:R0:W-:Y:S04]  /*1280*/  ATOMS.POPC.INC.32 RZ, [R21+URZ] ;  /* 0x0000000015ff7f8c */ /* 0x0001e8000d8000ff */
[----:B------:R0:W-:Y:S04]  /*1290*/  ATOMS.POPC.INC.32 RZ, [R57+URZ] ;  /* 0x0000000039ff7f8c */ /* 0x0001e8000d8000ff */
[----:B------:R0:W-:Y:S01]  /*12a0*/  ATOMS.POPC.INC.32 RZ, [R56+URZ] ;  /* 0x0000000038ff7f8c */ /* 0x0001e2000d8000ff */
[----:B------:R-:W-:Y:S06]  /*12b0*/  BAR.SYNC.DEFER_BLOCKING 0x0 ;  /* 0x0000000000007b1d */ /* 0x000fec0000010000 */
[----:B------:R-:W-:Y:S05]  /*12c0*/  @P1 BRA `(.L_x_13) ;  /* 0x00000000008c1947 */ /* 0x000fea0003800000 */
[----:B0-----:R-:W-:Y:S04]  /*12d0*/  LDS R21, [R62] ;  /* 0x000000003e157984 */ /* 0x001fe80000000800 */
[----:B------:R-:W0:Y:S04]  /*12e0*/  LDS R20, [R62+0x400] ;  /* 0x000400003e147984 */ /* 0x000e280000000800 */
[----:B------:R-:W2:Y:S04]  /*12f0*/  LDS R56, [R62+0x800] ;  /* 0x000800003e387984 */ /* 0x000ea80000000800 */
[----:B------:R-:W3:Y:S04]  /*1300*/  LDS R60, [R62+0xc00] ;  /* 0x000c00003e3c7984 */ /* 0x000ee80000000800 */
[----:B------:R-:W4:Y:S04]  /*1310*/  LDS R64, [R62+0x1000] ;  /* 0x001000003e407984 */ /* 0x000f280000000800 */
[----:B------:R-:W5:Y:S04]  /*1320*/  LDS R66, [R62+0x1400] ;  /* 0x001400003e427984 */ /* 0x000f680000000800 */
[----:B------:R-:W1:Y:S04]  /*1330*/  LDS R68, [R62+0x1800] ;  /* 0x001800003e447984 */ /* 0x000e680000000800 */
[----:B------:R-:W1:Y:S04]  /*1340*/  LDS R70, [R62+0x1c00] ;  /* 0x001c00003e467984 */ /* 0x000e680000000800 */
[----:B------:R-:W1:Y:S04]  /*1350*/  LDS R72, [R62+0x2000] ;  /* 0x002000003e487984 */ /* 0x000e680000000800 */
[----:B------:R-:W1:Y:S04]  /*1360*/  LDS R74, [R62+0x2400] ;  /* 0x002400003e4a7984 */ /* 0x000e680000000800 */
[----:B------:R-:W1:Y:S01]  /*1370*/  LDS R76, [R62+0x2800] ;  /* 0x002800003e4c7984 */ /* 0x000e620000000800 */
[----:B0-----:R-:W-:-:S03]  /*1380*/  IMAD.IADD R57, R21, 0x1, R20 ;  /* 0x0000000115397824 */ /* 0x001fc600078e0214 */
[----:B------:R-:W-:Y:S01]  /*1390*/  STS [R62+0x400], R21 ;  /* 0x000400153e007388 */ /* 0x000fe20000000800 */
[----:B--2---:R-:W-:-:S03]  /*13a0*/  IMAD.IADD R59, R57, 0x1, R56 ;  /* 0x00000001393b7824 */ /* 0x004fc600078e0238 */
[----:B------:R-:W0:Y:S01]  /*13b0*/  LDS R20, [R62+0x2c00] ;  /* 0x002c00003e147984 */ /* 0x000e220000000800 */
[----:B---3--:R-:W-:-:S03]  /*13c0*/  IMAD.IADD R75, R59, 0x1, R60 ;  /* 0x000000013b4b7824 */ /* 0x008fc600078e023c */
[----:B------:R-:W-:Y:S01]  /*13d0*/  STS [R62+0x800], R57 ;  /* 0x000800393e007388 */ /* 0x000fe20000000800 */
[----:B----4-:R-:W-:-:S03]  /*13e0*/  IMAD.IADD R77, R75, 0x1, R64 ;  /* 0x000000014b4d7824 */ /* 0x010fc600078e0240 */
[----:B------:R-:W-:Y:S01]  /*13f0*/  STS [R62+0x1000], R75 ;  /* 0x0010004b3e007388 */ /* 0x000fe20000000800 */
[----:B-----5:R-:W-:-:S03]  /*1400*/  IMAD.IADD R79, R77, 0x1, R66 ;  /* 0x000000014d4f7824 */ /* 0x020fc600078e0242 */
[----:B------:R-:W-:Y:S01]  /*1410*/  STS [R62+0x1400], R77 ;  /* 0x0014004d3e007388 */ /* 0x000fe20000000800 */
[----:B-1----:R-:W-:-:S03]  /*1420*/  IMAD.IADD R81, R79, 0x1, R68 ;  /* 0x000000014f517824 */ /* 0x002fc600078e0244 */
[----:B------:R-:W-:Y:S01]  /*1430*/  STS [R62+0x1800], R79 ;  /* 0x0018004f3e007388 */ /* 0x000fe20000000800 */
[----:B------:R-:W-:-:S03]  /*1440*/  IMAD.IADD R83, R81, 0x1, R70 ;  /* 0x0000000151537824 */ /* 0x000fc600078e0246 */
[----:B------:R-:W-:Y:S01]  /*1450*/  STS [R62+0x1c00], R81 ;  /* 0x001c00513e007388 */ /* 0x000fe20000000800 */
[----:B------:R-:W-:-:S03]  /*1460*/  IMAD.IADD R85, R83, 0x1, R72 ;  /* 0x0000000153557824 */ /* 0x000fc600078e0248 */
[----:B------:R-:W-:Y:S01]  /*1470*/  STS [R62+0x2000], R83 ;  /* 0x002000533e007388 */ /* 0x000fe20000000800 */
[----:B------:R-:W-:-:S03]  /*1480*/  IMAD.IADD R87, R85, 0x1, R74 ;  /* 0x0000000155577824 */ /* 0x000fc600078e024a */
[----:B------:R-:W-:Y:S01]  /*1490*/  STS [R62+0x2400], R85 ;  /* 0x002400553e007388 */ /* 0x000fe20000000800 */
[----:B------:R-:W-:-:S03]  /*14a0*/  IMAD.IADD R89, R87, 0x1, R76 ;  /* 0x0000000157597824 */ /* 0x000fc600078e024c */
[----:B------:R-:W-:Y:S04]  /*14b0*/  STS [R62+0x2800], R87 ;  /* 0x002800573e007388 */ /* 0x000fe80000000800 */
[----:B------:R-:W-:Y:S04]  /*14c0*/  STS [R62], RZ ;  /* 0x000000ff3e007388 */ /* 0x000fe80000000800 */
[----:B------:R-:W-:Y:S04]  /*14d0*/  STS [R62+0x2c00], R89 ;  /* 0x002c00593e007388 */ /* 0x000fe80000000800 */
[----:B------:R0:W-:Y:S02]  /*14e0*/  STS [R62+0xc00], R59 ;  /* 0x000c003b3e007388 */ /* 0x0001e40000000800 */
[----:B0-----:R-:W-:-:S07]  /*14f0*/  IMAD.IADD R59, R89, 0x1, R20 ;  /* 0x00000001593b7824 */ /* 0x001fce00078e0214 */
.L_x_13:
[----:B------:R-:W-:Y:S05]  /*1500*/  BSYNC.RECONVERGENT B0 ;  /* 0x0000000000007941 */ /* 0x000fea0003800200 */
.L_x_12:
[----:B------:R-:W-:Y:S01]  /*1510*/  ISETP.NE.AND P0, PT, R59, 0x1680, PT ;  /* 0x000016803b00780c */ /* 0x000fe20003f05270 */
[----:B0-----:R-:W-:Y:S01]  /*1520*/  IMAD R57, R91, 0x100, R3 ;  /* 0x000001005b397824 */ /* 0x001fe200078e0203 */
[----:B------:R-:W-:Y:S01]  /*1530*/  @!P1 LOP3.LUT R75, R59, 0x40000000, RZ, 0xfc, !PT ;  /* 0x400000003b4b9812 */ /* 0x000fe200078efcff */
[----:B------:R-:W0:Y:S01]  /*1540*/  LDC.64 R20, c[0x0][0x390] ;  /* 0x0000e400ff147b82 */ /* 0x000e220000000a00 */
[----:B------:R-:W-:Y:S01]  /*1550*/  ISETP.LT.U32.AND P0, PT, R3, 0x100, !P0 ;  /* 0x000001000300780c */ /* 0x000fe20004701070 */
[----:B-1----:R-:W-:-:S05]  /*1560*/  IMAD.WIDE R22, R57, 0x4, R22 ;  /* 0x0000000439167825 */ /* 0x002fca00078e0216 */
[----:B------:R1:W-:Y:S01]  /*1570*/  @!P1 STG.E.STRONG.SYS desc[UR8][R22.64], R75 ;  /* 0x0000004b16009986 */ /* 0x0003e2000c115908 */
[----:B------:R-:W2:Y:S01]  /*1580*/  LDC.64 R56, c[0x0][0x398] ;  /* 0x0000e600ff387b82 */ /* 0x000ea20000000a00 */
[----:B0-----:R-:W-:-:S04]  /*1590*/  IMAD.WIDE.U32 R20, R3, 0x8, R20 ;  /* 0x0000000803147825 */ /* 0x001fc800078e0014 */
[----:B--2---:R-:W-:-:S03]  /*15a0*/  IMAD.WIDE.U32 R56, R3, 0x8, R56 ;  /* 0x0000000803387825 */ /* 0x004fc600078e0038 */
[----:B------:R-:W-:Y:S06]  /*15b0*/  BAR.RED.OR.DEFER_BLOCKING 0x0, P0 ;  /* 0x0000000000007b1d */ /* 0x000fec0000014800 */
[----:B------:R-:W0:Y:S02]  /*15c0*/  B2R.RESULT RZ, P0 ;  /* 0x0000000000ff731c */ /* 0x000e240000004000 */
[----:B01----:R-:W-:Y:S05]  /*15d0*/  @!P0 BRA `(.L_x_14) ;  /* 0x00000008003c8947 */ /* 0x003fea0003800000 */
[C---:B------:R-:W-:Y:S01]  /*15e0*/  ISETP.GT.U32.AND P0, PT, R3.reuse, R73, PT ;  /* 0x000000490300720c */ /* 0x040fe20003f04070 */
[----:B------:R-:W-:Y:S01]  /*15f0*/  BSSY B1, `(.L_x_15) ;  /* 0x000002c000017945 */ /* 0x000fe20003800000 */
[----:B------:R-:W-:Y:S02]  /*1600*/  LEA R41, R3, UR6, 0x3 ;  /* 0x0000000603297c11 */ /* 0x000fe4000f8e18ff */
[----:B------:R-:W-:Y:S01]  /*1610*/  SEL R47, RZ, 0x1680, !P0 ;  /* 0x00001680ff2f7807 */ /* 0x000fe20004000000 */
[----:B------:R-:W-:Y:S08]  /*1620*/  @P1 BRA `(.L_x_16) ;  /* 0x0000000000a01947 */ /* 0x000ff00003800000 */
[----:B------:R-:W2:Y:S01]  /*1630*/  LDG.E.64 R56, desc[UR8][R56.64] ;  /* 0x0000000838387981 */ /* 0x000ea2000c1e1b00 */
[----:B------:R-:W-:Y:S01]  /*1640*/  UISETP.GE.AND UP0, UPT, UR7, 0x1, UPT ;  /* 0x000000010700788c */ /* 0x000fe2000bf06270 */
[----:B------:R-:W-:Y:S01]  /*1650*/  IMAD.MOV.U32 R0, RZ, RZ, R59 ;  /* 0x000000ffff007224 */ /* 0x000fe200078e003b */
[----:B--2---:R-:W-:-:S04]  /*1660*/  IADD3 R38, P0, PT, -R47, R56, RZ ;  /* 0x000000382f267210 */ /* 0x004fc80007f1e1ff */
[----:B------:R-:W-:-:S05]  /*1670*/  IADD3.X R39, PT, PT, R57, -0x1, RZ, P0, !PT ;  /* 0xffffffff39277810 */ /* 0x000fca00007fe4ff */
[----:B------:R0:W-:Y:S01]  /*1680*/  STS.64 [R41+0xb400], R38 ;  /* 0x00b4002629007388 */ /* 0x0001e20000000a00 */
[----:B------:R-:W-:Y:S05]  /*1690*/  BRA.U !UP0, `(.L_x_17) ;  /* 0x00000001086c7547 */ /* 0x000fea000b800000 */
[----:B------:R-:W-:Y:S01]  /*16a0*/  BSSY B0, `(.L_x_18) ;  /* 0x0000019000007945 */ /* 0x000fe20003800000 */
[----:B------:R-:W-:Y:S02]  /*16b0*/  IMAD.MOV.U32 R40, RZ, RZ, -0x1 ;  /* 0xffffffffff287424 */ /* 0x000fe400078e00ff */
[----:B------:R-:W-:Y:S02]  /*16c0*/  IMAD.U32 R42, RZ, RZ, UR7 ;  /* 0x00000007ff2a7e24 */ /* 0x000fe4000f8e00ff */
[----:B------:R-:W-:-:S07]  /*16d0*/  IMAD.MOV.U32 R0, RZ, RZ, R59 ;  /* 0x000000ffff007224 */ /* 0x000fce00078e003b */
.L_x_22:
[----:B0-----:R-:W0:Y:S01]  /*16e0*/  LDC.64 R38, c[0x0][0x380] ;  /* 0x0000e000ff267b82 */ /* 0x001e220000000a00 */
[----:B------:R-:W-:Y:S01]  /*16f0*/  VIADD R45, R42, 0xffffffff ;  /* 0xffffffff2a2d7836 */ /* 0x000fe20000000000 */
[----:B------:R-:W-:Y:S03]  /*1700*/  BSSY B2, `(.L_x_19) ;  /* 0x0000008000027945 */ /* 0x000fe60003800000 */
[----:B------:R-:W-:-:S04]  /*1710*/  IMAD R43, R45, 0x100, R3 ;  /* 0x000001002d2b7824 */ /* 0x000fc800078e0203 */
[----:B0-----:R-:W-:-:S07]  /*1720*/  IMAD.WIDE R38, R43, 0x4, R38 ;  /* 0x000000042b267825 */ /* 0x001fce00078e0226 */
.L_x_20:
[----:B------:R-:W-:Y:S05]  /*1730*/  YIELD ;  /* 0x0000000000007946 */ /* 0x000fea0003800000 */
[----:B------:R0:W-:Y:S06]  /*1740*/  MEMBAR.SC.CTA ;  /* 0x0000000000007992 */ /* 0x0001ec0000000000 */
[----:B0-----:R-:W2:Y:S02]  /*1750*/  LDG.E.STRONG.SYS R43, desc[UR8][R38.64] ;  /* 0x00000008262b7981 */ /* 0x001ea4000c1f5900 */
[----:B--2---:R-:W-:-:S13]  /*1760*/  ISETP.NE.AND P0, PT, R43, RZ, PT ;  /* 0x000000ff2b00720c */ /* 0x004fda0003f05270 */
[----:B------:R-:W-:Y:S05]  /*1770*/  @!P0 BRA `(.L_x_20) ;  /* 0xfffffffc00ec8947 */ /* 0x000fea000383ffff */
[----:B------:R-:W-:Y:S05]  /*1780*/  BSYNC B2 ;  /* 0x0000000000027941 */ /* 0x000fea0003800000 */
.L_x_19:
[----:B------:R-:W-:Y:S01]  /*1790*/  BSSY.RECONVERGENT B2, `(.L_x_21) ;  /* 0x0000006000027945 */ /* 0x000fe20003800200 */
[C---:B------:R-:W-:Y:S02]  /*17a0*/  ISETP.GT.AND P0, PT, R43.reuse, -0x1, PT ;  /* 0xffffffff2b00780c */ /* 0x040fe40003f04270 */
[----:B------:R-:W-:Y:S01]  /*17b0*/  LOP3.LUT R43, R43, 0x3fffffff, RZ, 0xc0, !PT ;  /* 0x3fffffff2b2b7812 */ /* 0x000fe200078ec0ff */
[----:B------:R-:W-:Y:S05]  /*17c0*/  WARPSYNC.EXCLUSIVE R40 ;  /* 0x0000000028007348 */ /* 0x000fea0003a00000 */
[----:B------:R-:W-:-:S05]  /*17d0*/  IMAD.IADD R0, R43, 0x1, R0 ;  /* 0x000000012b007824 */ /* 0x000fca00078e0200 */
[----:B------:R-:W-:-:S07]  /*17e0*/  VOTE.ANY R40, PT, P0 ;  /* 0x0000000000287806 */ /* 0x000fce00000e0100 */
[----:B------:R-:W-:Y:S05]  /*17f0*/  BSYNC.RECONVERGENT B2 ;  /* 0x0000000000027941 */ /* 0x000fea0003800200 */
.L_x_21:
[----:B------:R-:W-:Y:S01]  /*1800*/  ISETP.GT.U32.AND P1, PT, R42, 0x1, PT ;  /* 0x000000012a00780c */ /* 0x000fe20003f24070 */
[----:B------:R-:W-:-:S12]  /*1810*/  IMAD.MOV.U32 R42, RZ, RZ, R45 ;  /* 0x000000ffff2a7224 */ /* 0x000fd800078e002d */
[----:B------:R-:W-:Y:S05]  /*1820*/  @P0 BRA P1, `(.L_x_22) ;  /* 0xfffffffc00ac0947 */ /* 0x000fea000083ffff */
[----:B------:R-:W-:Y:S05]  /*1830*/  BSYNC B0 ;  /* 0x0000000000007941 */ /* 0x000fea0003800000 */
.L_x_18:
[----:B------:R1:W2:Y:S02]  /*1840*/  LDS.64 R38, [R41+0xb400] ;  /* 0x00b4000029267984 */ /* 0x0002a40000000a00 */
.L_x_17:
[C---:B------:R-:W-:Y:S01]  /*1850*/  IMAD.IADD R45, R0.reuse, 0x1, -R59 ;  /* 0x00000001002d7824 */ /* 0x040fe200078e0a3b */
[----:B------:R-:W-:-:S04]  /*1860*/  LOP3.LUT R43, R0, 0x80000000, RZ, 0xfc, !PT ;  /* 0x80000000002b7812 */ /* 0x000fc800078efcff */
[C---:B0-2---:R-:W-:Y:S01]  /*1870*/  IADD3 R38, P0, PT, R45.reuse, R38, RZ ;  /* 0x000000262d267210 */ /* 0x045fe20007f1e0ff */
[----:B------:R0:W-:Y:S03]  /*1880*/  STG.E.STRONG.SYS desc[UR8][R22.64], R43 ;  /* 0x0000002b16007986 */ /* 0x0001e6000c115908 */
[----:B------:R-:W-:-:S05]  /*1890*/  LEA.HI.X.SX32 R39, R45, R39, 0x1, P0 ;  /* 0x000000272d277211 */ /* 0x000fca00000f0eff */
[----:B------:R0:W-:Y:S04]  /*18a0*/  STS.64 [R41+0xb400], R38 ;  /* 0x00b4002629007388 */ /* 0x0001e80000000a00 */
.L_x_16:
[----:B------:R-:W-:Y:S05]  /*18b0*/  BSYNC B1 ;  /* 0x0000000000017941 */ /* 0x000fea0003800000 */
.L_x_15:
[----:B0-----:R-:W0:Y:S01]  /*18c0*/  LDC.64 R22, c[0x0][0x390] ;  /* 0x0000e400ff167b82 */ /* 0x001e220000000a00 */
[----:B------:R-:W-:Y:S05]  /*18d0*/  WARPSYNC.ALL ;  /* 0x0000000000007948 */ /* 0x000fea0003800000 */
[----:B------:R-:W-:Y:S02]  /*18e0*/  LEA R38, R73, UR6, 0x3 ;  /* 0x0000000649267c11 */ /* 0x000fe4000f8e18ff */
[----:B------:R-:W2:Y:S01]  /*18f0*/  LDC R0, c[0x0][0x3c0] ;  /* 0x0000f000ff007b82 */ /* 0x000ea20000000800 */
[----:B0-----:R-:W-:Y:S02]  /*1900*/  ISETP.EQ.U32.AND P1, PT, R22, RZ, PT ;  /* 0x000000ff1600720c */ /* 0x001fe40003f22070 */
[----:B--2---:R-:W-:-:S04]  /*1910*/  ISETP.LE.AND P0, PT, R0, UR10, PT ;  /* 0x0000000a00007c0c */ /* 0x004fc8000bf03270 */
[----:B------:R-:W-:-:S04]  /*1920*/  ISETP.EQ.OR.EX P0, PT, R23, RZ, !P0, P1 ;  /* 0x000000ff1700720c */ /* 0x000fc80004702710 */
[----:B------:R-:W-:-:S13]  /*1930*/  ISETP.GT.U32.OR P0, PT, R3, 0xff, P0 ;  /* 0x000000ff0300780c */ /* 0x000fda0000704470 */
[----:B------:R-:W0:Y:S01]  /*1940*/  @!P0 LDS.64 R22, [R41+0xb400] ;  /* 0x00b4000029168984 */ /* 0x000e220000000a00 */
[--C-:B------:R-:W-:Y:S02]  /*1950*/  @!P0 SHF.R.S32.HI R39, RZ, 0x1f, R59.reuse ;  /* 0x0000001fff278819 */ /* 0x100fe4000001143b */
[----:B0-----:R-:W-:-:S04]  /*1960*/  @!P0 IADD3 R22, P1, P2, R22, R47, R59 ;  /* 0x0000002f16168210 */ /* 0x001fc80007a3e03b */
[----:B------:R-:W-:-:S05]  /*1970*/  @!P0 IADD3.X R23, PT, PT, R23, RZ, R39, P1, P2 ;  /* 0x000000ff17178210 */ /* 0x000fca0000fe4427 */
[----:B------:R0:W-:Y:S01]  /*1980*/  @!P0 STG.E.64 desc[UR8][R20.64], R22 ;  /* 0x0000001614008986 */ /* 0x0001e2000c101b08 */
[----:B------:R-:W-:Y:S01]  /*1990*/  BAR.SYNC.DEFER_BLOCKING 0x0 ;  /* 0x0000000000007b1d */ /* 0x000fe20000010000 */
[----:B------:R-:W-:-:S05]  /*19a0*/  ISETP.LT.AND P0, PT, R0, UR10, PT ;  /* 0x0000000a00007c0c */ /* 0x000fca000bf01270 */
[----:B------:R-:W2:Y:S08]  /*19b0*/  LDS.64 R38, [R38+0xb400] ;  /* 0x00b4000026267984 */ /* 0x000eb00000000a00 */
[----:B0-----:R-:W-:Y:S05]  /*19c0*/  @P0 BRA `(.L_x_23) ;  /* 0x0000000000600947 */ /* 0x001fea0003800000 */
[----:B------:R-:W0:Y:S01]  /*19d0*/  LDCU.64 UR12, c[0x0][0x3a0] ;  /* 0x00007400ff0c77ac */ /* 0x000e220008000a00 */
[C---:B------:R-:W-:Y:S02]  /*19e0*/  LOP3.LUT R21, R3.reuse, 0x3e0, RZ, 0xc0, !PT ;  /* 0x000003e003157812 */ /* 0x040fe400078ec0ff */
[----:B------:R-:W-:-:S05]  /*19f0*/  LOP3.LUT R2, R3, 0x1f, RZ, 0xc0, !PT ;  /* 0x0000001f03027812 */ /* 0x000fca00078ec0ff */
[----:B------:R-:W-:-:S05]  /*1a00*/  IMAD R21, R21, 0xf, R2 ;  /* 0x0000000f15157824 */ /* 0x000fca00078e0202 */
[----:B--2---:R-:W-:-:S05]  /*1a10*/  IADD3 R0, P0, PT, R21, R38, RZ ;  /* 0x0000002615007210 */ /* 0x004fca0007f1e0ff */
[----:B------:R-:W-:Y:S01]  /*1a20*/  IMAD.X R39, RZ, RZ, R39, P0 ;  /* 0x000000ffff277224 */ /* 0x000fe200000e0627 */
[----:B0-----:R-:W-:-:S04]  /*1a30*/  LEA R2, P0, R0, UR12, 0x3 ;  /* 0x0000000c00027c11 */ /* 0x001fc8000f8018ff */
[----:B------:R-:W-:-:S05]  /*1a40*/  LEA.HI.X R3, R0, UR13, R39, 0x3, P0 ;  /* 0x0000000d00037c11 */ /* 0x000fca00080f1c27 */
[----:B------:R-:W-:Y:S04]  /*1a50*/  STG.E.64 desc[UR8][R2.64], R36 ;  /* 0x0000002402007986 */ /* 0x000fe8000c101b08 */
        /* <DEDUP_REMOVED lines=13> */
[----:B------:R-:W-:Y:S01]  /*1b30*/  STG.E.64 desc[UR8][R2.64+0xe00], R12 ;  /* 0x000e000c02007986 */ /* 0x000fe2000c101b08 */
[----:B------:R-:W-:Y:S05]  /*1b40*/  EXIT ;  /* 0x000000000000794d */ /* 0x000fea0003800000 */
.L_x_23:
[----:B------:R-:W0:Y:S01]  /*1b50*/  LDCU.64 UR12, c[0x0][0x3a0] ;  /* 0x00007400ff0c77ac */ /* 0x000e220008000a00 */
[C---:B------:R-:W-:Y:S01]  /*1b60*/  LOP3.LUT R21, R3.reuse, 0x3e0, RZ, 0xc0, !PT ;  /* 0x000003e003157812 */ /* 0x040fe200078ec0ff */
[----:B------:R-:W-:Y:S01]  /*1b70*/  IMAD.U32 R23, RZ, RZ, UR7 ;  /* 0x00000007ff177e24 */ /* 0x000fe2000f8e00ff */
[----:B------:R-:W-:-:S03]  /*1b80*/  LOP3.LUT R2, R3, 0x1f, RZ, 0xc0, !PT ;  /* 0x0000001f03027812 */ /* 0x000fc600078ec0ff */
[----:B------:R-:W-:Y:S02]  /*1b90*/  IMAD R0, R23, -0x1680, R0 ;  /* 0xffffe98017007824 */ /* 0x000fe400078e0200 */
[----:B------:R-:W-:-:S04]  /*1ba0*/  IMAD R21, R21, 0xf, R2 ;  /* 0x0000000f15157824 */ /* 0x000fc800078e0202 */
[C---:B------:R-:W-:Y:S01]  /*1bb0*/  VIADD R23, R21.reuse, 0x20 ;  /* 0x0000002015177836 */ /* 0x040fe20000000000 */
[C---:B--2---:R-:W-:Y:S01]  /*1bc0*/  IADD3 R3, P0, PT, R21.reuse, R38, RZ ;  /* 0x0000002615037210 */ /* 0x044fe20007f1e0ff */
[C---:B-1----:R-:W-:Y:S01]  /*1bd0*/  VIADD R41, R21.reuse, 0x60 ;  /* 0x0000006015297836 */ /* 0x042fe20000000000 */
[-C--:B------:R-:W-:Y:S02]  /*1be0*/  ISETP.GE.AND P3, PT, R21, R0.reuse, PT ;  /* 0x000000001500720c */ /* 0x080fe40003f66270 */
[-C--:B------:R-:W-:Y:S01]  /*1bf0*/  ISETP.GE.AND P4, PT, R23, R0.reuse, PT ;  /* 0x000000001700720c */ /* 0x080fe20003f86270 */
[----:B------:R-:W-:Y:S01]  /*1c00*/  IMAD.X R38, RZ, RZ, R39, P0 ;  /* 0x000000ffff267224 */ /* 0x000fe200000e0627 */
[----:B0-----:R-:W-:Y:S01]  /*1c10*/  LEA R2, P1, R3, UR12, 0x3 ;  /* 0x0000000c03027c11 */ /* 0x001fe2000f8218ff */
[----:B------:R-:W-:Y:S01]  /*1c20*/  VIADD R23, R21, 0x80 ;  /* 0x0000008015177836 */ /* 0x000fe20000000000 */
[-C--:B------:R-:W-:Y:S01]  /*1c30*/  ISETP.GE.AND P6, PT, R41, R0.reuse, PT ;  /* 0x000000002900720c */ /* 0x080fe20003fc6270 */
[----:B------:R-:W-:Y:S01]  /*1c40*/  VIADD R39, R21, 0x40 ;  /* 0x0000004015277836 */ /* 0x000fe20000000000 */
[----:B------:R-:W-:Y:S01]  /*1c50*/  LEA.HI.X R3, R3, UR13, R38, 0x3, P1 ;  /* 0x0000000d03037c11 */ /* 0x000fe200088f1c26 */
[----:B------:R-:W-:Y:S01]  /*1c60*/  VIADD R41, R21, 0xc0 ;  /* 0x000000c015297836 */ /* 0x000fe20000000000 */
[-C--:B------:R-:W-:Y:S01]  /*1c70*/  ISETP.GE.AND P0, PT, R23, R0.reuse, PT ;  /* 0x000000001700720c */ /* 0x080fe20003f06270 */
[----:B------:R-:W-:Y:S01]  /*1c80*/  VIADD R23, R21, 0xe0 ;  /* 0x000000e015177836 */ /* 0x000fe20000000000 */
[-C--:B------:R-:W-:Y:S01]  /*1c90*/  ISETP.GE.AND P5, PT, R39, R0.reuse, PT ;  /* 0x000000002700720c */ /* 0x080fe20003fa6270 */
[----:B------:R-:W-:Y:S01]  /*1ca0*/  VIADD R39, R21, 0xa0 ;  /* 0x000000a015277836 */ /* 0x000fe20000000000 */
[----:B------:R0:W-:Y:S01]  /*1cb0*/  @!P3 STG.E.64 desc[UR8][R2.64], R36 ;  /* 0x000000240200b986 */ /* 0x0001e2000c101b08 */
[----:B------:R-:W-:-:S02]  /*1cc0*/  ISETP.GE.AND P2, PT, R41, R0, PT ;  /* 0x000000002900720c */ /* 0x000fc40003f46270 */
[-C--:B------:R-:W-:Y:S01]  /*1cd0*/  ISETP.GE.AND P3, PT, R23, R0.reuse, PT ;  /* 0x000000001700720c */ /* 0x080fe20003f66270 */
[----:B------:R-:W-:Y:S01]  /*1ce0*/  VIADD R23, R21, 0x100 ;  /* 0x0000010015177836 */ /* 0x000fe20000000000 */
[-C--:B------:R-:W-:Y:S01]  /*1cf0*/  ISETP.GE.AND P1, PT, R39, R0.reuse, PT ;  /* 0x000000002700720c */ /* 0x080fe20003f26270 */
[----:B------:R-:W-:Y:S01]  /*1d00*/  @!P4 STG.E.64 desc[UR8][R2.64+0x100], R34 ;  /* 0x000100220200c986 */ /* 0x000fe2000c101b08 */
[----:B------:R-:W-:Y:S02]  /*1d10*/  VIADD R39, R21, 0x120 ;  /* 0x0000012015277836 */ /* 0x000fe40000000000 */
[----:B------:R-:W-:Y:S01]  /*1d20*/  ISETP.GE.AND P4, PT, R23, R0, PT ;  /* 0x000000001700720c */ /* 0x000fe20003f86270 */
[C---:B------:R-:W-:Y:S01]  /*1d30*/  VIADD R23, R21.reuse, 0x140 ;  /* 0x0000014015177836 */ /* 0x040fe20000000000 */
[----:B------:R-:W-:Y:S01]  /*1d40*/  @!P6 STG.E.64 desc[UR8][R2.64+0x300], R30 ;  /* 0x0003001e0200e986 */ /* 0x000fe2000c101b08 */
[----:B0-----:R-:W-:-:S03]  /*1d50*/  VIADD R37, R21, 0x160 ;  /* 0x0000016015257836 */ /* 0x001fc60000000000 */
[----:B------:R0:W-:Y:S01]  /*1d60*/  @!P5 STG.E.64 desc[UR8][R2.64+0x200], R32 ;  /* 0x000200200200d986 */ /* 0x0001e2000c101b08 */
[-C--:B------:R-:W-:Y:S01]  /*1d70*/  ISETP.GE.AND P6, PT, R23, R0.reuse, PT ;  /* 0x000000001700720c */ /* 0x080fe20003fc6270 */
[----:B------:R-:W-:Y:S01]  /*1d80*/  VIADD R23, R21, 0x180 ;  /* 0x0000018015177836 */ /* 0x000fe20000000000 */
[-C--:B------:R-:W-:Y:S01]  /*1d90*/  ISETP.GE.AND P5, PT, R39, R0.reuse, PT ;  /* 0x000000002700720c */ /* 0x080fe20003fa6270 */
[----:B------:R1:W-:Y:S01]  /*1da0*/  @!P0 STG.E.64 desc[UR8][R2.64+0x400], R28 ;  /* 0x0004001c02008986 */ /* 0x0003e2000c101b08 */
[----:B------:R-:W-:-:S03]  /*1db0*/  ISETP.GE.AND P0, PT, R37, R0, PT ;  /* 0x000000002500720c */ /* 0x000fc60003f06270 */
[----:B------:R1:W-:Y:S01]  /*1dc0*/  @!P1 STG.E.64 desc[UR8][R2.64+0x500], R26 ;  /* 0x0005001a02009986 */ /* 0x0003e2000c101b08 */
[----:B------:R-:W-:-:S03]  /*1dd0*/  ISETP.GE.AND P1, PT, R23, R0, PT ;  /* 0x000000001700720c */ /* 0x000fc60003f26270 */
[----:B------:R1:W-:Y:S01]  /*1de0*/  @!P2 STG.E.64 desc[UR8][R2.64+0x600], R14 ;  /* 0x0006000e0200a986 */ /* 0x0003e2000c101b08 */
[C---:B0-----:R-:W-:Y:S02]  /*1df0*/  VIADD R33, R21.reuse, 0x1a0 ;  /* 0x000001a015217836 */ /* 0x041fe40000000000 */
[----:B------:R-:W-:Y:S01]  /*1e00*/  VIADD R21, R21, 0x1c0 ;  /* 0x000001c015157836 */ /* 0x000fe20000000000 */
[----:B------:R1:W-:Y:S02]  /*1e10*/  @!P3 STG.E.64 desc[UR8][R2.64+0x700], R18 ;  /* 0x000700120200b986 */ /* 0x0003e4000c101b08 */
[-C--:B------:R-:W-:Y:S02]  /*1e20*/  ISETP.GE.AND P2, PT, R33, R0.reuse, PT ;  /* 0x000000002100720c */ /* 0x080fe40003f46270 */
[----:B------:R-:W-:Y:S01]  /*1e30*/  ISETP.GE.AND P3, PT, R21, R0, PT ;  /* 0x000000001500720c */ /* 0x000fe20003f66270 */
[----:B------:R1:W-:Y:S04]  /*1e40*/  @!P4 STG.E.64 desc[UR8][R2.64+0x800], R16 ;  /* 0x000800100200c986 */ /* 0x0003e8000c101b08 */
[----:B------:R1:W-:Y:S04]  /*1e50*/  @!P5 STG.E.64 desc[UR8][R2.64+0x900], R24 ;  /* 0x000900180200d986 */ /* 0x0003e8000c101b08 */
[----:B------:R1:W-:Y:S04]  /*1e60*/  @!P6 STG.E.64 desc[UR8][R2.64+0xa00], R10 ;  /* 0x000a000a0200e986 */ /* 0x0003e8000c101b08 */
[----:B------:R1:W-:Y:S04]  /*1e70*/  @!P0 STG.E.64 desc[UR8][R2.64+0xb00], R8 ;  /* 0x000b000802008986 */ /* 0x0003e8000c101b08 */
[----:B------:R1:W-:Y:S04]  /*1e80*/  @!P1 STG.E.64 desc[UR8][R2.64+0xc00], R6 ;  /* 0x000c000602009986 */ /* 0x0003e8000c101b08 */
[----:B------:R1:W-:Y:S01]  /*1e90*/  @!P2 STG.E.64 desc[UR8][R2.64+0xd00], R4 ;  /* 0x000d00040200a986 */ /* 0x0003e2000c101b08 */
[----:B------:R-:W-:Y:S05]  /*1ea0*/  @P3 EXIT ;  /* 0x000000000000394d */ /* 0x000fea0003800000 */
[----:B------:R-:W-:Y:S01]  /*1eb0*/  STG.E.64 desc[UR8][R2.64+0xe00], R12 ;  /* 0x000e000c02007986 */ /* 0x000fe2000c101b08 */
[----:B------:R-:W-:Y:S05]  /*1ec0*/  EXIT ;  /* 0x000000000000794d */ /* 0x000fea0003800000 */
.L_x_14:
[----:B------:R-:W-:Y:S01]  /*1ed0*/  IMAD.MOV.U32 R2, RZ, RZ, RZ ;  /* 0x000000ffff027224 */ /* 0x000fe200078e00ff */
[C---:B------:R-:W-:Y:S01]  /*1ee0*/  ISETP.GT.U32.AND P0, PT, R3.reuse, 0x1f, PT ;  /* 0x0000001f0300780c */ /* 0x040fe20003f04070 */
[----:B------:R-:W-:Y:S05]  /*1ef0*/  WARPSYNC.ALL ;  /* 0x0000000000007948 */ /* 0x000fea0003800000 */
[----:B------:R-:W-:-:S05]  /*1f00*/  IMAD.HI.U32 R60, R3, 0x15555556, R2 ;  /* 0x15555556033c7827 */ /* 0x000fca00078e0002 */
[----:B------:R-:W-:-:S05]  /*1f10*/  LEA R60, R60, UR6, 0x2 ;  /* 0x000000063c3c7c11 */ /* 0x000fca000f8e10ff */
[----:B------:R0:W-:Y:S01]  /*1f20*/  STS [R60+0x3410], R59 ;  /* 0x0034103b3c007388 */ /* 0x0001e20000000800 */
[----:B------:R-:W-:Y:S06]  /*1f30*/  BAR.SYNC.DEFER_BLOCKING 0x0 ;  /* 0x0000000000007b1d */ /* 0x000fec0000010000 */
[----:B------:R-:W-:Y:S05]  /*1f40*/  @P0 BRA `(.L_x_24) ;  /* 0x0000000000e00947 */ /* 0x000fea0003800000 */
[----:B------:R-:W-:Y:S01]  /*1f50*/  IMAD.MOV.U32 R73, RZ, RZ, 0x34 ;  /* 0x00000034ff497424 */ /* 0x000fe200078e00ff */
[----:B------:R-:W-:-:S03]  /*1f60*/  UMOV UR11, 0xffffffff ;  /* 0xffffffff000b7882 */ /* 0x000fc60000000000 */
[----:B------:R-:W-:-:S05]  /*1f70*/  IMAD R64, R3, R73, UR6 ;  /* 0x0000000603407e24 */ /* 0x000fca000f8e0249 */
[----:B------:R-:W-:Y:S04]  /*1f80*/  LDS R66, [R64+0x3410] ;  /* 0x0034100040427984 */ /* 0x000fe80000000800 */
[----:B------:R-:W-:Y:S04]  /*1f90*/  LDS R73, [R64+0x3414] ;  /* 0x0034140040497984 */ /* 0x000fe80000000800 */
[----:B------:R-:W1:Y:S04]  /*1fa0*/  LDS R68, [R64+0x3418] ;  /* 0x0034180040447984 */ /* 0x000e680000000800 */
[----:B------:R-:W-:Y:S04]  /*1fb0*/  LDS R70, [R64+0x341c] ;  /* 0x00341c0040467984 */ /* 0x000fe80000000800 */
[----:B------:R-:W2:Y:S04]  /*1fc0*/  LDS R75, [R64+0x3420] ;  /* 0x00342000404b7984 */ /* 0x000ea80000000800 */
[----:B------:R-:W-:Y:S04]  /*1fd0*/  LDS R72, [R64+0x3424] ;  /* 0x0034240040487984 */ /* 0x000fe80000000800 */
[----:B------:R-:W3:Y:S04]  /*1fe0*/  LDS R77, [R64+0x3428] ;  /* 0x00342800404d7984 */ /* 0x000ee80000000800 */
[----:B------:R-:W-:Y:S04]  /*1ff0*/  LDS R74, [R64+0x342c] ;  /* 0x00342c00404a7984 */ /* 0x000fe80000000800 */
[----:B------:R-:W4:Y:S04]  /*2000*/  LDS R79, [R64+0x3430] ;  /* 0x00343000404f7984 */ /* 0x000f280000000800 */
[----:B------:R-:W-:Y:S04]  /*2010*/  LDS R76, [R64+0x3434] ;  /* 0x00343400404c7984 */ /* 0x000fe80000000800 */
[----:B------:R-:W5:Y:S04]  /*2020*/  LDS R81, [R64+0x3438] ;  /* 0x0034380040517984 */ /* 0x000f680000000800 */
[----:B------:R-:W0:Y:S01]  /*2030*/  LDS R78, [R64+0x343c] ;  /* 0x00343c00404e7984 */ /* 0x000e220000000800 */
[----:B-1----:R-:W-:-:S04]  /*2040*/  IADD3 R80, PT, PT, R68, R73, R66 ;  /* 0x0000004944507210 */ /* 0x002fc80007ffe042 */
[----:B--2---:R-:W-:-:S04]  /*2050*/  IADD3 R80, PT, PT, R75, R80, R70 ;  /* 0x000000504b507210 */ /* 0x004fc80007ffe046 */
[----:B---3--:R-:W-:-:S04]  /*2060*/  IADD3 R80, PT, PT, R77, R80, R72 ;  /* 0x000000504d507210 */ /* 0x008fc80007ffe048 */
[----:B----4-:R-:W-:-:S04]  /*2070*/  IADD3 R80, PT, PT, R79, R80, R74 ;  /* 0x000000504f507210 */ /* 0x010fc80007ffe04a */
[----:B-----5:R-:W-:-:S05]  /*2080*/  IADD3 R83, PT, PT, R81, R80, R76 ;  /* 0x0000005051537210 */ /* 0x020fca0007ffe04c */
[----:B0-----:R-:W-:Y:S01]  /*2090*/  IMAD.IADD R78, R78, 0x1, R83 ;  /* 0x000000014e4e7824 */ /* 0x001fe200078e0253 */
[----:B------:R-:W-:Y:S06]  /*20a0*/  BRA.DIV UR11, `(.L_x_25) ;  /* 0x0000004e0b6c7947 */ /* 0x000fec000b800000 */
[----:B------:R-:W0:Y:S02]  /*20b0*/  SHFL.UP P0, R83, R78, 0x1, RZ ;  /* 0x042000004e537989 */ /* 0x000e2400000000ff */
[----:B0-----:R-:W-:-:S05]  /*20c0*/  @P0 IMAD.IADD R83, R78, 0x1, R83 ;  /* 0x000000014e530824 */ /* 0x001fca00078e0253 */
[----:B------:R-:W0:Y:S02]  /*20d0*/  SHFL.UP P0, R80, R83, 0x2, RZ ;  /* 0x0440000053507989 */ /* 0x000e2400000000ff */
[----:B0-----:R-:W-:-:S05]  /*20e0*/  @P0 IMAD.IADD R80, R83, 0x1, R80 ;  /* 0x0000000153500824 */ /* 0x001fca00078e0250 */
[----:B------:R-:W0:Y:S02]  /*20f0*/  SHFL.UP P0, R85, R80, 0x4, RZ ;  /* 0x0480000050557989 */ /* 0x000e2400000000ff */
[----:B0-----:R-:W-:-:S05]  /*2100*/  @P0 IMAD.IADD R85, R80, 0x1, R85 ;  /* 0x0000000150550824 */ /* 0x001fca00078e0255 */
[----:B------:R-:W0:Y:S02]  /*2110*/  SHFL.UP P0, R82, R85, 0x8, RZ ;  /* 0x0500000055527989 */ /* 0x000e2400000000ff */
[----:B0-----:R-:W-:-:S05]  /*2120*/  @P0 IMAD.IADD R82, R85, 0x1, R82 ;  /* 0x0000000155520824 */ /* 0x001fca00078e0252 */
[----:B------:R0:W1:Y:S02]  /*2130*/  SHFL.UP P0, R87, R82, 0x10, RZ ;  /* 0x0600000052577989 */ /* 0x00006400000000ff */
.L_x_100:
[----:B-1----:R-:W-:-:S04]  /*2140*/  @P0 IMAD.IADD R87, R82, 0x1, R87 ;  /* 0x0000000152570824 */ /* 0x002fc800078e0257 */
[----:B------:R-:W-:-:S04]  /*2150*/  IMAD.IADD R87, R87, 0x1, -R78 ;  /* 0x0000000157577824 */ /* 0x000fc800078e0a4e */
[----:B------:R-:W-:Y:S01]  /*2160*/  IMAD.IADD R66, R66, 0x1, R87 ;  /* 0x0000000142427824 */ /* 0x000fe200078e0257 */
[----:B------:R1:W-:Y:S03]  /*2170*/  STS [R64+0x3410], R87 ;  /* 0x0034105740007388 */ /* 0x0003e60000000800 */
        /* <DEDUP_REMOVED lines=19> */
[----:B------:R1:W-:Y:S04]  /*22b0*/  STS [R64+0x3438], R76 ;  /* 0x0034384c40007388 */ /* 0x0003e80000000800 */
[----:B------:R1:W-:Y:S02]  /*22c0*/  STS [R64+0x343c], R81 ;  /* 0x00343c5140007388 */ /* 0x0003e40000000800 */
.L_x_24:
[----:B------:R-:W-:Y:S05]  /*22d0*/  WARPSYNC.ALL ;  /* 0x0000000000007948 */ /* 0x000fea0003800000 */
[----:B------:R-:W-:Y:S01]  /*22e0*/  BAR.SYNC.DEFER_BLOCKING 0x0 ;  /* 0x0000000000007b1d */ /* 0x000fe20000010000 */
[----:B------:R-:W-:Y:S02]  /*22f0*/  ISETP.NE.AND P0, PT, R84, RZ, PT ;  /* 0x000000ff5400720c */ /* 0x000fe40003f05270 */
[----:B-1----:R-:W-:-:S03]  /*2300*/  SHF.R.U64 R64, R36, UR5, R39 ;  /* 0x0000000524407c19 */ /* 0x002fc60008001227 */
[----:B------:R-:W-:Y:S01]  /*2310*/  BSSY.RECONVERGENT B0, `(.L_x_26) ;  /* 0x0000028000007945 */ /* 0x000fe20003800200 */
[----:B------:R-:W-:Y:S01]  /*2320*/  LOP3.LUT R97, R64, UR4, RZ, 0x30, !PT ;  /* 0x0000000440617c12 */ /* 0x000fe2000f8e30ff */
[----:B0-----:R-:W0:Y:S06]  /*2330*/  LDS R60, [R60+0x3410] ;  /* 0x003410003c3c7984 */ /* 0x001e2c0000000800 */
[----:B------:R-:W-:Y:S05]  /*2340*/  @P0 BRA `(.L_x_27) ;  /* 0x0000000000900947 */ /* 0x000fea0003800000 */
[----:B------:R-:W0:Y:S04]  /*2350*/  LDS R73, [R62] ;  /* 0x000000003e497984 */ /* 0x000e280000000800 */
[----:B------:R-:W1:Y:S04]  /*2360*/  LDS R75, [R62+0x400] ;  /* 0x000400003e4b7984 */ /* 0x000e680000000800 */
[----:B------:R-:W2:Y:S04]  /*2370*/  LDS R77, [R62+0x800] ;  /* 0x000800003e4d7984 */ /* 0x000ea80000000800 */
[----:B------:R-:W3:Y:S04]  /*2380*/  LDS R79, [R62+0xc00] ;  /* 0x000c00003e4f7984 */ /* 0x000ee80000000800 */
[----:B------:R-:W4:Y:S04]  /*2390*/  LDS R81, [R62+0x1000] ;  /* 0x001000003e517984 */ /* 0x000f280000000800 */
[----:B------:R-:W5:Y:S04]  /*23a0*/  LDS R83, [R62+0x1400] ;  /* 0x001400003e537984 */ /* 0x000f680000000800 */
[----:B------:R-:W5:Y:S04]  /*23b0*/  LDS R85, [R62+0x1800] ;  /* 0x001800003e557984 */ /* 0x000f680000000800 */
[----:B------:R-:W5:Y:S04]  /*23c0*/  LDS R87, [R62+0x1c00] ;  /* 0x001c00003e577984 */ /* 0x000f680000000800 */
[----:B------:R-:W5:Y:S04]  /*23d0*/  LDS R89, [R62+0x2000] ;  /* 0x002000003e597984 */ /* 0x000f680000000800 */
[----:B------:R-:W5:Y:S04]  /*23e0*/  LDS R91, [R62+0x2400] ;  /* 0x002400003e5b7984 */ /* 0x000f680000000800 */
[----:B------:R-:W5:Y:S01]  /*23f0*/  LDS R93, [R62+0x2800] ;  /* 0x002800003e5d7984 */ /* 0x000f620000000800 */
[----:B0-----:R-:W-:-:S03]  /*2400*/  IMAD.IADD R73, R60, 0x1, R73 ;  /* 0x000000013c497824 */ /* 0x001fc600078e0249 */
[----:B------:R-:W0:Y:S01]  /*2410*/  LDS R95, [R62+0x2c00] ;  /* 0x002c00003e5f7984 */ /* 0x000e220000000800 */
[C---:B-1----:R-:W-:Y:S02]  /*2420*/  IMAD.IADD R75, R60.reuse, 0x1, R75 ;  /* 0x000000013c4b7824 */ /* 0x042fe400078e024b */
[C---:B--2---:R-:W-:Y:S01]  /*2430*/  IMAD.IADD R77, R60.reuse, 0x1, R77 ;  /* 0x000000013c4d7824 */ /* 0x044fe200078e024d */
[----:B------:R1:W-:Y:S01]  /*2440*/  STS [R62], R73 ;  /* 0x000000493e007388 */ /* 0x0003e20000000800 */
[----:B---3--:R-:W-:-:S03]  /*2450*/  IMAD.IADD R79, R60, 0x1, R79 ;  /* 0x000000013c4f7824 */ /* 0x008fc600078e024f */
[----:B------:R1:W-:Y:S01]  /*2460*/  STS [R62+0x400], R75 ;  /* 0x0004004b3e007388 */ /* 0x0003e20000000800 */
[----:B----4-:R-:W-:-:S03]  /*2470*/  IMAD.IADD R81, R60, 0x1, R81 ;  /* 0x000000013c517824 */ /* 0x010fc600078e0251 */
[----:B------:R1:W-:Y:S01]  /*2480*/  STS [R62+0x800], R77 ;  /* 0x0008004d3e007388 */ /* 0x0003e20000000800 */
[----:B-----5:R-:W-:-:S03]  /*2490*/  IMAD.IADD R83, R60, 0x1, R83 ;  /* 0x000000013c537824 */ /* 0x020fc600078e0253 */
[----:B------:R1:W-:Y:S01]  /*24a0*/  STS [R62+0xc00], R79 ;  /* 0x000c004f3e007388 */ /* 0x0003e20000000800 */
[----:B------:R-:W-:-:S03]  /*24b0*/  IMAD.IADD R85, R60, 0x1, R85 ;  /* 0x000000013c557824 */ /* 0x000fc600078e0255 */
        /* <DEDUP_REMOVED lines=9> */
[----:B0-----:R-:W-:-:S03]  /*2550*/  IMAD.IADD R95, R60, 0x1, R95 ;  /* 0x000000013c5f7824 */ /* 0x001fc600078e025f */
[----:B------:R1:W-:Y:S04]  /*2560*/  STS [R62+0x2400], R91 ;  /* 0x0024005b3e007388 */ /* 0x0003e80000000800 */
[----:B------:R1:W-:Y:S04]  /*2570*/  STS [R62+0x2800], R93 ;  /* 0x0028005d3e007388 */ /* 0x0003e80000000800 */
[----:B------:R1:W-:Y:S02]  /*2580*/  STS [R62+0x2c00], R95 ;  /* 0x002c005f3e007388 */ /* 0x0003e40000000800 */
.L_x_27:
[----:B------:R-:W-:Y:S05]  /*2590*/  BSYNC.RECONVERGENT B0 ;  /* 0x0000000000007941 */ /* 0x000fea0003800200 */
.L_x_26:
[----:B------:R-:W-:Y:S01]  /*25a0*/  BAR.SYNC.DEFER_BLOCKING 0x0 ;  /* 0x0000000000007b1d */ /* 0x000fe20000010000 */
[----:B------:R-:W-:-:S05]  /*25b0*/  R2P PR, R97, 0x7f ;  /* 0x0000007f61007804 */ /* 0x000fca0000000000 */
[----:B------:R-:W-:Y:S08]  /*25c0*/  BSSY.RECONVERGENT B0, `(.L_x_28) ;  /* 0x0000024000007945 */ /* 0x000ff00003800200 */
[----:B-1----:R-:W-:Y:S02]  /*25d0*/  VOTE.ANY R62, PT, P0 ;  /* 0x00000000003e7806 */ /* 0x002fe400000e0100 */
[----:B------:R-:W-:-:S02]  /*25e0*/  VOTE.ANY R73, PT, P1 ;  /* 0x0000000000497806 */ /* 0x000fc400008e0100 */
[----:B------:R-:W-:Y:S02]  /*25f0*/  @!P0 LOP3.LUT R62, RZ, R62, RZ, 0x33, !PT ;  /* 0x0000003eff3e8212 */ /* 0x000fe400078e33ff */
[----:B------:R-:W-:Y:S02]  /*2600*/  VOTE.ANY R75, PT, P2 ;  /* 0x00000000004b7806 */ /* 0x000fe400010e0100 */
[----:B------:R-:W-:Y:S02]  /*2610*/  @!P1 LOP3.LUT R73, RZ, R73, RZ, 0x33, !PT ;  /* 0x00000049ff499212 */ /* 0x000fe400078e33ff */
[----:B------:R-:W-:Y:S02]  /*2620*/  VOTE.ANY R77, PT, P3 ;  /* 0x00000000004d7806 */ /* 0x000fe400018e0100 */
[----:B------:R-:W-:Y:S02]  /*2630*/  @!P2 LOP3.LUT R75, RZ, R75, RZ, 0x33, !PT ;  /* 0x0000004bff4ba212 */ /* 0x000fe400078e33ff */
[----:B------:R-:W-:-:S02]  /*2640*/  LOP3.LUT R62, R73, R62, RZ, 0xc0, !PT ;  /* 0x0000003e493e7212 */ /* 0x000fc400078ec0ff */
[----:B------:R-:W-:Y:S02]  /*2650*/  @!P3 LOP3.LUT R77, RZ, R77, RZ, 0x33, !PT ;  /* 0x0000004dff4db212 */ /* 0x000fe400078e33ff */
[----:B------:R-:W-:Y:S02]  /*2660*/  LOP3.LUT R62, R75, R62, RZ, 0xc0, !PT ;  /* 0x0000003e4b3e7212 */ /* 0x000fe400078ec0ff */
[----:B------:R-:W-:Y:S02]  /*2670*/  VOTE.ANY R73, PT, P4 ;  /* 0x0000000000497806 */ /* 0x000fe400020e0100 */
[----:B------:R-:W-:Y:S02]  /*2680*/  LOP3.LUT R62, R77, R62, RZ, 0xc0, !PT ;  /* 0x0000003e4d3e7212 */ /* 0x000fe400078ec0ff */
[----:B------:R-:W-:Y:S02]  /*2690*/  @!P4 LOP3.LUT R73, RZ, R73, RZ, 0x33, !PT ;  /* 0x00000049ff49c212 */ /* 0x000fe400078e33ff */
[----:B------:R-:W-:-:S02]  /*26a0*/  VOTE.ANY R75, PT, P5 ;  /* 0x00000000004b7806 */ /* 0x000fc400028e0100 */
[----:B------:R-:W-:Y:S01]  /*26b0*/  LOP3.LUT R62, R73, R62, RZ, 0xc0, !PT ;  /* 0x0000003e493e7212 */ /* 0x000fe200078ec0ff */
[----:B------:R-:W-:Y:S01]  /*26c0*/  IMAD.MOV.U32 R73, RZ, RZ, RZ ;  /* 0x000000ffff497224 */ /* 0x000fe200078e00ff */
[----:B------:R-:W-:Y:S02]  /*26d0*/  LOP3.LUT P0, RZ, R97, 0x80, RZ, 0xc0, !PT ;  /* 0x0000008061ff7812 */ /* 0x000fe4000780c0ff */
[----:B------:R-:W-:Y:S02]  /*26e0*/  @!P5 LOP3.LUT R75, RZ, R75, RZ, 0x33, !PT ;  /* 0x0000004bff4bd212 */ /* 0x000fe400078e33ff */
[----:B------:R-:W-:Y:S02]  /*26f0*/  VOTE.ANY R64, PT, P6 ;  /* 0x0000000000407806 */ /* 0x000fe400030e0100 */
[----:B------:R-:W-:Y:S02]  /*2700*/  LOP3.LUT R75, R75, R62, RZ, 0xc0, !PT ;  /* 0x0000003e4b4b7212 */ /* 0x000fe400078ec0ff */
[----:B------:R-:W1:Y:S01]  /*2710*/  S2R R62, SR_LEMASK ;  /* 0x00000000003e7919 */ /* 0x000e620000003a00 */
[----:B------:R-:W-:-:S04]  /*2720*/  @!P6 LOP3.LUT R64, RZ, R64, RZ, 0x33, !PT ;  /* 0x00000040ff40e212 */ /* 0x000fc800078e33ff */
[----:B------:R-:W-:Y:S02]  /*2730*/  VOTE.ANY R66, PT, P0 ;  /* 0x0000000000427806 */ /* 0x000fe400000e0100 */
[----:B------:R-:W-:Y:S02]  /*2740*/  LOP3.LUT R75, R64, R75, RZ, 0xc0, !PT ;  /* 0x0000004b404b7212 */ /* 0x000fe400078ec0ff */
[----:B------:R-:W-:-:S04]  /*2750*/  @!P0 LOP3.LUT R66, RZ, R66, RZ, 0x33, !PT ;  /* 0x00000042ff428212 */ /* 0x000fc800078e33ff */
[----:B------:R-:W-:Y:S02]  /*2760*/  LOP3.LUT R75, R66, R75, RZ, 0xc0, !PT ;  /* 0x0000004b424b7212 */ /* 0x000fe400078ec0ff */
[----:B------:R-:W-:Y:S02]  /*2770*/  SHF.R.U64 R66, R34, UR5, R41 ;  /* 0x0000000522427c19 */ /* 0x000fe40008001229 */
[----:B------:R-:W2:Y:S02]  /*2780*/  FLO.U32 R70, R75 ;  /* 0x0000004b00467300 */ /* 0x000ea400000e0000 */
[----:B------:R-:W-:Y:S02]  /*2790*/  LOP3.LUT R81, R66, UR4, RZ, 0x30, !PT ;  /* 0x0000000442517c12 */ /* 0x000fe4000f8e30ff */
[----:B-1----:R-:W-:Y:S02]  /*27a0*/  LOP3.LUT R64, R62, R75, RZ, 0xc0, !PT ;  /* 0x0000004b3e407212 */ /* 0x002fe400078ec0ff */
[----:B--2---:R-:W-:-:S04]  /*27b0*/  ISETP.NE.AND P0, PT, R0, R70, PT ;  /* 0x000000460000720c */ /* 0x004fc80003f05270 */
[----:B------:R-:W1:Y:S09]  /*27c0*/  POPC R64, R64 ;  /* 0x0000004000407309 */ /* 0x000e720000000000 */
[----:B------:R-:W-:Y:S05]  /*27d0*/  @P0 BRA `(.L_x_29) ;  /* 0x0000000000080947 */ /* 0x000fea0003800000 */
[----:B------:R-:W-:-:S06]  /*27e0*/  IMAD R73, R97, 0x4, R58 ;  /* 0x0000000461497824 */ /* 0x000fcc00078e023a */
[----:B-1----:R2:W3:Y:S02]  /*27f0*/  ATOMS.ADD R73, [R73], R64 ;  /* 0x000000404949738c */ /* 0x0024e40000000000 */
.L_x_29:
[----:B------:R-:W-:Y:S05]  /*2800*/  BSYNC.RECONVERGENT B0 ;  /* 0x0000000000007941 */ /* 0x000fea0003800200 */
.L_x_28:
[----:B------:R-:W-:Y:S01]  /*2810*/  R2P PR, R81, 0x7f ;  /* 0x0000007f51007804 */ /* 0x000fe20000000000 */
[----:B---3--:R3:W4:Y:S01]  /*2820*/  SHFL.IDX PT, R73, R73, R70, 0x1f ;  /* 0x00001f4649497589 */ /* 0x00872200000e0000 */
[----:B------:R-:W-:Y:S01]  /*2830*/  SHF.R.U64 R68, R32, UR5, R43 ;  /* 0x0000000520447c19 */ /* 0x000fe2000800122b */
[----:B------:R-:W-:Y:S03]  /*2840*/  BSSY.RECONVERGENT B0, `(.L_x_30) ;  /* 0x0000022000007945 */ /* 0x000fe60003800200 */
[----:B------:R-:W-:-:S07]  /*2850*/  LOP3.LUT R83, R68, UR4, RZ, 0x30, !PT ;  /* 0x0000000444537c12 */ /* 0x000fce000f8e30ff */
[----:B------:R-:W-:Y:S02]  /*2860*/  VOTE.ANY R66, PT, P0 ;  /* 0x0000000000427806 */ /* 0x000fe400000e0100 */
[----:B------:R-:W-:Y:S02]  /*2870*/  VOTE.ANY R75, PT, P1 ;  /* 0x00000000004b7806 */ /* 0x000fe400008e0100 */
[----:B------:R-:W-:Y:S02]  /*2880*/  @!P0 LOP3.LUT R66, RZ, R66, RZ, 0x33, !PT ;  /* 0x00000042ff428212 */ /* 0x000fe400078e33ff */
[----:B------:R-:W-:Y:S02]  /*2890*/  VOTE.ANY R77, PT, P2 ;  /* 0x00000000004d7806 */ /* 0x000fe400010e0100 */
[----:B------:R-:W-:Y:S02]  /*28a0*/  @!P1 LOP3.LUT R75, RZ, R75, RZ, 0x33, !PT ;  /* 0x0000004bff4b9212 */ /* 0x000fe400078e33ff */
[----:B------:R-:W-:-:S02]  /*28b0*/  @!P2 LOP3.LUT R77, RZ, R77, RZ, 0x33, !PT ;  /* 0x0000004dff4da212 */ /* 0x000fc400078e33ff */
[----:B------:R-:W-:Y:S02]  /*28c0*/  LOP3.LUT R66, R75, R66, RZ, 0xc0, !PT ;  /* 0x000000424b427212 */ /* 0x000fe400078ec0ff */
[----:B------:R-:W-:Y:S02]  /*28d0*/  VOTE.ANY R75, PT, P3 ;  /* 0x00000000004b7806 */ /* 0x000fe400018e0100 */
[----:B------:R-:W-:Y:S02]  /*28e0*/  LOP3.LUT R66, R77, R66, RZ, 0xc0, !PT ;  /* 0x000000424d427212 */ /* 0x000fe400078ec0ff */
[----:B------:R-:W-:Y:S02]  /*28f0*/  LOP3.LUT P0, RZ, R81, 0x80, RZ, 0xc0, !PT ;  /* 0x0000008051ff7812 */ /* 0x000fe4000780c0ff */
[----:B------:R-:W-:Y:S02]  /*2900*/  VOTE.ANY R77, PT, P4 ;  /* 0x00000000004d7806 */ /* 0x000fe400020e0100 */
[----:B------:R-:W-:-:S02]  /*2910*/  @!P3 LOP3.LUT R75, RZ, R75, RZ, 0x33, !PT ;  /* 0x0000004bff4bb212 */ /* 0x000fc400078e33ff */
[----:B------:R-:W-:Y:S02]  /*2920*/  @!P4 LOP3.LUT R77, RZ, R77, RZ, 0x33, !PT ;  /* 0x0000004dff4dc212 */ /* 0x000fe400078e33ff */
[----:B------:R-:W-:Y:S02]  /*2930*/  LOP3.LUT R66, R75, R66, RZ, 0xc0, !PT ;  /* 0x000000424b427212 */ /* 0x000fe400078ec0ff */
[----:B------:R-:W-:Y:S02]  /*2940*/  VOTE.ANY R75, PT, P5 ;  /* 0x00000000004b7806 */ /* 0x000fe400028e0100 */
[----:B------:R-:W-:Y:S02]  /*2950*/  LOP3.LUT R66, R77, R66, RZ, 0xc0, !PT ;  /* 0x000000424d427212 */ /* 0x000fe400078ec0ff */
[----:B------:R-:W-:Y:S02]  /*2960*/  VOTE.ANY R77, PT, P6 ;  /* 0x00000000004d7806 */ /* 0x000fe400030e0100 */
[----:B------:R-:W-:-:S02]  /*2970*/  @!P5 LOP3.LUT R75, RZ, R75, RZ, 0x33, !PT ;  /* 0x0000004bff4bd212 */ /* 0x000fc400078e33ff */
[----:B------:R-:W-:Y:S02]  /*2980*/  VOTE.ANY R79, PT, P0 ;  /* 0x00000000004f7806 */ /* 0x000fe400000e0100 */
[----:B------:R-:W-:Y:S02]  /*2990*/  @!P6 LOP3.LUT R77, RZ, R77, RZ, 0x33, !PT ;  /* 0x0000004dff4de212 */ /* 0x000fe400078e33ff */
[----:B------:R-:W-:Y:S01]  /*29a0*/  LOP3.LUT R66, R75, R66, RZ, 0xc0, !PT ;  /* 0x000000424b427212 */ /* 0x000fe200078ec0ff */
[----:B------:R-:W-:Y:S01]  /*29b0*/  IMAD.MOV.U32 R75, RZ, RZ, RZ ;  /* 0x000000ffff4b7224 */ /* 0x000fe200078e00ff */
[----:B------:R-:W-:Y:S02]  /*29c0*/  @!P0 LOP3.LUT R79, RZ, R79, RZ, 0x33, !PT ;  /* 0x0000004fff4f8212 */ /* 0x000fe400078e33ff */
[----:B------:R-:W-:-:S04]  /*29d0*/  LOP3.LUT R66, R77, R66, RZ, 0xc0, !PT ;  /* 0x000000424d427212 */ /* 0x000fc800078ec0ff */
[----:B------:R-:W-:-:S04]  /*29e0*/  LOP3.LUT R79, R79, R66, RZ, 0xc0, !PT ;  /* 0x000000424f4f7212 */ /* 0x000fc800078ec0ff */
[----:B------:R-:W5:Y:S01]  /*29f0*/  FLO.U32 R72, R79 ;  /* 0x0000004f00487300 */ /* 0x000f6200000e0000 */
[----:B------:R-:W-:-:S07]  /*2a00*/  LOP3.LUT R66, R62, R79, RZ, 0xc0, !PT ;  /* 0x0000004f3e427212 */ /* 0x000fce00078ec0ff */
[----:B------:R-:W0:Y:S01]  /*2a10*/  POPC R66, R66 ;  /* 0x0000004200427309 */ /* 0x000e220000000000 */
[----:B-----5:R-:W-:-:S13]  /*2a20*/  ISETP.NE.AND P0, PT, R0, R72, PT ;  /* 0x000000480000720c */ /* 0x020fda0003f05270 */
[----:B0--34-:R-:W-:Y:S05]  /*2a30*/  @P0 BRA `(.L_x_31) ;  /* 0x0000000000080947 */ /* 0x019fea0003800000 */
[----:B------:R-:W-:-:S06]  /*2a40*/  IMAD R75, R81, 0x4, R58 ;  /* 0x00000004514b7824 */ /* 0x000fcc00078e023a */
[----:B------:R0:W3:Y:S02]  /*2a50*/  ATOMS.ADD R75, [R75], R66 ;  /* 0x000000424b4b738c */ /* 0x0000e40000000000 */
.L_x_31:
[----:B------:R-:W-:Y:S05]  /*2a60*/  BSYNC.RECONVERGENT B0 ;  /* 0x0000000000007941 */ /* 0x000fea0003800200 */
.L_x_30:
        /* <DEDUP_REMOVED lines=37> */
.L_x_33:
[----:B------:R-:W-:Y:S05]  /*2cc0*/  BSYNC.RECONVERGENT B0 ;  /* 0x0000000000007941 */ /* 0x000fea0003800200 */
.L_x_32:
[----:B------:R-:W-:Y:S01]  /*2cd0*/  R2P PR, R85, 0x7f ;  /* 0x0000007f55007804 */ /* 0x000fe20000000000 */
[----:B---3--:R3:W4:Y:S01]  /*2ce0*/  SHFL.IDX PT, R77, R77, R76, 0x1f ;  /* 0x00001f4c4d4d7589 */ /* 0x00872200000e0000 */
[----:B------:R-:W-:Y:S01]  /*2cf0*/  SHF.R.U64 R72, R28, UR5, R47 ;  /* 0x000000051c487c19 */ /* 0x000fe2000800122f */
[----:B------:R-:W-:Y:S01]  /*2d00*/  BSSY.RECONVERGENT B0, `(.L_x_34) ;  /* 0x0000022000007945 */ /* 0x000fe20003800200 */
[----:B------:R-:W-:Y:S02]  /*2d10*/  IMAD.MOV.U32 R74, RZ, RZ, RZ ;  /* 0x000000ffff4a7224 */ /* 0x000fe400078e00ff */
[----:B------:R-:W-:-:S07]  /*2d20*/  LOP3.LUT R87, R72, UR4, RZ, 0x30, !PT ;  /* 0x0000000448577c12 */ /* 0x000fce000f8e30ff */
[----:B------:R-:W-:Y:S02]  /*2d30*/  VOTE.ANY R70, PT, P0 ;  /* 0x0000000000467806 */ /* 0x000fe400000e0100 */
[----:B------:R-:W-:Y:S02]  /*2d40*/  VOTE.ANY R79, PT, P1 ;  /* 0x00000000004f7806 */ /* 0x000fe400008e0100 */
[----:B------:R-:W-:Y:S02]  /*2d50*/  @!P0 LOP3.LUT R70, RZ, R70, RZ, 0x33, !PT ;  /* 0x00000046ff468212 */ /* 0x000fe400078e33ff */
[----:B------:R-:W-:Y:S02]  /*2d60*/  @!P1 LOP3.LUT R79, RZ, R79, RZ, 0x33, !PT ;  /* 0x0000004fff4f9212 */ /* 0x000fe400078e33ff */
[----:B------:R-:W-:Y:S02]  /*2d70*/  VOTE.ANY R81, PT, P2 ;  /* 0x0000000000517806 */ /* 0x000fe400010e0100 */
[----:B------:R-:W-:-:S02]  /*2d80*/  LOP3.LUT R70, R79, R70, RZ, 0xc0, !PT ;  /* 0x000000464f467212 */ /* 0x000fc400078ec0ff */
[----:B------:R-:W-:Y:S02]  /*2d90*/  VOTE.ANY R79, PT, P3 ;  /* 0x00000000004f7806 */ /* 0x000fe400018e0100 */
[----:B------:R-:W-:Y:S02]  /*2da0*/  @!P2 LOP3.LUT R81, RZ, R81, RZ, 0x33, !PT ;  /* 0x00000051ff51a212 */ /* 0x000fe400078e33ff */
[----:B------:R-:W-:Y:S02]  /*2db0*/  @!P3 LOP3.LUT R79, RZ, R79, RZ, 0x33, !PT ;  /* 0x0000004fff4fb212 */ /* 0x000fe400078e33ff */
[----:B------:R-:W-:Y:S02]  /*2dc0*/  LOP3.LUT R70, R81, R70, RZ, 0xc0, !PT ;  /* 0x0000004651467212 */ /* 0x000fe400078ec0ff */
[----:B------:R-:W-:Y:S02]  /*2dd0*/  LOP3.LUT P0, RZ, R85, 0x80, RZ, 0xc0, !PT ;  /* 0x0000008055ff7812 */ /* 0x000fe4000780c0ff */
[----:B------:R-:W-:-:S02]  /*2de0*/  VOTE.ANY R81, PT, P4 ;  /* 0x0000000000517806 */ /* 0x000fc400020e0100 */
[----:B------:R-:W-:Y:S02]  /*2df0*/  LOP3.LUT R70, R79, R70, RZ, 0xc0, !PT ;  /* 0x000000464f467212 */ /* 0x000fe400078ec0ff */
[----:B------:R-:W-:Y:S02]  /*2e00*/  VOTE.ANY R79, PT, P5 ;  /* 0x00000000004f7806 */ /* 0x000fe400028e0100 */
[----:B------:R-:W-:Y:S02]  /*2e10*/  @!P4 LOP3.LUT R81, RZ, R81, RZ, 0x33, !PT ;  /* 0x00000051ff51c212 */ /* 0x000fe400078e33ff */
[----:B------:R-:W-:Y:S02]  /*2e20*/  @!P5 LOP3.LUT R79, RZ, R79, RZ, 0x33, !PT ;  /* 0x0000004fff4fd212 */ /* 0x000fe400078e33ff */
[----:B------:R-:W-:Y:S02]  /*2e30*/  LOP3.LUT R70, R81, R70, RZ, 0xc0, !PT ;  /* 0x0000004651467212 */ /* 0x000fe400078ec0ff */
[----:B------:R-:W-:-:S02]  /*2e40*/  VOTE.ANY R81, PT, P6 ;  /* 0x0000000000517806 */ /* 0x000fc400030e0100 */
[----:B------:R-:W-:Y:S02]  /*2e50*/  LOP3.LUT R70, R79, R70, RZ, 0xc0, !PT ;  /* 0x000000464f467212 */ /* 0x000fe400078ec0ff */
[----:B------:R-:W-:Y:S02]  /*2e60*/  VOTE.ANY R79, PT, P0 ;  /* 0x00000000004f7806 */ /* 0x000fe400000e0100 */
[----:B------:R-:W-:Y:S02]  /*2e70*/  @!P6 LOP3.LUT R81, RZ, R81, RZ, 0x33, !PT ;  /* 0x00000051ff51e212 */ /* 0x000fe400078e33ff */
        /* <DEDUP_REMOVED lines=8> */
[----:B------:R-:W-:-:S05]  /*2f00*/  IMAD R79, R85, 0x4, R58 ;  /* 0x00000004554f7824 */ /* 0x000fca00078e023a */
[----:B------:R0:W3:Y:S02]  /*2f10*/  ATOMS.ADD R74, [R79], R70 ;  /* 0x000000464f4a738c */ /* 0x0000e40000000000 */
.L_x_35:
[----:B------:R-:W-:Y:S05]  /*2f20*/  BSYNC.RECONVERGENT B0 ;  /* 0x0000000000007941 */ /* 0x000fea0003800200 */
.L_x_34:
[----:B------:R-:W-:Y:S01]  /*2f30*/  R2P PR, R87, 0x7f ;  /* 0x0000007f57007804 */ /* 0x000fe20000000000 */
[----:B------:R-:W-:Y:S01]  /*2f40*/  BSSY.RECONVERGENT B0, `(.L_x_36) ;  /* 0x0000024000007945 */ /* 0x000fe20003800200 */
[----:B------:R-:W-:-:S04]  /*2f50*/  SHF.R.U64 R76, R26, UR5, R49 ;  /* 0x000000051a4c7c19 */ /* 0x000fc80008001231 */
[----:B------:R-:W-:Y:S01]  /*2f60*/  LOP3.LUT R89, R76, UR4, RZ, 0x30, !PT ;  /* 0x000000044c597c12 */ /* 0x000fe2000f8e30ff */
[----:B------:R-:W-:-:S06]  /*2f70*/  IMAD.MOV.U32 R76, RZ, RZ, RZ ;  /* 0x000000ffff4c7224 */ /* 0x000fcc00078e00ff */
[----:B------:R-:W-:Y:S02]  /*2f80*/  VOTE.ANY R72, PT, P0 ;  /* 0x0000000000487806 */ /* 0x000fe400000e0100 */
[----:B0-----:R-:W-:Y:S02]  /*2f90*/  VOTE.ANY R79, PT, P1 ;  /* 0x00000000004f7806 */ /* 0x001fe400008e0100 */
[----:B------:R-:W-:Y:S02]  /*2fa0*/  @!P0 LOP3.LUT R72, RZ, R72, RZ, 0x33, !PT ;  /* 0x00000048ff488212 */ /* 0x000fe400078e33ff */
[----:B------:R-:W-:Y:S02]  /*2fb0*/  @!P1 LOP3.LUT R79, RZ, R79, RZ, 0x33, !PT ;  /* 0x0000004fff4f9212 */ /* 0x000fe400078e33ff */
[----:B------:R-:W-:Y:S02]  /*2fc0*/  LOP3.LUT P0, RZ, R87, 0x80, RZ, 0xc0, !PT ;  /* 0x0000008057ff7812 */ /* 0x000fe4000780c0ff */
[----:B------:R-:W-:-:S02]  /*2fd0*/  LOP3.LUT R72, R79, R72, RZ, 0xc0, !PT ;  /* 0x000000484f487212 */ /* 0x000fc400078ec0ff */
[----:B------:R-:W-:-:S04]  /*2fe0*/  VOTE.ANY R79, PT, P2 ;  /* 0x00000000004f7806 */ /* 0x000fc800010e0100 */
[----:B------:R-:W-:-:S04]  /*2ff0*/  @!P2 LOP3.LUT R79, RZ, R79, RZ, 0x33, !PT ;  /* 0x0000004fff4fa212 */ /* 0x000fc800078e33ff */
[----:B------:R-:W-:Y:S02]  /*3000*/  LOP3.LUT R72, R79, R72, RZ, 0xc0, !PT ;  /* 0x000000484f487212 */ /* 0x000fe400078ec0ff */
        /* <DEDUP_REMOVED lines=15> */
[----:B---3--:R0:W3:Y:S02]  /*3100*/  SHFL.IDX PT, R79, R74, R83, 0x1f ;  /* 0x00001f534a4f7589 */ /* 0x0080e400000e0000 */
[----:B------:R-:W4:Y:S01]  /*3110*/  FLO.U32 R85, R81 ;  /* 0x0000005100557300 */ /* 0x000f2200000e0000 */
[----:B------:R-:W-:-:S07]  /*3120*/  LOP3.LUT R72, R62, R81, RZ, 0xc0, !PT ;  /* 0x000000513e487212 */ /* 0x000fce00078ec0ff */
[----:B------:R-:W0:Y:S01]  /*3130*/  POPC R72, R72 ;  /* 0x0000004800487309 */ /* 0x000e220000000000 */
[----:B----4-:R-:W-:-:S13]  /*3140*/  ISETP.NE.AND P0, PT, R0, R85, PT ;  /* 0x000000550000720c */ /* 0x010fda0003f05270 */
[----:B0--3--:R-:W-:Y:S05]  /*3150*/  @P0 BRA `(.L_x_37) ;  /* 0x0000000000080947 */ /* 0x009fea0003800000 */
[----:B------:R-:W-:-:S05]  /*3160*/  IMAD R81, R87, 0x4, R58 ;  /* 0x0000000457517824 */ /* 0x000fca00078e023a */
[----:B------:R0:W3:Y:S02]  /*3170*/  ATOMS.ADD R76, [R81], R72 ;  /* 0x00000048514c738c */ /* 0x0000e40000000000 */
.L_x_37:
[----:B------:R-:W-:Y:S05]  /*3180*/  BSYNC.RECONVERGENT B0 ;  /* 0x0000000000007941 */ /* 0x000fea0003800200 */
.L_x_36:
[----:B------:R-:W-:Y:S01]  /*3190*/  R2P PR, R89, 0x7f ;  /* 0x0000007f59007804 */ /* 0x000fe20000000000 */
[----:B------:R-:W-:Y:S01]  /*31a0*/  BSSY.RECONVERGENT B0, `(.L_x_38) ;  /* 0x0000022000007945 */ /* 0x000fe20003800200 */
[----:B------:R-:W-:-:S11]  /*31b0*/  IMAD.MOV.U32 R78, RZ, RZ, RZ ;  /* 0x000000ffff4e7224 */ /* 0x000fd600078e00ff */
        /* <DEDUP_REMOVED lines=32> */
.L_x_39:
[----:B------:R-:W-:Y:S05]  /*33c0*/  BSYNC.RECONVERGENT B0 ;  /* 0x0000000000007941 */ /* 0x000fea0003800200 */
.L_x_38:
        /* <DEDUP_REMOVED lines=35> */
.L_x_41:
[----:B------:R-:W-:Y:S05]  /*3600*/  BSYNC.RECONVERGENT B0 ;  /* 0x0000000000007941 */ /* 0x000fea0003800200 */
.L_x_40:
[----:B------:R-:W-:Y:S01]  /*3610*/  R2P PR, R69, 0x7f ;  /* 0x0000007f45007804 */ /* 0x000fe20000000000 */
[----:B------:R-:W-:Y:S01]  /*3620*/  BSSY.RECONVERGENT B0, `(.L_x_42) ;  /* 0x0000022000007945 */ /* 0x000fe20003800200 */
[----:B------:R-:W-:-:S11]  /*3630*/  IMAD.MOV.U32 R82, RZ, RZ, RZ ;  /* 0x000000ffff527224 */ /* 0x000fd600078e00ff */
[----:B0-----:R-:W-:Y:S02]  /*3640*/  VOTE.ANY R71, PT, P0 ;  /* 0x0000000000477806 */ /* 0x001fe400000e0100 */
[----:B------:R-:W-:Y:S02]  /*3650*/  VOTE.ANY R78, PT, P1 ;  /* 0x00000000004e7806 */ /* 0x000fe400008e0100 */
        /* <DEDUP_REMOVED lines=30> */
.L_x_43:
[----:B------:R-:W-:Y:S05]  /*3840*/  BSYNC.RECONVERGENT B0 ;  /* 0x0000000000007941 */ /* 0x000fea0003800200 */
.L_x_42:
[----:B------:R-:W-:Y:S01]  /*3850*/  R2P PR, R67, 0x7f ;  /* 0x0000007f43007804 */ /* 0x000fe20000000000 */
[----:B-1----:R-:W-:Y:S01]  /*3860*/  IMAD.IADD R73, R64, 0x1, R73 ;  /* 0x0000000140497824 */ /* 0x002fe200078e0249 */
[----:B------:R-:W-:Y:S01]  /*3870*/  BSSY.RECONVERGENT B0, `(.L_x_44) ;  /* 0x0000025000007945 */ /* 0x000fe20003800200 */
[----:B------:R-:W-:Y:S01]  /*3880*/  IMAD.IADD R75, R66, 0x1, R75 ;  /* 0x00000001424b7824 */ /* 0x000fe200078e024b */
[----:B------:R-:W-:Y:S01]  /*3890*/  SHF.R.U64 R66, R24, UR5, R51 ;  /* 0x0000000518427c19 */ /* 0x000fe20008001233 */
[----:B------:R-:W-:-:S03]  /*38a0*/  IMAD.MOV.U32 R80, RZ, RZ, RZ ;  /* 0x000000ffff507224 */ /* 0x000fc600078e00ff */
[----:B------:R-:W-:-:S05]  /*38b0*/  LOP3.LUT R91, R66, UR4, RZ, 0x30, !PT ;  /* 0x00000004425b7c12 */ /* 0x000fca000f8e30ff */
[----:B0-----:R-:W-:Y:S02]  /*38c0*/  VOTE.ANY R69, PT, P0 ;  /* 0x0000000000457806 */ /* 0x001fe400000e0100 */
[----:B--2---:R-:W-:Y:S02]  /*38d0*/  VOTE.ANY R64, PT, P1 ;  /* 0x0000000000407806 */ /* 0x004fe400008e0100 */
        /* <DEDUP_REMOVED lines=22> */
[----:B---3--:R0:W1:Y:S02]  /*3a40*/  SHFL.IDX PT, R69, R82, R87, 0x1f ;  /* 0x00001f5752457589 */ /* 0x00806400000e0000 */
[----:B------:R-:W2:Y:S01]  /*3a50*/  FLO.U32 R89, R85 ;  /* 0x0000005500597300 */ /* 0x000ea200000e0000 */
[----:B------:R-:W-:-:S07]  /*3a60*/  LOP3.LUT R64, R62, R85, RZ, 0xc0, !PT ;  /* 0x000000553e407212 */ /* 0x000fce00078ec0ff */
[----:B------:R-:W3:Y:S01]  /*3a70*/  POPC R64, R64 ;  /* 0x0000004000407309 */ /* 0x000ee20000000000 */
[----:B--2---:R-:W-:-:S13]  /*3a80*/  ISETP.NE.AND P0, PT, R0, R89, PT ;  /* 0x000000590000720c */ /* 0x004fda0003f05270 */
[----:B01-3--:R-:W-:Y:S05]  /*3a90*/  @P0 BRA `(.L_x_45) ;  /* 0x0000000000080947 */ /* 0x00bfea0003800000 */
[----:B------:R-:W-:-:S05]  /*3aa0*/  IMAD R67, R67, 0x4, R58 ;  /* 0x0000000443437824 */ /* 0x000fca00078e023a */
[----:B------:R0:W1:Y:S02]  /*3ab0*/  ATOMS.ADD R80, [R67], R64 ;  /* 0x000000404350738c */ /* 0x0000640000000000 */
.L_x_45:
[----:B------:R-:W-:Y:S05]  /*3ac0*/  BSYNC.RECONVERGENT B0 ;  /* 0x0000000000007941 */ /* 0x000fea0003800200 */
.L_x_44:
[----:B------:R-:W-:Y:S01]  /*3ad0*/  R2P PR, R91, 0x7f ;  /* 0x0000007f5b007804 */ /* 0x000fe20000000000 */
[----:B-1----:R1:W2:Y:S01]  /*3ae0*/  SHFL.IDX PT, R85, R80, R89, 0x1f ;  /* 0x00001f5950557589 */ /* 0x0022a200000e0000 */
[----:B------:R-:W-:Y:S01]  /*3af0*/  BSSY.RECONVERGENT B0, `(.L_x_46) ;  /* 0x0000022000007945 */ /* 0x000fe20003800200 */
[----:B------:R-:W-:Y:S02]  /*3b00*/  IMAD.IADD R77, R68, 0x1, R77 ;  /* 0x00000001444d7824 */ /* 0x000fe400078e024d */
[----:B------:R-:W-:-:S08]  /*3b10*/  IMAD.MOV.U32 R82, RZ, RZ, RZ ;  /* 0x000000ffff527224 */ /* 0x000fd000078e00ff */
        /* <DEDUP_REMOVED lines=23> */
[----:B------:R-:W-:-:S04]  /*3c90*/  LOP3.LUT R67, R67, R66, RZ, 0xc0, !PT ;  /* 0x0000004243437212 */ /* 0x000fc800078ec0ff */
[----:B------:R-:W0:Y:S01]  /*3ca0*/  FLO.U32 R93, R67 ;  /* 0x00000043005d7300 */ /* 0x000e2200000e0000 */
[----:B------:R-:W-:-:S07]  /*3cb0*/  LOP3.LUT R66, R62, R67, RZ, 0xc0, !PT ;  /* 0x000000433e427212 */ /* 0x000fce00078ec0ff */
[----:B------:R-:W3:Y:S01]  /*3cc0*/  POPC R66, R66 ;  /* 0x0000004200427309 */ /* 0x000ee20000000000 */
[----:B0-----:R-:W-:-:S13]  /*3cd0*/  ISETP.NE.AND P0, PT, R0, R93, PT ;  /* 0x0000005d0000720c */ /* 0x001fda0003f05270 */
[----:B-123--:R-:W-:Y:S05]  /*3ce0*/  @P0 BRA `(.L_x_47) ;  /* 0x0000000000080947 */ /* 0x00efea0003800000 */
[----:B------:R-:W-:-:S05]  /*3cf0*/  IMAD R67, R91, 0x4, R58 ;  /* 0x000000045b437824 */ /* 0x000fca00078e023a */
[----:B------:R0:W1:Y:S02]  /*3d00*/  ATOMS.ADD R82, [R67], R66 ;  /* 0x000000424352738c */ /* 0x0000640000000000 */
.L_x_47:
[----:B------:R-:W-:Y:S05]  /*3d10*/  BSYNC.RECONVERGENT B0 ;  /* 0x0000000000007941 */ /* 0x000fea0003800200 */
.L_x_46:
[----:B------:R-:W-:Y:S01]  /*3d20*/  R2P PR, R61, 0x7f ;  /* 0x0000007f3d007804 */ /* 0x000fe20000000000 */
[----:B------:R-:W-:Y:S01]  /*3d30*/  BSSY.RECONVERGENT B0, `(.L_x_48) ;  /* 0x0000023000007945 */ /* 0x000fe20003800200 */
[----:B------:R-:W-:Y:S02]  /*3d40*/  IMAD.IADD R79, R70, 0x1, R79 ;  /* 0x00000001464f7824 */ /* 0x000fe400078e024f */
[----:B------:R-:W-:-:S09]  /*3d50*/  IMAD.MOV.U32 R70, RZ, RZ, RZ ;  /* 0x000000ffff467224 */ /* 0x000fd200078e00ff */
        /* <DEDUP_REMOVED lines=24> */
[----:B-1----:R0:W1:Y:S02]  /*3ee0*/  SHFL.IDX PT, R67, R82, R93, 0x1f ;  /* 0x00001f5d52437589 */ /* 0x00206400000e0000 */
[----:B------:R-:W2:Y:S01]  /*3ef0*/  FLO.U32 R91, R87 ;  /* 0x00000057005b7300 */ /* 0x000ea200000e0000 */
[----:B------:R-:W-:-:S07]  /*3f00*/  LOP3.LUT R68, R62, R87, RZ, 0xc0, !PT ;  /* 0x000000573e447212 */ /* 0x000fce00078ec0ff */
[----:B------:R-:W3:Y:S01]  /*3f10*/  POPC R68, R68 ;  /* 0x0000004400447309 */ /* 0x000ee20000000000 */
[----:B--2---:R-:W-:-:S13]  /*3f20*/  ISETP.NE.AND P0, PT, R0, R91, PT ;  /* 0x0000005b0000720c */ /* 0x004fda0003f05270 */
[----:B01-3--:R-:W-:Y:S05]  /*3f30*/  @P0 BRA `(.L_x_49) ;  /* 0x0000000000080947 */ /* 0x00bfea0003800000 */
[----:B------:R-:W-:-:S05]  /*3f40*/  IMAD R61, R61, 0x4, R58 ;  /* 0x000000043d3d7824 */ /* 0x000fca00078e023a */
[----:B------:R0:W1:Y:S02]  /*3f50*/  ATOMS.ADD R70, [R61], R68 ;  /* 0x000000443d46738c */ /* 0x0000640000000000 */
.L_x_49:
[----:B------:R-:W-:Y:S05]  /*3f60*/  BSYNC.RECONVERGENT B0 ;  /* 0x0000000000007941 */ /* 0x000fea0003800200 */
.L_x_48:
[----:B------:R-:W-:Y:S01]  /*3f70*/  R2P PR, R65, 0x7f ;  /* 0x0000007f41007804 */ /* 0x000fe20000000000 */
[----:B------:R-:W-:Y:S01]  /*3f80*/  IMAD.IADD R81, R72, 0x1, R81 ;  /* 0x0000000148517824 */ /* 0x000fe200078e0251 */
[----:B-1----:R1:W2:Y:S01]  /*3f90*/  SHFL.IDX PT, R87, R70, R91, 0x1f ;  /* 0x00001f5b46577589 */ /* 0x0022a200000e0000 */
[----:B------:R-:W-:Y:S10]  /*3fa0*/  BSSY.RECONVERGENT B0, `(.L_x_50) ;  /* 0x0000021000007945 */ /* 0x000ff40003800200 */
[----:B0-----:R-:W-:-:S02]  /*3fb0*/  VOTE.ANY R61, PT, P0 ;  /* 0x00000000003d7806 */ /* 0x001fc400000e0100 */
[----:B------:R-:W-:Y:S02]  /*3fc0*/  VOTE.ANY R72, PT, P1 ;  /* 0x0000000000487806 */ /* 0x000fe400008e0100 */
[----:B------:R-:W-:Y:S02]  /*3fd0*/  @!P0 LOP3.LUT R61, RZ, R61, RZ, 0x33, !PT ;  /* 0x0000003dff3d8212 */ /* 0x000fe400078e33ff */
[----:B------:R-:W-:Y:S02]  /*3fe0*/  @!P1 LOP3.LUT R72, RZ, R72, RZ, 0x33, !PT ;  /* 0x00000048ff489212 */ /* 0x000fe400078e33ff */
[----:B------:R-:W-:Y:S02]  /*3ff0*/  LOP3.LUT P0, RZ, R65, 0x80, RZ, 0xc0, !PT ;  /* 0x0000008041ff7812 */ /* 0x000fe4000780c0ff */
        /* <DEDUP_REMOVED lines=18> */
[----:B------:R-:W-:Y:S01]  /*4120*/  LOP3.LUT R89, R72, R61, RZ, 0xc0, !PT ;  /* 0x0000003d48597212 */ /* 0x000fe200078ec0ff */
[----:B------:R-:W-:-:S03]  /*4130*/  IMAD.MOV.U32 R72, RZ, RZ, RZ ;  /* 0x000000ffff487224 */ /* 0x000fc600078e00ff */
[----:B------:R-:W0:Y:S01]  /*4140*/  FLO.U32 R93, R89 ;  /* 0x00000059005d7300 */ /* 0x000e2200000e0000 */
[----:B------:R-:W-:-:S07]  /*4150*/  LOP3.LUT R61, R62, R89, RZ, 0xc0, !PT ;  /* 0x000000593e3d7212 */ /* 0x000fce00078ec0ff */
[----:B------:R-:W3:Y:S01]  /*4160*/  POPC R61, R61 ;  /* 0x0000003d003d7309 */ /* 0x000ee20000000000 */
[----:B0-----:R-:W-:-:S13]  /*4170*/  ISETP.NE.AND P0, PT, R0, R93, PT ;  /* 0x0000005d0000720c */ /* 0x001fda0003f05270 */
[----:B-123--:R-:W-:Y:S05]  /*4180*/  @P0 BRA `(.L_x_51) ;  /* 0x0000000000080947 */ /* 0x00efea0003800000 */
[----:B------:R-:W-:-:S06]  /*4190*/  IMAD R72, R65, 0x4, R58 ;  /* 0x0000000441487824 */ /* 0x000fcc00078e023a */
[----:B------:R0:W1:Y:S02]  /*41a0*/  ATOMS.ADD R72, [R72], R61 ;  /* 0x0000003d4848738c */ /* 0x0000640000000000 */
.L_x_51:
[----:B------:R-:W-:Y:S05]  /*41b0*/  BSYNC.RECONVERGENT B0 ;  /* 0x0000000000007941 */ /* 0x000fea0003800200 */
.L_x_50:
[----:B------:R-:W-:Y:S01]  /*41c0*/  R2P PR, R63, 0x7f ;  /* 0x0000007f3f007804 */ /* 0x000fe20000000000 */
[----:B------:R-:W-:Y:S01]  /*41d0*/  IMAD.IADD R83, R74, 0x1, R83 ;  /* 0x000000014a537824 */ /* 0x000fe200078e0253 */
[----:B-1----:R1:W2:Y:S01]  /*41e0*/  SHFL.IDX PT, R72, R72, R93, 0x1f ;  /* 0x00001f5d48487589 */ /* 0x0022a200000e0000 */
[----:B------:R-:W-:Y:S01]  /*41f0*/  IMAD.IADD R76, R76, 0x1, R71 ;  /* 0x000000014c4c7824 */ /* 0x000fe200078e0247 */
[----:B------:R-:W-:Y:S01]  /*4200*/  SHF.R.U64 R71, R4, UR5, R53 ;  /* 0x0000000504477c19 */ /* 0x000fe20008001235 */
[----:B------:R-:W-:Y:S03]  /*4210*/  BSSY.RECONVERGENT B0, `(.L_x_52) ;  /* 0x0000022000007945 */ /* 0x000fe60003800200 */
[----:B------:R-:W-:Y:S01]  /*4220*/  LOP3.LUT R89, R71, UR4, RZ, 0x30, !PT ;  /* 0x0000000447597c12 */ /* 0x000fe2000f8e30ff */
[----:B------:R-:W-:-:S04]  /*4230*/  IMAD.MOV.U32 R71, RZ, RZ, RZ ;  /* 0x000000ffff477224 */ /* 0x000fc800078e00ff */
[----:B------:R-:W-:Y:S02]  /*4240*/  VOTE.ANY R65, PT, P0 ;  /* 0x0000000000417806 */ /* 0x000fe400000e0100 */
        /* <DEDUP_REMOVED lines=23> */
[----:B------:R-:W3:Y:S01]  /*43c0*/  FLO.U32 R74, R65 ;  /* 0x00000041004a7300 */ /* 0x000ee200000e0000 */
[----:B------:R-:W-:-:S07]  /*43d0*/  LOP3.LUT R70, R62, R65, RZ, 0xc0, !PT ;  /* 0x000000413e467212 */ /* 0x000fce00078ec0ff */
[----:B------:R1:W4:Y:S01]  /*43e0*/  POPC R80, R70 ;  /* 0x0000004600507309 */ /* 0x0003220000000000 */
[----:B---3--:R-:W-:-:S13]  /*43f0*/  ISETP.NE.AND P0, PT, R0, R74, PT ;  /* 0x0000004a0000720c */ /* 0x008fda0003f05270 */
[----:B-12-4-:R-:W-:Y:S05]  /*4400*/  @P0 BRA `(.L_x_53) ;  /* 0x0000000000080947 */ /* 0x016fea0003800000 */
[----:B------:R-:W-:-:S05]  /*4410*/  IMAD R63, R63, 0x4, R58 ;  /* 0x000000043f3f7824 */ /* 0x000fca00078e023a */
[----:B------:R1:W2:Y:S02]  /*4420*/  ATOMS.ADD R71, [R63], R80 ;  /* 0x000000503f47738c */ /* 0x0002a40000000000 */
.L_x_53:
[----:B------:R-:W-:Y:S05]  /*4430*/  BSYNC.RECONVERGENT B0 ;  /* 0x0000000000007941 */ /* 0x000fea0003800200 */
.L_x_52:
[----:B------:R-:W-:Y:S01]  /*4440*/  R2P PR, R89, 0x7f ;  /* 0x0000007f59007804 */ /* 0x000fe20000000000 */
[----:B------:R-:W-:Y:S01]  /*4450*/  IMAD.IADD R85, R64, 0x1, R85 ;  /* 0x0000000140557824 */ /* 0x000fe200078e0255 */
[----:B------:R-:W-:Y:S01]  /*4460*/  SHF.R.U64 R65, R12, UR5, R55 ;  /* 0x000000050c417c19 */ /* 0x000fe20008001237 */
[----:B--2---:R2:W3:Y:S01]  /*4470*/  SHFL.IDX PT, R71, R71, R74, 0x1f ;  /* 0x00001f4a47477589 */ /* 0x0044e200000e0000 */
[----:B------:R-:W-:Y:S01]  /*4480*/  BSSY.RECONVERGENT B0, `(.L_x_54) ;  /* 0x0000023000007945 */ /* 0x000fe20003800200 */
[----:B------:R-:W-:Y:S01]  /*4490*/  IMAD.IADD R69, R78, 0x1, R69 ;  /* 0x000000014e457824 */ /* 0x000fe200078e0245 */
[----:B------:R-:W-:Y:S01]  /*44a0*/  LOP3.LUT R91, R65, UR4, RZ, 0x30, !PT ;  /* 0x00000004415b7c12 */ /* 0x000fe2000f8e30ff */
[----:B------:R-:W-:-:S06]  /*44b0*/  IMAD.MOV.U32 R65, RZ, RZ, RZ ;  /* 0x000000ffff417224 */ /* 0x000fcc00078e00ff */
[----:B-1----:R-:W-:Y:S02]  /*44c0*/  VOTE.ANY R63, PT, P0 ;  /* 0x00000000003f7806 */ /* 0x002fe400000e0100 */
        /* <DEDUP_REMOVED lines=23> */
[----:B------:R-:W1:Y:S01]  /*4640*/  FLO.U32 R70, R63 ;  /* 0x0000003f00467300 */ /* 0x000e6200000e0000 */
[----:B------:R-:W-:-:S07]  /*4650*/  LOP3.LUT R64, R62, R63, RZ, 0xc0, !PT ;  /* 0x0000003f3e407212 */ /* 0x000fce00078ec0ff */
[----:B------:R-:W4:Y:S01]  /*4660*/  POPC R64, R64 ;  /* 0x0000004000407309 */ /* 0x000f220000000000 */
[----:B-1----:R-:W-:-:S13]  /*4670*/  ISETP.NE.AND P0, PT, R0, R70, PT ;  /* 0x000000460000720c */ /* 0x002fda0003f05270 */
[----:B--234-:R-:W-:Y:S05]  /*4680*/  @P0 BRA `(.L_x_55) ;  /* 0x0000000000080947 */ /* 0x01cfea0003800000 */
[----:B------:R-:W-:-:S06]  /*4690*/  IMAD R65, R89, 0x4, R58 ;  /* 0x0000000459417824 */ /* 0x000fcc00078e023a */
[----:B------:R1:W2:Y:S02]  /*46a0*/  ATOMS.ADD R65, [R65], R64 ;  /* 0x000000404141738c */ /* 0x0002a40000000000 */
.L_x_55:
[----:B------:R-:W-:Y:S05]  /*46b0*/  BSYNC.RECONVERGENT B0 ;  /* 0x0000000000007941 */ /* 0x000fea0003800200 */
.L_x_54:
[----:B------:R-:W-:Y:S01]  /*46c0*/  R2P PR, R91, 0x7f ;  /* 0x0000007f5b007804 */ /* 0x000fe20000000000 */
[----:B--2---:R2:W3:Y:S01]  /*46d0*/  SHFL.IDX PT, R65, R65, R70, 0x1f ;  /* 0x00001f4641417589 */ /* 0x0044e200000e0000 */
[----:B------:R-:W-:Y:S01]  /*46e0*/  BSSY.RECONVERGENT B0, `(.L_x_56) ;  /* 0x000002b000007945 */ /* 0x000fe20003800200 */
[----:B------:R-:W-:Y:S02]  /*46f0*/  IMAD.MOV.U32 R40, RZ, RZ, R34 ;  /* 0x000000ffff287224 */ /* 0x000fe400078e0022 */
[----:B------:R-:W-:Y:S02]  /*4700*/  IMAD.MOV.U32 R42, RZ, RZ, R32 ;  /* 0x000000ffff2a7224 */ /* 0x000fe400078e0020 */
[----:B------:R-:W-:Y:S02]  /*4710*/  IMAD.MOV.U32 R44, RZ, RZ, R30 ;  /* 0x000000ffff2c7224 */ /* 0x000fe400078e001e */
[----:B------:R-:W-:Y:S02]  /*4720*/  IMAD.MOV.U32 R46, RZ, RZ, R28 ;  /* 0x000000ffff2e7224 */ /* 0x000fe400078e001c */
[----:B------:R-:W-:-:S02]  /*4730*/  IMAD.MOV.U32 R48, RZ, RZ, R26 ;  /* 0x000000ffff307224 */ /* 0x000fc400078e001a */
[----:B------:R-:W-:Y:S01]  /*4740*/  VOTE.ANY R5, PT, P0 ;  /* 0x0000000000057806 */ /* 0x000fe200000e0100 */
[----:B------:R-:W-:Y:S01]  /*4750*/  IMAD.MOV.U32 R50, RZ, RZ, R24 ;  /* 0x000000ffff327224 */ /* 0x000fe200078e0018 */
[----:B------:R-:W-:Y:S01]  /*4760*/  VOTE.ANY R38, PT, P1 ;  /* 0x0000000000267806 */ /* 0x000fe200008e0100 */
[----:B------:R-:W-:Y:S01]  /*4770*/  IMAD.MOV.U32 R52, RZ, RZ, R4 ;  /* 0x000000ffff347224 */ /* 0x000fe200078e0004 */
[----:B------:R-:W-:Y:S01]  /*4780*/  @!P0 LOP3.LUT R5, RZ, R5, RZ, 0x33, !PT ;  /* 0x00000005ff058212 */ /* 0x000fe200078e33ff */
[----:B------:R-:W-:Y:S01]  /*4790*/  IMAD.MOV.U32 R54, RZ, RZ, R12 ;  /* 0x000000ffff367224 */ /* 0x000fe200078e000c */
        /* <DEDUP_REMOVED lines=21> */
[----:B------:R-:W-:-:S03]  /*48f0*/  IMAD.MOV.U32 R38, RZ, RZ, R36 ;  /* 0x000000ffff267224 */ /* 0x000fc600078e0024 */
[----:B------:R4:W5:Y:S01]  /*4900*/  FLO.U32 R13, R5 ;  /* 0x00000005000d7300 */ /* 0x00096200000e0000 */
[----:B------:R-:W-:-:S07]  /*4910*/  LOP3.LUT R62, R62, R5, RZ, 0xc0, !PT ;  /* 0x000000053e3e7212 */ /* 0x000fce00078ec0ff */
[----:B------:R2:W0:Y:S01]  /*4920*/  POPC R25, R62 ;  /* 0x0000003e00197309 */ /* 0x0004220000000000 */
[----:B----4-:R-:W-:Y:S02]  /*4930*/  LOP3.LUT R5, R15, 0x80000000, RZ, 0x3c, !PT ;  /* 0x800000000f057812 */ /* 0x010fe400078e3cff */
[----:B-----5:R-:W-:Y:S01]  /*4940*/  ISETP.NE.AND P0, PT, R0, R13, PT ;  /* 0x0000000d0000720c */ /* 0x020fe20003f05270 */
[----:B------:R-:W-:-:S12]  /*4950*/  IMAD.MOV.U32 R0, RZ, RZ, RZ ;  /* 0x000000ffff007224 */ /* 0x000fd800078e00ff */
[----:B0-23--:R-:W-:Y:S05]  /*4960*/  @P0 BRA `(.L_x_57) ;  /* 0x0000000000080947 */ /* 0x00dfea0003800000 */
[----:B------:R-:W-:-:S06]  /*4970*/  IMAD R0, R91, 0x4, R58 ;  /* 0x000000045b007824 */ /* 0x000fcc00078e023a */
[----:B------:R0:W2:Y:S02]  /*4980*/  ATOMS.ADD R0, [R0], R25 ;  /* 0x000000190000738c */ /* 0x0000a40000000000 */
.L_x_57:
[----:B------:R-:W-:Y:S05]  /*4990*/  BSYNC.RECONVERGENT B0 ;  /* 0x0000000000007941 */ /* 0x000fea0003800200 */
.L_x_56:
[----:B------:R-:W-:Y:S01]  /*49a0*/  BAR.SYNC.DEFER_BLOCKING 0x0 ;  /* 0x0000000000007b1d */ /* 0x000fe20000010000 */
[----:B------:R-:W-:Y:S01]  /*49b0*/  LEA R73, R73, UR6, 0x3 ;  /* 0x0000000649497c11 */ /* 0x000fe2000f8e18ff */
[----:B------:R-:W-:Y:S01]  /*49c0*/  IMAD.IADD R27, R66, 0x1, R67 ;  /* 0x00000001421b7824 */ /* 0x000fe200078e0243 */
[----:B------:R-:W-:Y:S01]  /*49d0*/  LEA R75, R75, UR6, 0x3 ;  /* 0x000000064b4b7c11 */ /* 0x000fe2000f8e18ff */
[----:B------:R-:W-:Y:S01]  /*49e0*/  IMAD.IADD R29, R68, 0x1, R87 ;  /* 0x00000001441d7824 */ /* 0x000fe200078e0257 */
[----:B------:R-:W-:Y:S01]  /*49f0*/  LEA R77, R77, UR6, 0x3 ;  /* 0x000000064d4d7c11 */ /* 0x000fe2000f8e18ff */
[----:B------:R-:W-:Y:S01]  /*4a00*/  IMAD.MOV.U32 R4, RZ, RZ, R14 ;  /* 0x000000ffff047224 */ /* 0x000fe200078e000e */
[----:B------:R-:W-:Y:S01]  /*4a10*/  LEA R79, R79, UR6, 0x3 ;  /* 0x000000064f4f7c11 */ /* 0x000fe2000f8e18ff */
[----:B--2---:R2:W3:Y:S01]  /*4a20*/  SHFL.IDX PT, R0, R0, R13, 0x1f ;  /* 0x00001f0d00007589 */ /* 0x0044e200000e0000 */
[----:B------:R-:W-:Y:S01]  /*4a30*/  LEA R81, R81, UR6, 0x3 ;  /* 0x0000000651517c11 */ /* 0x000fe2000f8e18ff */
[----:B------:R-:W-:Y:S01]  /*4a40*/  IMAD.IADD R31, R61, 0x1, R72 ;  /* 0x000000013d1f7824 */ /* 0x000fe200078e0248 */
[----:B------:R-:W-:Y:S01]  /*4a50*/  LEA R83, R83, UR6, 0x3 ;  /* 0x0000000653537c11 */ /* 0x000fe2000f8e18ff */
[----:B------:R-:W-:Y:S01]  /*4a60*/  IMAD.IADD R33, R80, 0x1, R71 ;  /* 0x0000000150217824 */ /* 0x000fe200078e0247 */
[----:B------:R-:W-:Y:S01]  /*4a70*/  LOP3.LUT R19, R19, 0x80000000, RZ, 0x3c, !PT ;  /* 0x8000000013137812 */ /* 0x000fe200078e3cff */
[----:B------:R-:W-:Y:S01]  /*4a80*/  IMAD.IADD R35, R64, 0x1, R65 ;  /* 0x0000000140237824 */ /* 0x000fe200078e0241 */
[----:B------:R-:W-:Y:S01]  /*4a90*/  LEA R15, R69, UR6, 0x3 ;  /* 0x00000006450f7c11 */ /* 0x000fe2000f8e18ff */
[----:B------:R-:W-:Y:S01]  /*4aa0*/  BSSY B1, `(.L_x_58) ;  /* 0x0000049000017945 */ /* 0x000fe20003800000 */
[----:B------:R-:W-:-:S02]  /*4ab0*/  LOP3.LUT R17, R17, 0x80000000, RZ, 0x3c, !PT ;  /* 0x8000000011117812 */ /* 0x000fc400078e3cff */
[----:B--2---:R-:W-:Y:S02]  /*4ac0*/  LEA R13, R76, UR6, 0x3 ;  /* 0x000000064c0d7c11 */ /* 0x004fe4000f8e18ff */
[----:B------:R-:W-:Y:S02]  /*4ad0*/  LEA R27, R27, UR6, 0x3 ;  /* 0x000000061b1b7c11 */ /* 0x000fe4000f8e18ff */
[----:B------:R-:W-:Y:S01]  /*4ae0*/  LOP3.LUT R11, R11, 0x80000000, RZ, 0x3c, !PT ;  /* 0x800000000b0b7812 */ /* 0x000fe200078e3cff */
[----:B------:R-:W-:Y:S01]  /*4af0*/  STS.64 [R73+-0x8], R38 ;  /* 0xfffff82649007388 */ /* 0x000fe20000000a00 */
[----:B------:R-:W-:Y:S02]  /*4b00*/  LEA R29, R29, UR6, 0x3 ;  /* 0x000000061d1d7c11 */ /* 0x000fe4000f8e18ff */
[----:B------:R-:W-:Y:S01]  /*4b10*/  LOP3.LUT R9, R9, 0x80000000, RZ, 0x3c, !PT ;  /* 0x8000000009097812 */ /* 0x000fe200078e3cff */
[----:B------:R-:W-:Y:S01]  /*4b20*/  STS.64 [R75+-0x8], R40 ;  /* 0xfffff8284b007388 */ /* 0x000fe20000000a00 */
[----:B------:R-:W-:-:S02]  /*4b30*/  LEA R31, R31, UR6, 0x3 ;  /* 0x000000061f1f7c11 */ /* 0x000fc4000f8e18ff */
[----:B------:R-:W-:Y:S01]  /*4b40*/  LOP3.LUT R7, R7, 0x80000000, RZ, 0x3c, !PT ;  /* 0x8000000007077812 */ /* 0x000fe200078e3cff */
[----:B---3--:R-:W-:Y:S01]  /*4b50*/  IMAD.IADD R0, R25, 0x1, R0 ;  /* 0x0000000119007824 */ /* 0x008fe200078e0200 */
[----:B------:R-:W-:Y:S01]  /*4b60*/  STS.64 [R77+-0x8], R42 ;  /* 0xfffff82a4d007388 */ /* 0x000fe20000000a00 */
[----:B0-----:R-:W-:Y:S02]  /*4b70*/  LEA R25, R85, UR6, 0x3 ;  /* 0x0000000655197c11 */ /* 0x001fe4000f8e18ff */
[----:B------:R-:W-:Y:S01]  /*4b80*/  LEA R33, R33, UR6, 0x3 ;  /* 0x0000000621217c11 */ /* 0x000fe2000f8e18ff */
[----:B------:R-:W-:Y:S01]  /*4b90*/  STS.64 [R79+-0x8], R44 ;  /* 0xfffff82c4f007388 */ /* 0x000fe20000000a00 */
[----:B------:R-:W-:Y:S02]  /*4ba0*/  LEA R35, R35, UR6, 0x3 ;  /* 0x0000000623237c11 */ /* 0x000fe4000f8e18ff */
[----:B------:R-:W-:Y:S01]  /*4bb0*/  LEA R37, R0, UR6, 0x3 ;  /* 0x0000000600257c11 */ /* 0x000fe2000f8e18ff */
[----:B------:R-:W-:Y:S01]  /*4bc0*/  STS.64 [R81+-0x8], R46 ;  /* 0xfffff82e51007388 */ /* 0x000fe20000000a00 */
[----:B------:R-:W-:-:S02]  /*4bd0*/  ISETP.NE.AND P0, PT, R84, RZ, PT ;  /* 0x000000ff5400720c */ /* 0x000fc40003f05270 */
[----:B------:R-:W-:Y:S01]  /*4be0*/  LEA R0, R3, UR6, 0x3 ;  /* 0x0000000603007c11 */ /* 0x000fe2000f8e18ff */
[----:B------:R-:W-:Y:S04]  /*4bf0*/  STS.64 [R83+-0x8], R48 ;  /* 0xfffff83053007388 */ /* 0x000fe80000000a00 */
[----:B------:R0:W-:Y:S04]  /*4c00*/  STS.64 [R13+-0x8], R4 ;  /* 0xfffff8040d007388 */ /* 0x0001e80000000a00 */
[----:B------:R2:W-:Y:S04]  /*4c10*/  STS.64 [R15+-0x8], R18 ;  /* 0xfffff8120f007388 */ /* 0x0005e80000000a00 */
[----:B------:R2:W-:Y:S04]  /*4c20*/  STS.64 [R25+-0x8], R16 ;  /* 0xfffff81019007388 */ /* 0x0005e80000000a00 */
[----:B------:R2:W-:Y:S01]  /*4c30*/  STS.64 [R27+-0x8], R50 ;  /* 0xfffff8321b007388 */ /* 0x0005e20000000a00 */
[----:B0-----:R-:W-:-:S03]  /*4c40*/  SHF.R.S32.HI R13, RZ, 0x1f, R60 ;  /* 0x0000001fff0d7819 */ /* 0x001fc6000001143c */
[----:B------:R2:W-:Y:S04]  /*4c50*/  STS.64 [R29+-0x8], R10 ;  /* 0xfffff80a1d007388 */ /* 0x0005e80000000a00 */
[----:B------:R2:W-:Y:S04]  /*4c60*/  STS.64 [R31+-0x8], R8 ;  /* 0xfffff8081f007388 */ /* 0x0005e80000000a00 */
[----:B------:R2:W-:Y:S04]  /*4c70*/  STS.64 [R33+-0x8], R6 ;  /* 0xfffff80621007388 */ /* 0x0005e80000000a00 */
[----:B------:R2:W-:Y:S04]  /*4c80*/  STS.64 [R35+-0x8], R52 ;  /* 0xfffff83423007388 */ /* 0x0005e80000000a00 */
[----:B------:R2:W-:Y:S01]  /*4c90*/  STS.64 [R37+-0x8], R54 ;  /* 0xfffff83625007388 */ /* 0x0005e20000000a00 */
[----:B------:R-:W-:Y:S05]  /*4ca0*/  @P0 BRA `(.L_x_59) ;  /* 0x0000000000a00947 */ /* 0x000fea0003800000 */
[----:B------:R-:W3:Y:S01]  /*4cb0*/  LDG.E.64 R56, desc[UR8][R56.64] ;  /* 0x0000000838387981 */ /* 0x000ee2000c1e1b00 */
[----:B------:R-:W-:Y:S01]  /*4cc0*/  UISETP.GE.AND UP0, UPT, UR7, 0x1, UPT ;  /* 0x000000010700788c */ /* 0x000fe2000bf06270 */
[----:B--2---:R-:W-:Y:S01]  /*4cd0*/  IMAD.MOV.U32 R6, RZ, RZ, R59 ;  /* 0x000000ffff067224 */ /* 0x004fe200078e003b */
[----:B---3--:R-:W-:-:S05]  /*4ce0*/  IADD3 R4, P0, PT, -R60, R56, RZ ;  /* 0x000000383c047210 */ /* 0x008fca0007f1e1ff */
[----:B------:R-:W-:-:S05]  /*4cf0*/  IMAD.X R5, R57, 0x1, ~R13, P0 ;  /* 0x0000000139057824 */ /* 0x000fca00000e0e0d */
[----:B------:R0:W-:Y:S01]  /*4d00*/  STS.64 [R0+0xb400], R4 ;  /* 0x00b4000400007388 */ /* 0x0001e20000000a00 */
[----:B------:R-:W-:Y:S05]  /*4d10*/  BRA.U !UP0, `(.L_x_60) ;  /* 0x00000001086c7547 */ /* 0x000fea000b800000 */
[----:B------:R-:W-:Y:S01]  /*4d20*/  BSSY B0, `(.L_x_61) ;  /* 0x0000019000007945 */ /* 0x000fe20003800000 */
[----:B------:R-:W-:Y:S02]  /*4d30*/  IMAD.MOV.U32 R7, RZ, RZ, -0x1 ;  /* 0xffffffffff077424 */ /* 0x000fe400078e00ff */
[----:B------:R-:W-:Y:S02]  /*4d40*/  IMAD.U32 R8, RZ, RZ, UR7 ;  /* 0x00000007ff087e24 */ /* 0x000fe4000f8e00ff */
[----:B------:R-:W-:-:S07]  /*4d50*/  IMAD.MOV.U32 R6, RZ, RZ, R59 ;  /* 0x000000ffff067224 */ /* 0x000fce00078e003b */
.L_x_65:
[----:B0-----:R-:W0:Y:S01]  /*4d60*/  LDC.64 R4, c[0x0][0x380] ;  /* 0x0000e000ff047b82 */ /* 0x001e220000000a00 */
[----:B------:R-:W-:Y:S01]  /*4d70*/  VIADD R11, R8, 0xffffffff ;  /* 0xffffffff080b7836 */ /* 0x000fe20000000000 */
[----:B------:R-:W-:Y:S03]  /*4d80*/  BSSY B2, `(.L_x_62) ;  /* 0x0000008000027945 */ /* 0x000fe60003800000 */
[----:B------:R-:W-:-:S04]  /*4d90*/  IMAD R9, R11, 0x100, R3 ;  /* 0x000001000b097824 */ /* 0x000fc800078e0203 */
[----:B0-----:R-:W-:-:S07]  /*4da0*/  IMAD.WIDE R4, R9, 0x4, R4 ;  /* 0x0000000409047825 */ /* 0x001fce00078e0204 */
.L_x_63:
[----:B------:R-:W-:Y:S05]  /*4db0*/  YIELD ;  /* 0x0000000000007946 */ /* 0x000fea0003800000 */
[----:B------:R0:W-:Y:S06]  /*4dc0*/  MEMBAR.SC.CTA ;  /* 0x0000000000007992 */ /* 0x0001ec0000000000 */
[----:B0-----:R-:W2:Y:S02]  /*4dd0*/  LDG.E.STRONG.SYS R9, desc[UR8][R4.64] ;  /* 0x0000000804097981 */ /* 0x001ea4000c1f5900 */
[----:B--2---:R-:W-:-:S13]  /*4de0*/  ISETP.NE.AND P0, PT, R9, RZ, PT ;  /* 0x000000ff0900720c */ /* 0x004fda0003f05270 */
[----:B------:R-:W-:Y:S05]  /*4df0*/  @!P0 BRA `(.L_x_63) ;  /* 0xfffffffc00ec8947 */ /* 0x000fea000383ffff */
[----:B------:R-:W-:Y:S05]  /*4e00*/  BSYNC B2 ;  /* 0x0000000000027941 */ /* 0x000fea0003800000 */
.L_x_62:
[----:B------:R-:W-:Y:S01]  /*4e10*/  BSSY.RECONVERGENT B2, `(.L_x_64) ;  /* 0x0000006000027945 */ /* 0x000fe20003800200 */
[C---:B------:R-:W-:Y:S02]  /*4e20*/  ISETP.GT.AND P0, PT, R9.reuse, -0x1, PT ;  /* 0xffffffff0900780c */ /* 0x040fe40003f04270 */
[----:B------:R-:W-:Y:S01]  /*4e30*/  LOP3.LUT R9, R9, 0x3fffffff, RZ, 0xc0, !PT ;  /* 0x3fffffff09097812 */ /* 0x000fe200078ec0ff */
[----:B------:R-:W-:Y:S05]  /*4e40*/  WARPSYNC.EXCLUSIVE R7 ;  /* 0x0000000007007348 */ /* 0x000fea0003a00000 */
[----:B------:R-:W-:-:S05]  /*4e50*/  IMAD.IADD R6, R9, 0x1, R6 ;  /* 0x0000000109067824 */ /* 0x000fca00078e0206 */
[----:B------:R-:W-:-:S07]  /*4e60*/  VOTE.ANY R7, PT, P0 ;  /* 0x0000000000077806 */ /* 0x000fce00000e0100 */
[----:B------:R-:W-:Y:S05]  /*4e70*/  BSYNC.RECONVERGENT B2 ;  /* 0x0000000000027941 */ /* 0x000fea0003800200 */
.L_x_64:
[----:B------:R-:W-:Y:S01]  /*4e80*/  ISETP.GT.U32.AND P1, PT, R8, 0x1, PT ;  /* 0x000000010800780c */ /* 0x000fe20003f24070 */
[----:B------:R-:W-:-:S12]  /*4e90*/  IMAD.MOV.U32 R8, RZ, RZ, R11 ;  /* 0x000000ffff087224 */ /* 0x000fd800078e000b */
[----:B------:R-:W-:Y:S05]  /*4ea0*/  @P0 BRA P1, `(.L_x_65) ;  /* 0xfffffffc00ac0947 */ /* 0x000fea000083ffff */
[----:B------:R-:W-:Y:S05]  /*4eb0*/  BSYNC B0 ;  /* 0x0000000000007941 */ /* 0x000fea0003800000 */
.L_x_61:
[----:B------:R2:W3:Y:S02]  /*4ec0*/  LDS.64 R4, [R0+0xb400] ;  /* 0x00b4000000047984 */ /* 0x0004e40000000a00 */
.L_x_60:
[C---:B------:R-:W-:Y:S01]  /*4ed0*/  IMAD.IADD R9, R6.reuse, 0x1, -R59 ;  /* 0x0000000106097824 */ /* 0x040fe200078e0a3b */
[----:B------:R-:W-:-:S04]  /*4ee0*/  LOP3.LUT R7, R6, 0x80000000, RZ, 0xfc, !PT ;  /* 0x8000000006077812 */ /* 0x000fc800078efcff */
[C---:B0--3--:R-:W-:Y:S01]  /*4ef0*/  IADD3 R4, P0, PT, R9.reuse, R4, RZ ;  /* 0x0000000409047210 */ /* 0x049fe20007f1e0ff */
[----:B------:R0:W-:Y:S03]  /*4f00*/  STG.E.STRONG.SYS desc[UR8][R22.64], R7 ;  /* 0x0000000716007986 */ /* 0x0001e6000c115908 */
[----:B------:R-:W-:-:S05]  /*4f10*/  LEA.HI.X.SX32 R5, R9, R5, 0x1, P0 ;  /* 0x0000000509057211 */ /* 0x000fca00000f0eff */
[----:B------:R0:W-:Y:S04]  /*4f20*/  STS.64 [R0+0xb400], R4 ;  /* 0x00b4000400007388 */ /* 0x0001e80000000a00 */
.L_x_59:
[----:B------:R-:W-:Y:S05]  /*4f30*/  BSYNC B1 ;  /* 0x0000000000017941 */ /* 0x000fea0003800000 */
.L_x_58:
[----:B0-----:R-:W0:Y:S01]  /*4f40*/  LDC.64 R4, c[0x0][0x390] ;  /* 0x0000e400ff047b82 */ /* 0x001e220000000a00 */
[----:B------:R-:W-:-:S04]  /*4f50*/  UIMAD UR5, UR7, 0x1680, URZ ;  /* 0x00001680070578a4 */ /* 0x000fc8000f8e02ff */
[----:B------:R-:W-:-:S03]  /*4f60*/  UIADD3 UR5, UPT, UPT, UR5, 0x1680, URZ ;  /* 0x0000168005057890 */ /* 0x000fc6000fffe0ff */
[----:B--2---:R-:W2:Y:S01]  /*4f70*/  LDC R6, c[0x0][0x3c0] ;  /* 0x0000f000ff067b82 */ /* 0x004ea20000000800 */
[----:B0-----:R-:W-:Y:S02]  /*4f80*/  ISETP.EQ.U32.AND P1, PT, R4, RZ, PT ;  /* 0x000000ff0400720c */ /* 0x001fe40003f22070 */
[C---:B--2---:R-:W-:Y:S02]  /*4f90*/  ISETP.LE.AND P0, PT, R6.reuse, UR5, PT ;  /* 0x0000000506007c0c */ /* 0x044fe4000bf03270 */
[----:B------:R-:W-:Y:S01]  /*4fa0*/  ISETP.LT.AND P3, PT, R6, UR5, PT ;  /* 0x0000000506007c0c */ /* 0x000fe2000bf61270 */
[----:B------:R-:W-:Y:S05]  /*4fb0*/  WARPSYNC.ALL ;  /* 0x0000000000007948 */ /* 0x000fea0003800000 */
[----:B------:R-:W-:-:S04]  /*4fc0*/  ISETP.EQ.OR.EX P0, PT, R5, RZ, !P0, P1 ;  /* 0x000000ff0500720c */ /* 0x000fc80004702710 */
[----:B------:R-:W-:-:S13]  /*4fd0*/  ISETP.GT.U32.OR P0, PT, R3, 0xff, P0 ;  /* 0x000000ff0300780c */ /* 0x000fda0000704470 */
[----:B------:R-:W0:Y:S01]  /*4fe0*/  @!P0 LDS.64 R4, [R0+0xb400] ;  /* 0x00b4000000048984 */ /* 0x000e220000000a00 */
[--C-:B------:R-:W-:Y:S02]  /*4ff0*/  @!P0 SHF.R.S32.HI R7, RZ, 0x1f, R59.reuse ;  /* 0x0000001fff078819 */ /* 0x100fe4000001143b */
[----:B0-----:R-:W-:-:S04]  /*5000*/  @!P0 IADD3 R60, P1, P2, R4, R60, R59 ;  /* 0x0000003c043c8210 */ /* 0x001fc80007a3e03b */
[----:B------:R-:W-:-:S05]  /*5010*/  @!P0 IADD3.X R61, PT, PT, R5, R13, R7, P1, P2 ;  /* 0x0000000d053d8210 */ /* 0x000fca0000fe4407 */
[----:B------:R0:W-:Y:S01]  /*5020*/  @!P0 STG.E.64 desc[UR8][R20.64], R60 ;  /* 0x0000003c14008986 */ /* 0x0001e2000c101b08 */
[----:B------:R-:W-:Y:S06]  /*5030*/  BAR.SYNC.DEFER_BLOCKING 0x0 ;  /* 0x0000000000007b1d */ /* 0x000fec0000010000 */
[----:B------:R-:W-:Y:S05]  /*5040*/  @P3 BRA `(.L_x_66) ;  /* 0x0000000c00143947 */ /* 0x000fea0003800000 */
[----:B------:R-:W2:Y:S01]  /*5050*/  LDS.64 R4, [R0] ;  /* 0x0000000000047984 */ /* 0x000ea20000000a00 */
[----:B------:R-:W2:Y:S01]  /*5060*/  LDCU UR5, c[0x0][0x3c4] ;  /* 0x00007880ff0577ac */ /* 0x000ea20008000800 */
[----:B------:R-:W3:Y:S01]  /*5070*/  LDCU.64 UR10, c[0x0][0x3a0] ;  /* 0x00007400ff0a77ac */ /* 0x000ee20008000a00 */
[----:B--2---:R-:W-:Y:S01]  /*5080*/  SHF.R.U64 R2, R4, UR5, R5 ;  /* 0x0000000504027c19 */ /* 0x004fe20008001205 */
[----:B------:R-:W-:Y:S01]  /*5090*/  IMAD.MOV.U32 R8, RZ, RZ, R4 ;  /* 0x000000ffff087224 */ /* 0x000fe200078e0004 */
[----:B------:R-:W-:Y:S02]  /*50a0*/  LOP3.LUT R9, R5, 0x80000000, RZ, 0x3c, !PT ;  /* 0x8000000005097812 */ /* 0x000fe400078e3cff */
[----:B------:R-:W-:-:S04]  /*50b0*/  LOP3.LUT R2, R2, UR4, RZ, 0x30, !PT ;  /* 0x0000000402027c12 */ /* 0x000fc8000f8e30ff */
[----:B------:R-:W-:-:S05]  /*50c0*/  LEA R2, R2, UR6, 0x3 ;  /* 0x0000000602027c11 */ /* 0x000fca000f8e18ff */
[----:B------:R-:W2:Y:S02]  /*50d0*/  LDS.64 R6, [R2+0xb400] ;  /* 0x00b4000002067984 */ /* 0x000ea40000000a00 */
[----:B--2---:R-:W-:-:S05]  /*50e0*/  IADD3 R6, P0, PT, R6, R3, RZ ;  /* 0x0000000306067210 */ /* 0x004fca0007f1e0ff */
[----:B------:R-:W-:Y:S01]  /*50f0*/  IMAD.X R7, RZ, RZ, R7, P0 ;  /* 0x000000ffff077224 */ /* 0x000fe200000e0607 */
[----:B---3--:R-:W-:-:S04]  /*5100*/  LEA R10, P0, R6, UR10, 0x3 ;  /* 0x0000000a060a7c11 */ /* 0x008fc8000f8018ff */
[----:B------:R-:W-:-:S05]  /*5110*/  LEA.HI.X R11, R6, UR11, R7, 0x3, P0 ;  /* 0x0000000b060b7c11 */ /* 0x000fca00080f1c07 */
[----:B------:R-:W-:Y:S01]  /*5120*/  STG.E.64 desc[UR8][R10.64], R8 ;  /* 0x000000080a007986 */ /* 0x000fe2000c101b08 */
[----:B------:R-:W-:-:S03]  /*5130*/  NOP ;  /* 0x0000000000007918 */ /* 0x000fc60000000000 */
[----:B------:R-:W2:Y:S02]  /*5140*/  LDS.64 R4, [R0+0xc00] ;  /* 0x000c000000047984 */ /* 0x000ea40000000a00 */
        /* <DEDUP_REMOVED lines=8> */
[----:B------:R-:W-:-:S04]  /*51d0*/  LEA R14, P0, R6, UR10, 0x3 ;  /* 0x0000000a060e7c11 */ /* 0x000fc8000f8018ff */
        /* <DEDUP_REMOVED lines=160> */
[----:B--2---:R-:W-:Y:S02]  /*5be0*/  SHF.R.U64 R6, R4, UR5, R5 ;  /* 0x0000000504067c19 */ /* 0x004fe40008001205 */
[----:B------:R-:W-:Y:S02]  /*5bf0*/  LOP3.LUT R5, R5, 0x80000000, RZ, 0x3c, !PT ;  /* 0x8000000005057812 */ /* 0x000fe400078e3cff */
[----:B------:R-:W-:-:S04]  /*5c00*/  LOP3.LUT R2, R6, UR4, RZ, 0x30, !PT ;  /* 0x0000000406027c12 */ /* 0x000fc8000f8e30ff */
[----:B------:R-:W-:-:S06]  /*5c10*/  LEA R6, R2, UR6, 0x3 ;  /* 0x0000000602067c11 */ /* 0x000fcc000f8e18ff */
[----:B------:R-:W2:Y:S02]  /*5c20*/  LDS.64 R6, [R6+0xb400] ;  /* 0x00b4000006067984 */ /* 0x000ea40000000a00 */
[----:B--2---:R-:W-:-:S05]  /*5c30*/  IADD3 R3, P0, PT, R6, R3, RZ ;  /* 0x0000000306037210 */ /* 0x004fca0007f1e0ff */
[----:B------:R-:W-:Y:S01]  /*5c40*/  IMAD.X R8, RZ, RZ, R7, P0 ;  /* 0x000000ffff087224 */ /* 0x000fe200000e0607 */
[----:B------:R-:W-:-:S04]  /*5c50*/  LEA R2, P0, R3, UR10, 0x3 ;  /* 0x0000000a03027c11 */ /* 0x000fc8000f8018ff */
[----:B------:R-:W-:-:S05]  /*5c60*/  LEA.HI.X R3, R3, UR11, R8, 0x3, P0 ;  /* 0x0000000b03037c11 */ /* 0x000fca00080f1c08 */
[----:B------:R-:W-:Y:S01]  /*5c70*/  STG.E.64 desc[UR8][R2.64+0xa800], R4 ;  /* 0x00a8000402007986 */ /* 0x000fe2000c101b08 */
[----:B------:R-:W-:Y:S01]  /*5c80*/  NOP ;  /* 0x0000000000007918 */ /* 0x000fe20000000000 */
[----:B------:R-:W-:Y:S05]  /*5c90*/  EXIT ;  /* 0x000000000000794d */ /* 0x000fea0003800000 */
.L_x_66:
[----:B------:R-:W-:Y:S01]  /*5ca0*/  IMAD.U32 R5, RZ, RZ, UR7 ;  /* 0x00000007ff057e24 */ /* 0x000fe2000f8e00ff */
[----:B------:R-:W-:Y:S01]  /*5cb0*/  BSSY.RECONVERGENT B0, `(.L_x_67) ;  /* 0x000001e000007945 */ /* 0x000fe20003800200 */
[----:B------:R-:W-:Y:S02]  /*5cc0*/  VIADD R4, R3, 0x180 ;  /* 0x0000018003047836 */ /* 0x000fe40000000000 */
[----:B------:R-:W-:Y:S02]  /*5cd0*/  IMAD R5, R5, -0x1680, R6 ;  /* 0xffffe98005057824 */ /* 0x000fe400078e0206 */
[C---:B------:R-:W-:Y:S02]  /*5ce0*/  VIADD R6, R3.reuse, 0x300 ;  /* 0x0000030003067836 */ /* 0x040fe40000000000 */
[C---:B------:R-:W-:Y:S01]  /*5cf0*/  VIADD R8, R3.reuse, 0x480 ;  /* 0x0000048003087836 */ /* 0x040fe20000000000 */
[CC--:B------:R-:W-:Y:S01]  /*5d00*/  ISETP.GE.AND P3, PT, R3.reuse, R5.reuse, PT ;  /* 0x000000050300720c */ /* 0x0c0fe20003f66270 */
[C---:B------:R-:W-:Y:S01]  /*5d10*/  VIADD R10, R3.reuse, 0xa80 ;  /* 0x00000a80030a7836 */ /* 0x040fe20000000000 */
[-C--:B------:R-:W-:Y:S01]  /*5d20*/  ISETP.GE.AND P4, PT, R4, R5.reuse, PT ;  /* 0x000000050400720c */ /* 0x080fe20003f86270 */
[C---:B------:R-:W-:Y:S01]  /*5d30*/  VIADD R4, R3.reuse, 0x600 ;  /* 0x0000060003047836 */ /* 0x040fe20000000000 */
[-C--:B------:R-:W-:Y:S01]  /*5d40*/  ISETP.GE.AND P5, PT, R6, R5.reuse, PT ;  /* 0x000000050600720c */ /* 0x080fe20003fa6270 */
[C---:B------:R-:W-:Y:S01]  /*5d50*/  VIADD R6, R3.reuse, 0x780 ;  /* 0x0000078003067836 */ /* 0x040fe20000000000 */
[-C--:B------:R-:W-:Y:S01]  /*5d60*/  ISETP.GE.AND P6, PT, R8, R5.reuse, PT ;  /* 0x000000050800720c */ /* 0x080fe20003fc6270 */
[----:B------:R-:W-:Y:S01]  /*5d70*/  VIADD R8, R3, 0x900 ;  /* 0x0000090003087836 */ /* 0x000fe20000000000 */
[----:B------:R-:W-:-:S02]  /*5d80*/  ISETP.GE.AND P0, PT, R4, R5, PT ;  /* 0x000000050400720c */ /* 0x000fc40003f06270 */
[-C--:B------:R-:W-:Y:S02]  /*5d90*/  ISETP.GE.AND P1, PT, R6, R5.reuse, PT ;  /* 0x000000050600720c */ /* 0x080fe40003f26270 */
[----:B------:R-:W-:Y:S01]  /*5da0*/  ISETP.GE.AND P2, PT, R8, R5, PT ;  /* 0x000000050800720c */ /* 0x000fe20003f46270 */
[----:B------:R-:W-:-:S12]  /*5db0*/  @P3 BRA `(.L_x_68) ;  /* 0x0000000000343947 */ /* 0x000fd80003800000 */
[----:B------:R-:W2:Y:S01]  /*5dc0*/  LDS.64 R6, [R0] ;  /* 0x0000000000067984 */ /* 0x000ea20000000a00 */
[----:B------:R-:W2:Y:S01]  /*5dd0*/  LDCU UR5, c[0x0][0x3c4] ;  /* 0x00007880ff0577ac */ /* 0x000ea20008000800 */
[----:B------:R-:W3:Y:S01]  /*5de0*/  LDCU.64 UR10, c[0x0][0x3a0] ;  /* 0x00007400ff0a77ac */ /* 0x000ee20008000a00 */
[----:B--2---:R-:W-:Y:S02]  /*5df0*/  SHF.R.U64 R4, R6, UR5, R7 ;  /* 0x0000000506047c19 */ /* 0x004fe40008001207 */
        /* <DEDUP_REMOVED lines=8> */
[----:B------:R2:W-:Y:S04]  /*5e80*/  STG.E.64 desc[UR8][R8.64], R6 ;  /* 0x0000000608007986 */ /* 0x0005e8000c101b08 */
.L_x_68:
[----:B------:R-:W-:Y:S05]  /*5e90*/  BSYNC.RECONVERGENT B0 ;  /* 0x0000000000007941 */ /* 0x000fea0003800200 */
.L_x_67:
[----:B------:R-:W-:Y:S01]  /*5ea0*/  NOP ;  /* 0x0000000000007918 */ /* 0x000fe20000000000 */
[----:B------:R-:W-:Y:S01]  /*5eb0*/  BSSY.RECONVERGENT B0, `(.L_x_69) ;  /* 0x0000011000007945 */ /* 0x000fe20003800200 */
[----:B------:R-:W-:Y:S02]  /*5ec0*/  ISETP.GE.AND P3, PT, R10, R5, PT ;  /* 0x000000050a00720c */ /* 0x000fe40003f66270 */
[----:B------:R-:W-:Y:S01]  /*5ed0*/  LOP3.LUT R10, R3, 0xc00, RZ, 0xfc, !PT ;  /* 0x00000c00030a7812 */ /* 0x000fe200078efcff */
[----:B------:R-:W-:Y:S10]  /*5ee0*/  @P4 BRA `(.L_x_70) ;  /* 0x0000000000344947 */ /* 0x000ff40003800000 */
[----:B--2---:R-:W2:Y:S01]  /*5ef0*/  LDS.64 R6, [R0+0xc00] ;  /* 0x000c000000067984 */ /* 0x004ea20000000a00 */
        /* <DEDUP_REMOVED lines=12> */
.L_x_70:
[----:B------:R-:W-:Y:S05]  /*5fc0*/  BSYNC.RECONVERGENT B0 ;  /* 0x0000000000007941 */ /* 0x000fea0003800200 */
.L_x_69:
[----:B------:R-:W-:Y:S01]  /*5fd0*/  NOP ;  /* 0x0000000000007918 */ /* 0x000fe20000000000 */
[----:B------:R-:W-:Y:S01]  /*5fe0*/  BSSY.RECONVERGENT B0, `(.L_x_71) ;  /* 0x0000011000007945 */ /* 0x000fe20003800200 */
[----:B------:R-:W-:Y:S01]  /*5ff0*/  ISETP.GE.AND P4, PT, R10, R5, PT ;  /* 0x000000050a00720c */ /* 0x000fe20003f86270 */
[----:B------:R-:W-:Y:S02]  /*6000*/  VIADD R10, R3, 0xd80 ;  /* 0x00000d80030a7836 */ /* 0x000fe40000000000 */
[----:B------:R-:W-:Y:S10]  /*6010*/  @P5 BRA `(.L_x_72) ;  /* 0x0000000000345947 */ /* 0x000ff40003800000 */
[----:B--23--:R-:W2:Y:S01]  /*6020*/  LDS.64 R6, [R0+0x1800] ;  /* 0x0018000000067984 */ /* 0x00cea20000000a00 */
        /* <DEDUP_REMOVED lines=12> */
.L_x_72:
[----:B------:R-:W-:Y:S05]  /*60f0*/  BSYNC.RECONVERGENT B0 ;  /* 0x0000000000007941 */ /* 0x000fea0003800200 */
.L_x_71:
[----:B------:R-:W-:Y:S01]  /*6100*/  NOP ;  /* 0x0000000000007918 */ /* 0x000fe20000000000 */
[----:B------:R-:W-:Y:S01]  /*6110*/  BSSY.RECONVERGENT B0, `(.L_x_73) ;  /* 0x0000011000007945 */ /* 0x000fe20003800200 */
[----:B------:R-:W-:Y:S01]  /*6120*/  ISETP.GE.AND P5, PT, R10, R5, PT ;  /* 0x000000050a00720c */ /* 0x000fe20003fa6270 */
[----:B------:R-:W-:Y:S02]  /*6130*/  VIADD R10, R3, 0xf00 ;  /* 0x00000f00030a7836 */ /* 0x000fe40000000000 */
[----:B------:R-:W-:Y:S10]  /*6140*/  @P6 BRA `(.L_x_74) ;  /* 0x0000000000346947 */ /* 0x000ff40003800000 */
[----:B--234-:R-:W2:Y:S01]  /*6150*/  LDS.64 R6, [R0+0x2400] ;  /* 0x0024000000067984 */ /* 0x01cea20000000a00 */
        /* <DEDUP_REMOVED lines=12> */
.L_x_74:
[----:B------:R-:W-:Y:S05]  /*6220*/  BSYNC.RECONVERGENT B0 ;  /* 0x0000000000007941 */ /* 0x000fea0003800200 */
.L_x_73:
        /* <DEDUP_REMOVED lines=18> */
.L_x_76:
[----:B------:R-:W-:Y:S05]  /*6350*/  BSYNC.RECONVERGENT B0 ;  /* 0x0000000000007941 */ /* 0x000fea0003800200 */
.L_x_75:
        /* <DEDUP_REMOVED lines=18> */
.L_x_78:
[----:B------:R-:W-:Y:S05]  /*6480*/  BSYNC.RECONVERGENT B0 ;  /* 0x0000000000007941 */ /* 0x000fea0003800200 */
.L_x_77:
        /* <DEDUP_REMOVED lines=18> */
.L_x_80:
[----:B------:R-:W-:Y:S05]  /*65b0*/  BSYNC.RECONVERGENT B0 ;  /* 0x0000000000007941 */ /* 0x000fea0003800200 */
.L_x_79:
[----:B------:R-:W-:Y:S01]  /*65c0*/  NOP ;  /* 0x0000000000007918 */ /* 0x000fe20000000000 */
[----:B------:R-:W-:Y:S01]  /*65d0*/  BSSY.RECONVERGENT B0, `(.L_x_81) ;  /* 0x0000010000007945 */ /* 0x000fe20003800200 */
[----:B------:R-:W-:-:S03]  /*65e0*/  ISETP.GE.AND P2, PT, R10, R5, PT ;  /* 0x000000050a00720c */ /* 0x000fc60003f46270 */
        /* <DEDUP_REMOVED lines=14> */
.L_x_82:
[----:B------:R-:W-:Y:S05]  /*66d0*/  BSYNC.RECONVERGENT B0 ;  /* 0x0000000000007941 */ /* 0x000fea0003800200 */
.L_x_81:
[----:B------:R-:W-:Y:S01]  /*66e0*/  NOP ;  /* 0x0000000000007918 */ /* 0x000fe20000000000 */
[----:B------:R-:W-:Y:S04]  /*66f0*/  BSSY.RECONVERGENT B0, `(.L_x_83) ;  /* 0x000000f000007945 */ /* 0x000fe80003800200 */
[----:B------:R-:W-:Y:S05]  /*6700*/  @P4 BRA `(.L_x_84) ;  /* 0x0000000000344947 */ /* 0x000fea0003800000 */
        /* <DEDUP_REMOVED lines=13> */
.L_x_84:
[----:B------:R-:W-:Y:S05]  /*67e0*/  BSYNC.RECONVERGENT B0 ;  /* 0x0000000000007941 */ /* 0x000fea0003800200 */
.L_x_83:
        /* <DEDUP_REMOVED lines=16> */
.L_x_86:
[----:B------:R-:W-:Y:S05]  /*68f0*/  BSYNC.RECONVERGENT B0 ;  /* 0x0000000000007941 */ /* 0x000fea0003800200 */
.L_x_85:
        /* <DEDUP_REMOVED lines=16> */
.L_x_88:
[----:B------:R-:W-:Y:S05]  /*6a00*/  BSYNC.RECONVERGENT B0 ;  /* 0x0000000000007941 */ /* 0x000fea0003800200 */
.L_x_87:
        /* <DEDUP_REMOVED lines=16> */
.L_x_90:
[----:B------:R-:W-:Y:S05]  /*6b10*/  BSYNC.RECONVERGENT B0 ;  /* 0x0000000000007941 */ /* 0x000fea0003800200 */
.L_x_89:
        /* <DEDUP_REMOVED lines=16> */
.L_x_92:
[----:B------:R-:W-:Y:S05]  /*6c20*/  BSYNC.RECONVERGENT B0 ;  /* 0x0000000000007941 */ /* 0x000fea0003800200 */
.L_x_91:
        /* <DEDUP_REMOVED lines=16> */
.L_x_94:
[----:B------:R-:W-:Y:S05]  /*6d30*/  BSYNC.RECONVERGENT B0 ;  /* 0x0000000000007941 */ /* 0x000fea0003800200 */
.L_x_93:
[----:B------:R-:W-:Y:S01]  /*6d40*/  NOP ;  /* 0x0000000000007918 */ /* 0x000fe20000000000 */
[----:B--234-:R-:W2:Y:S01]  /*6d50*/  LDS.64 R6, [R0+0xa800] ;  /* 0x00a8000000067984 */ /* 0x01cea20000000a00 */
[----:B------:R-:W2:Y:S02]  /*6d60*/  LDCU UR5, c[0x0][0x3c4] ;  /* 0x00007880ff0577ac */ /* 0x000ea40008000800 */
[----:B--2---:R-:W-:-:S04]  /*6d70*/  SHF.R.U64 R2, R6, UR5, R7 ;  /* 0x0000000506027c19 */ /* 0x004fc80008001207 */
[----:B------:R-:W-:-:S04]  /*6d80*/  LOP3.LUT R2, R2, UR4, RZ, 0x30, !PT ;  /* 0x0000000402027c12 */ /* 0x000fc8000f8e30ff */
[----:B------:R-:W-:Y:S01]  /*6d90*/  LEA R8, R2, UR6, 0x3 ;  /* 0x0000000602087c11 */ /* 0x000fe2000f8e18ff */
[----:B------:R-:W-:-:S05]  /*6da0*/  VIADD R2, R3, 0x1500 ;  /* 0x0000150003027836 */ /* 0x000fca0000000000 */
[----:B------:R-:W2:Y:S01]  /*6db0*/  LDS.64 R8, [R8+0xb400] ;  /* 0x00b4000008087984 */ /* 0x000ea20000000a00 */
[----:B------:R-:W-:-:S13]  /*6dc0*/  ISETP.GE.AND P0, PT, R2, R5, PT ;  /* 0x000000050200720c */ /* 0x000fda0003f06270 */
[----:B------:R-:W3:Y:S01]  /*6dd0*/  @!P0 LDC.64 R10, c[0x0][0x3a0] ;  /* 0x0000e800ff0a8b82 */ /* 0x000ee20000000a00 */
[----:B------:R-:W-:Y:S02]  /*6de0*/  @!P0 LOP3.LUT R7, R7, 0x80000000, RZ, 0x3c, !PT ;  /* 0x8000000007078812 */ /* 0x000fe400078e3cff */
[----:B--2---:R-:W-:-:S05]  /*6df0*/  IADD3 R3, P1, PT, R8, R3, RZ ;  /* 0x0000000308037210 */ /* 0x004fca0007f3e0ff */
[----:B------:R-:W-:Y:S01]  /*6e00*/  IMAD.X R4, RZ, RZ, R9, P1 ;  /* 0x000000ffff047224 */ /* 0x000fe200008e0609 */
[----:B---3--:R-:W-:-:S04]  /*6e10*/  @!P0 LEA R2, P1, R3, R10, 0x3 ;  /* 0x0000000a03028211 */ /* 0x008fc800078218ff */
[----:B------:R-:W-:-:S05]  /*6e20*/  @!P0 LEA.HI.X R3, R3, R11, R4, 0x3, P1 ;  /* 0x0000000b03038211 */ /* 0x000fca00008f1c04 */
[----:B------:R-:W-:Y:S01]  /*6e30*/  @!P0 STG.E.64 desc[UR8][R2.64+0xa800], R6 ;  /* 0x00a8000602008986 */ /* 0x000fe2000c101b08 */
[----:B------:R-:W-:Y:S01]  /*6e40*/  NOP ;  /* 0x0000000000007918 */ /* 0x000fe20000000000 */
[----:B------:R-:W-:Y:S05]  /*6e50*/  EXIT ;  /* 0x000000000000794d */ /* 0x000fea0003800000 */
.L_x_25:
[----:B------:R-:W-:Y:S02]  /*6e60*/  IMAD.MOV.U32 R89, RZ, RZ, R78 ;  /* 0x000000ffff597224 */ /* 0x000fe400078e004e */
[----:B------:R-:W-:Y:S02]  /*6e70*/  IMAD.MOV.U32 R88, RZ, RZ, 0x1 ;  /* 0x00000001ff587424 */ /* 0x000fe400078e00ff */
[----:B------:R-:W-:Y:S02]  /*6e80*/  IMAD.MOV.U32 R91, RZ, RZ, RZ ;  /* 0x000000ffff5b7224 */ /* 0x000fe400078e00ff */
[----:B------:R-:W-:-:S07]  /*6e90*/  IMAD.MOV.U32 R86, RZ, RZ, -0x1 ;  /* 0xffffffffff567424 */ /* 0x000fce00078e00ff */
[----:B------:R-:W-:Y:S05]  /*6ea0*/  WARPSYNC.COLLECTIVE R86, `(.L_x_95) ;  /* 0x0000000056087348 */ /* 0x000fea0003c00000 */
[----:B------:R0:W1:Y:S02]  /*6eb0*/  SHFL.UP P0, R87, R89, R88, R91 ;  /* 0x0400005859577389 */ /* 0x000064000000005b */
[----:B01----:R-:W-:Y:S05]  /*6ec0*/  ENDCOLLECTIVE ;  /* 0x000000000000791b */ /* 0x003fea0003800000 */
.L_x_95:
[----:B------:R-:W-:Y:S02]  /*6ed0*/  IMAD.MOV.U32 R88, RZ, RZ, 0x2 ;  /* 0x00000002ff587424 */ /* 0x000fe400078e00ff */
[----:B------:R-:W-:-:S04]  /*6ee0*/  IMAD.MOV.U32 R83, RZ, RZ, R87 ;  /* 0x000000ffff537224 */ /* 0x000fc800078e0057 */
[----:B------:R-:W-:-:S04]  /*6ef0*/  @P0 IMAD.IADD R83, R78, 0x1, R83 ;  /* 0x000000014e530824 */ /* 0x000fc800078e0253 */
[----:B------:R-:W-:-:S07]  /*6f00*/  IMAD.MOV.U32 R89, RZ, RZ, R83 ;  /* 0x000000ffff597224 */ /* 0x000fce00078e0053 */
[----:B------:R-:W-:Y:S05]  /*6f10*/  WARPSYNC.COLLECTIVE R86, `(.L_x_96) ;  /* 0x0000000056087348 */ /* 0x000fea0003c00000 */
[----:B------:R0:W1:Y:S02]  /*6f20*/  SHFL.UP P0, R87, R89, R88, R91 ;  /* 0x0400005859577389 */ /* 0x000064000000005b */
[----:B01----:R-:W-:Y:S05]  /*6f30*/  ENDCOLLECTIVE ;  /* 0x000000000000791b */ /* 0x003fea0003800000 */
.L_x_96:
[----:B------:R-:W-:Y:S02]  /*6f40*/  IMAD.MOV.U32 R88, RZ, RZ, 0x4 ;  /* 0x00000004ff587424 */ /* 0x000fe400078e00ff */
[----:B------:R-:W-:-:S04]  /*6f50*/  IMAD.MOV.U32 R80, RZ, RZ, R87 ;  /* 0x000000ffff507224 */ /* 0x000fc800078e0057 */
[----:B------:R-:W-:-:S04]  /*6f60*/  @P0 IMAD.IADD R80, R83, 0x1, R80 ;  /* 0x0000000153500824 */ /* 0x000fc800078e0250 */
[----:B------:R-:W-:-:S07]  /*6f70*/  IMAD.MOV.U32 R89, RZ, RZ, R80 ;  /* 0x000000ffff597224 */ /* 0x000fce00078e0050 */
[----:B------:R-:W-:Y:S05]  /*6f80*/  WARPSYNC.COLLECTIVE R86, `(.L_x_97) ;  /* 0x0000000056087348 */ /* 0x000fea0003c00000 */
[----:B------:R0:W1:Y:S02]  /*6f90*/  SHFL.UP P0, R87, R89, R88, R91 ;  /* 0x0400005859577389 */ /* 0x000064000000005b */
[----:B01----:R-:W-:Y:S05]  /*6fa0*/  ENDCOLLECTIVE ;  /* 0x000000000000791b */ /* 0x003fea0003800000 */
.L_x_97:
[----:B------:R-:W-:Y:S02]  /*6fb0*/  IMAD.MOV.U32 R88, RZ, RZ, 0x8 ;  /* 0x00000008ff587424 */ /* 0x000fe400078e00ff */
[----:B------:R-:W-:-:S04]  /*6fc0*/  IMAD.MOV.U32 R85, RZ, RZ, R87 ;  /* 0x000000ffff557224 */ /* 0x000fc800078e0057 */
[----:B------:R-:W-:-:S04]  /*6fd0*/  @P0 IMAD.IADD R85, R80, 0x1, R85 ;  /* 0x0000000150550824 */ /* 0x000fc800078e0255 */
[----:B------:R-:W-:-:S07]  /*6fe0*/  IMAD.MOV.U32 R89, RZ, RZ, R85 ;  /* 0x000000ffff597224 */ /* 0x000fce00078e0055 */
[----:B------:R-:W-:Y:S05]  /*6ff0*/  WARPSYNC.COLLECTIVE R86, `(.L_x_98) ;  /* 0x0000000056087348 */ /* 0x000fea0003c00000 */
[----:B------:R0:W1:Y:S02]  /*7000*/  SHFL.UP P0, R87, R89, R88, R91 ;  /* 0x0400005859577389 */ /* 0x000064000000005b */
[----:B01----:R-:W-:Y:S05]  /*7010*/  ENDCOLLECTIVE ;  /* 0x000000000000791b */ /* 0x003fea0003800000 */
.L_x_98:
[----:B------:R-:W-:Y:S02]  /*7020*/  IMAD.MOV.U32 R88, RZ, RZ, 0x10 ;  /* 0x00000010ff587424 */ /* 0x000fe400078e00ff */
[----:B------:R-:W-:-:S04]  /*7030*/  IMAD.MOV.U32 R82, RZ, RZ, R87 ;  /* 0x000000ffff527224 */ /* 0x000fc800078e0057 */
[----:B------:R-:W-:-:S04]  /*7040*/  @P0 IMAD.IADD R82, R85, 0x1, R82 ;  /* 0x0000000155520824 */ /* 0x000fc800078e0252 */
[----:B------:R-:W-:-:S07]  /*7050*/  IMAD.MOV.U32 R89, RZ, RZ, R82 ;  /* 0x000000ffff597224 */ /* 0x000fce00078e0052 */
[----:B------:R-:W-:Y:S05]  /*7060*/  WARPSYNC.COLLECTIVE R86, `(.L_x_99) ;  /* 0x0000000056087348 */ /* 0x000fea0003c00000 */
[----:B------:R0:W1:Y:S02]  /*7070*/  SHFL.UP P0, R87, R89, R88, R91 ;  /* 0x0400005859577389 */ /* 0x000064000000005b */
[----:B01----:R-:W-:Y:S05]  /*7080*/  ENDCOLLECTIVE ;  /* 0x000000000000791b */ /* 0x003fea0003800000 */
.L_x_99:
[----:B------:R-:W-:Y:S05]  /*7090*/  BRA `(.L_x_100) ;  /* 0xffffffb000287947 */ /* 0x000fea000383ffff */
.L_x_101:
[----:B------:R-:W-:-:S00]  /*70a0*/  BRA `(.L_x_101) ;  /* 0xfffffffc00fc7947 */ /* 0x000fc0000383ffff */
[----:B------:R-:W-:-:S00]  /*70b0*/  NOP ;  /* 0x0000000000007918 */ /* 0x000fc00000000000 */
        /* <DEDUP_REMOVED lines=12> */
.L_x_437:


//--------------------- .text._ZN3cub18CUB_300001_SM_10006detail10radix_sort33DeviceRadixSortExclusiveSumKernelINS1_5radix10policy_hubIlNS0_8NullTypeEyE10Policy1000EyEEvPT0_ --------------------------
	.section	.text._ZN3cub18CUB_300001_SM_10006detail10radix_sort33DeviceRadixSortExclusiveSumKernelINS1_5radix10policy_hubIlNS0_8NullTypeEyE10Policy1000EyEEvPT0_,"ax",@progbits
	.align	128
        .global         _ZN3cub18CUB_300001_SM_10006detail10radix_sort33DeviceRadixSortExclusiveSumKernelINS1_5radix10policy_hubIlNS0_8NullTypeEyE10Policy1000EyEEvPT0_
        .type           _ZN3cub18CUB_300001_SM_10006detail10radix_sort33DeviceRadixSortExclusiveSumKernelINS1_5radix10policy_hubIlNS0_8NullTypeEyE10Policy1000EyEEvPT0_,@function
        .size           _ZN3cub18CUB_300001_SM_10006detail10radix_sort33DeviceRadixSortExclusiveSumKernelINS1_5radix10policy_hubIlNS0_8NullTypeEyE10Policy1000EyEEvPT0_,(.L_x_438 - _ZN3cub18CUB_300001_SM_10006detail10radix_sort33DeviceRadixSortExclusiveSumKernelINS1_5radix10policy_hubIlNS0_8NullTypeEyE10Policy1000EyEEvPT0_)
        .other          _ZN3cub18CUB_300001_SM_10006detail10radix_sort33DeviceRadixSortExclusiveSumKernelINS1_5radix10policy_hubIlNS0_8NullTypeEyE10Policy1000EyEEvPT0_,@"STO_CUDA_ENTRY STV_DEFAULT"
_ZN3cub18CUB_300001_SM_10006detail10radix_sort33DeviceRadixSortExclusiveSumKernelINS1_5radix10policy_hubIlNS0_8NullTypeEyE10Policy1000EyEEvPT0_:
.text._ZN3cub18CUB_300001_SM_10006detail10radix_sort33DeviceRadixSortExclusiveSumKernelINS1_5radix10policy_hubIlNS0_8NullTypeEyE10Policy1000EyEEvPT0_:
[----:B------:R-:W-:Y:S01]  /*0000*/  LDC R1, c[0x0][0x37c] ;  /* 0x0000df00ff017b82 */ /* 0x000fe20000000800 */
[----:B------:R-:W0:Y:S07]  /*0010*/  S2R R18, SR_TID.X ;  /* 0x0000000000127919 */ /* 0x000e2e0000002100 */
[----:B------:R-:W1:Y:S01]  /*0020*/  LDC.64 R16, c[0x0][0x380] ;  /* 0x0000e000ff107b82 */ /* 0x000e620000000a00 */
[----:B------:R-:W2:Y:S01]  /*0030*/  LDCU.64 UR4, c[0x0][0x358] ;  /* 0x00006b00ff0477ac */ /* 0x000ea20008000a00 */
[----:B------:R-:W3:Y:S01]  /*0040*/  S2R R5, SR_CTAID.X ;  /* 0x0000000000057919 */ /* 0x000ee20000002500 */
[----:B0-----:R-:W-:Y:S01]  /*0050*/  ISETP.GT.U32.AND P1, PT, R18, 0xff, PT ;  /* 0x000000ff1200780c */ /* 0x001fe20003f24070 */
[----:B---3--:R-:W-:-:S04]  /*0060*/  IMAD R5, R5, 0x100, R18 ;  /* 0x0000010005057824 */ /* 0x008fc800078e0212 */
[----:B-1----:R-:W-:-:S08]  /*0070*/  IMAD.WIDE R16, R5, 0x8, R16 ;  /* 0x0000000805107825 */ /* 0x002fd000078e0210 */
[----:B--2---:R-:W2:Y:S01]  /*0080*/  @!P1 LDG.E.64 R2, desc[UR4][R16.64] ;  /* 0x0000000410029981 */ /* 0x004ea2000c1e1b00 */
[----:B------:R-:W-:Y:S02]  /*0090*/  MOV R0, 0x400 ;  /* 0x0000040000007802 */ /* 0x000fe40000000f00 */
[C---:B------:R-:W-:Y:S01]  /*00a0*/  ISETP.GT.U32.AND P0, PT, R18.reuse, 0x1f, PT ;  /* 0x0000001f1200780c */ /* 0x040fe20003f04070 */
[----:B------:R-:W0:Y:S02]  /*00b0*/  S2R R5, SR_CgaCtaId ;  /* 0x0000000000057919 */ /* 0x000e240000008800 */
[----:B0-----:R-:W-:Y:S02]  /*00c0*/  LEA R5, R5, R0, 0x18 ;  /* 0x0000000005057211 */ /* 0x001fe400078ec0ff */
[----:B------:R-:W-:-:S05]  /*00d0*/  LEA.HI R0, R18, R18, RZ, 0x1d ;  /* 0x0000001212007211 */ /* 0x000fca00078fe8ff */
[----:B------:R-:W-:-:S05]  /*00e0*/  IMAD R0, R0, 0x8, R5 ;  /* 0x0000000800007824 */ /* 0x000fca00078e0205 */
[----:B--2---:R0:W-:Y:S01]  /*00f0*/  STS.64 [R0+0x10], R2 ;  /* 0x0000100200007388 */ /* 0x0041e20000000a00 */
[----:B------:R-:W-:Y:S06]  /*0100*/  BAR.SYNC.DEFER_BLOCKING 0x0 ;  /* 0x0000000000007b1d */ /* 0x000fec0000010000 */
[----:B------:R-:W-:Y:S05]  /*0110*/  @P0 BRA `(.L_x_102) ;  /* 0x0000000400240947 */ /* 0x000fea0003800000 */
[----:B------:R-:W-:Y:S01]  /*0120*/  IMAD R18, R18, 0x48, R5 ;  /* 0x0000004812127824 */ /* 0x000fe200078e0205 */
[----:B------:R-:W-:-:S04]  /*0130*/  UMOV UR6, 0xffffffff ;  /* 0xffffffff00067882 */ /* 0x000fc80000000000 */
[----:B------:R-:W-:Y:S04]  /*0140*/  LDS.64 R14, [R18+0x10] ;  /* 0x00001000120e7984 */ /* 0x000fe80000000a00 */
[----:B------:R-:W-:Y:S04]  /*0150*/  LDS.64 R12, [R18+0x18] ;  /* 0x00001800120c7984 */ /* 0x000fe80000000a00 */
[----:B------:R-:W1:Y:S04]  /*0160*/  LDS.64 R10, [R18+0x20] ;  /* 0x00002000120a7984 */ /* 0x000e680000000a00 */
[----:B------:R-:W-:Y:S04]  /*0170*/  LDS.64 R8, [R18+0x28] ;  /* 0x0000280012087984 */ /* 0x000fe80000000a00 */
[----:B------:R-:W2:Y:S04]  /*0180*/  LDS.64 R6, [R18+0x30] ;  /* 0x0000300012067984 */ /* 0x000ea80000000a00 */
[----:B------:R-:W-:Y:S04]  /*0190*/  LDS.64 R4, [R18+0x38] ;  /* 0x0000380012047984 */ /* 0x000fe80000000a00 */
[----:B0-----:R-:W0:Y:S04]  /*01a0*/  LDS.64 R2, [R18+0x40] ;  /* 0x0000400012027984 */ /* 0x001e280000000a00 */
[----:B------:R-:W3:Y:S01]  /*01b0*/  LDS.64 R20, [R18+0x48] ;  /* 0x0000480012147984 */ /* 0x000ee20000000a00 */
[----:B-1----:R-:W-:-:S04]  /*01c0*/  IADD3 R19, P3, P4, R10, R12, R14 ;  /* 0x0000000c0a137210 */ /* 0x002fc80007c7e00e */
[----:B------:R-:W-:Y:S02]  /*01d0*/  IADD3.X R23, PT, PT, R11, R13, R15, P3, P4 ;  /* 0x0000000d0b177210 */ /* 0x000fe40001fe840f */
[----:B--2---:R-:W-:-:S04]  /*01e0*/  IADD3 R19, P0, P2, R6, R19, R8 ;  /* 0x0000001306137210 */ /* 0x004fc80007a1e008 */
[----:B------:R-:W-:Y:S02]  /*01f0*/  IADD3.X R23, PT, PT, R7, R23, R9, P0, P2 ;  /* 0x0000001707177210 */ /* 0x000fe400007e4409 */
[----:B0-----:R-:W-:-:S04]  /*0200*/  IADD3 R19, P3, P4, R2, R19, R4 ;  /* 0x0000001302137210 */ /* 0x001fc80007c7e004 */
[----:B---3--:R-:W-:Y:S02]  /*0210*/  IADD3 R20, P0, PT, R20, R19, RZ ;  /* 0x0000001314147210 */ /* 0x008fe40007f1e0ff */
[----:B------:R-:W-:-:S05]  /*0220*/  IADD3.X R19, PT, PT, R3, R23, R5, P3, P4 ;  /* 0x0000001703137210 */ /* 0x000fca0001fe8405 */
[----:B------:R-:W-:Y:S01]  /*0230*/  IMAD.X R19, R21, 0x1, R19, P0 ;  /* 0x0000000115137824 */ /* 0x000fe200000e0613 */
[----:B------:R-:W-:Y:S06]  /*0240*/  BRA.DIV UR6, `(.L_x_103) ;  /* 0x0000000206f07947 */ /* 0x000fec000b800000 */
[----:B------:R-:W0:Y:S04]  /*0250*/  SHFL.UP PT, R27, R20, 0x1, RZ ;  /* 0x04200000141b7989 */ /* 0x000e2800000e00ff */
[----:B------:R-:W1:Y:S01]  /*0260*/  SHFL.UP P0, R25, R19, 0x1, RZ ;  /* 0x0420000013197989 */ /* 0x000e6200000000ff */
[----:B0-----:R-:W-:-:S04]  /*0270*/  IADD3 R22, P2, PT, R27, R20, RZ ;  /* 0x000000141b167210 */ /* 0x001fc80007f5e0ff */
[----:B-1----:R-:W-:Y:S01]  /*0280*/  SEL R27, R22, R27, P0 ;  /* 0x0000001b161b7207 */ /* 0x002fe20000000000 */
[----:B------:R-:W-:-:S04]  /*0290*/  IMAD.X R26, R25, 0x1, R19, P2 ;  /* 0x00000001191a7824 */ /* 0x000fc800010e0613 */
[----:B------:R-:W0:Y:S01]  /*02a0*/  SHFL.UP PT, R28, R27, 0x2, RZ ;  /* 0x044000001b1c7989 */ /* 0x000e2200000e00ff */
[----:B------:R-:W-:-:S05]  /*02b0*/  SEL R26, R26, R25, P0 ;  /* 0x000000191a1a7207 */ /* 0x000fca0000000000 */
[----:B------:R-:W1:Y:S01]  /*02c0*/  SHFL.UP P0, R25, R26, 0x2, RZ ;  /* 0x044000001a197989 */ /* 0x000e6200000000ff */
[----:B0-----:R-:W-:-:S05]  /*02d0*/  IADD3 R21, P2, PT, R28, R27, RZ ;  /* 0x0000001b1c157210 */ /* 0x001fca0007f5e0ff */
[----:B-1----:R-:W-:Y:S01]  /*02e0*/  IMAD.X R22, R25, 0x1, R26, P2 ;  /* 0x0000000119167824 */ /* 0x002fe200010e061a */
[----:B------:R-:W-:-:S04]  /*02f0*/  SEL R28, R21, R28, P0 ;  /* 0x0000001c151c7207 */ /* 0x000fc80000000000 */
[----:B------:R-:W-:Y:S01]  /*0300*/  SEL R29, R22, R25, P0 ;  /* 0x00000019161d7207 */ /* 0x000fe20000000000 */
        /* <DEDUP_REMOVED lines=12> */
[----:B------:R0:W1:Y:S04]  /*03d0*/  SHFL.UP PT, R28, R27, 0x10, RZ ;  /* 0x060000001b1c7989 */ /* 0x00006800000e00ff */
[----:B------:R0:W2:Y:S02]  /*03e0*/  SHFL.UP P0, R25, R26, 0x10, RZ ;  /* 0x060000001a197989 */ /* 0x0000a400000000ff */
.L_x_114:
[----:B-1----:R-:W-:-:S04]  /*03f0*/  IADD3 R21, P2, PT, R28, R27, RZ ;  /* 0x0000001b1c157210 */ /* 0x002fc80007f5e0ff */
[----:B--2---:R-:W-:Y:S01]  /*0400*/  SEL R21, R21, R28, P0 ;  /* 0x0000001c15157207 */ /* 0x004fe20000000000 */
[----:B------:R-:W-:-:S05]  /*0410*/  IMAD.X R22, R25, 0x1, R26, P2 ;  /* 0x0000000119167824 */ /* 0x000fca00010e061a */
[----:B------:R-:W-:Y:S02]  /*0420*/  SEL R22, R22, R25, P0 ;  /* 0x0000001916167207 */ /* 0x000fe40000000000 */
[----:B------:R-:W-:-:S05]  /*0430*/  IADD3 R20, P0, PT, R21, -R20, RZ ;  /* 0x8000001415147210 */ /* 0x000fca0007f1e0ff */
[----:B------:R-:W-:Y:S01]  /*0440*/  IMAD.X R21, R22, 0x1, ~R19, P0 ;  /* 0x0000000116157824 */ /* 0x000fe200000e0e13 */
[----:B------:R-:W-:-:S04]  /*0450*/  IADD3 R14, P0, PT, R14, R20, RZ ;  /* 0x000000140e0e7210 */ /* 0x000fc80007f1e0ff */
[----:B------:R1:W-:Y:S01]  /*0460*/  STS.64 [R18+0x10], R20 ;  /* 0x0000101412007388 */ /* 0x0003e20000000a00 */
[----:B------:R-:W-:Y:S01]  /*0470*/  IMAD.X R15, R15, 0x1, R21, P0 ;  /* 0x000000010f0f7824 */ /* 0x000fe200000e0615 */
        /* <DEDUP_REMOVED lines=17> */
[----:B------:R-:W-:-:S05]  /*0590*/  IMAD.X R3, R3, 0x1, R5, P0 ;  /* 0x0000000103037824 */ /* 0x000fca00000e0605 */
[----:B------:R1:W-:Y:S03]  /*05a0*/  STS.64 [R18+0x48], R2 ;  /* 0x0000480212007388 */ /* 0x0003e60000000a00 */
.L_x_102:
[----:B------:R-:W-:Y:S05]  /*05b0*/  WARPSYNC.ALL ;  /* 0x0000000000007948 */ /* 0x000fea0003800000 */
[----:B------:R-:W-:Y:S06]  /*05c0*/  BAR.SYNC.DEFER_BLOCKING 0x0 ;  /* 0x0000000000007b1d */ /* 0x000fec0000010000 */
[----:B------:R-:W-:Y:S05]  /*05d0*/  @P1 EXIT ;  /* 0x000000000000194d */ /* 0x000fea0003800000 */
[----:B01----:R-:W0:Y:S04]  /*05e0*/  LDS.64 R2, [R0+0x10] ;  /* 0x0000100000027984 */ /* 0x003e280000000a00 */
[----:B0-----:R-:W-:Y:S01]  /*05f0*/  STG.E.64 desc[UR4][R16.64], R2 ;  /* 0x0000000210007986 */ /* 0x001fe2000c101b04 */
[----:B------:R-:W-:Y:S05]  /*0600*/  EXIT ;  /* 0x000000000000794d */ /* 0x000fea0003800000 */
.L_x_103:
[----:B------:R-:W-:Y:S02]  /*0610*/  IMAD.MOV.U32 R24, RZ, RZ, R20 ;  /* 0x000000ffff187224 */ /* 0x000fe400078e0014 */
[----:B------:R-:W-:Y:S02]  /*0620*/  IMAD.MOV.U32 R23, RZ, RZ, 0x1 ;  /* 0x00000001ff177424 */ /* 0x000fe400078e00ff */
[----:B------:R-:W-:Y:S02]  /*0630*/  IMAD.MOV.U32 R22, RZ, RZ, RZ ;  /* 0x000000ffff167224 */ /* 0x000fe400078e00ff */
[----:B------:R-:W-:-:S07]  /*0640*/  IMAD.MOV.U32 R21, RZ, RZ, -0x1 ;  /* 0xffffffffff157424 */ /* 0x000fce00078e00ff */
[----:B------:R-:W-:Y:S05]  /*0650*/  WARPSYNC.COLLECTIVE R21, `(.L_x_104) ;  /* 0x0000000015087348 */ /* 0x000fea0003c00000 */
[----:B------:R0:W1:Y:S02]  /*0660*/  SHFL.UP P0, R25, R24, R23, R22 ;  /* 0x0400001718197389 */ /* 0x0000640000000016 */
[----:B01----:R-:W-:Y:S05]  /*0670*/  ENDCOLLECTIVE ;  /* 0x000000000000791b */ /* 0x003fea0003800000 */
.L_x_104:
[----:B------:R-:W-:Y:S02]  /*0680*/  IMAD.MOV.U32 R24, RZ, RZ, R19 ;  /* 0x000000ffff187224 */ /* 0x000fe400078e0013 */
[----:B------:R-:W-:-:S07]  /*0690*/  IMAD.MOV.U32 R27, RZ, RZ, R25 ;  /* 0x000000ffff1b7224 */ /* 0x000fce00078e0019 */
[----:B------:R-:W-:Y:S05]  /*06a0*/  WARPSYNC.COLLECTIVE R21, `(.L_x_105) ;  /* 0x0000000015087348 */ /* 0x000fea0003c00000 */
[----:B------:R0:W1:Y:S02]  /*06b0*/  SHFL.UP P0, R25, R24, R23, R22 ;  /* 0x0400001718197389 */ /* 0x0000640000000016 */
[----:B01----:R-:W-:Y:S05]  /*06c0*/  ENDCOLLECTIVE ;  /* 0x000000000000791b */ /* 0x003fea0003800000 */
.L_x_105:
[----:B------:R-:W-:Y:S01]  /*06d0*/  IADD3 R26, P2, PT, R27, R20, RZ ;  /* 0x000000141b1a7210 */ /* 0x000fe20007f5e0ff */
[----:B------:R-:W-:-:S03]  /*06e0*/  IMAD.MOV.U32 R23, RZ, RZ, 0x2 ;  /* 0x00000002ff177424 */ /* 0x000fc600078e00ff */
[----:B------:R-:W-:Y:S01]  /*06f0*/  SEL R27, R26, R27, P0 ;  /* 0x0000001b1a1b7207 */ /* 0x000fe20000000000 */
[----:B------:R-:W-:-:S04]  /*0700*/  IMAD.X R26, R25, 0x1, R19, P2 ;  /* 0x00000001191a7824 */ /* 0x000fc800010e0613 */
[----:B------:R-:W-:Y:S01]  /*0710*/  IMAD.MOV.U32 R24, RZ, RZ, R27 ;  /* 0x000000ffff187224 */ /* 0x000fe200078e001b */
[----:B------:R-:W-:-:S07]  /*0720*/  SEL R26, R26, R25, P0 ;  /* 0x000000191a1a7207 */ /* 0x000fce0000000000 */
[----:B------:R-:W-:Y:S05]  /*0730*/  WARPSYNC.COLLECTIVE R21, `(.L_x_106) ;  /* 0x0000000015087348 */ /* 0x000fea0003c00000 */
[----:B------:R0:W1:Y:S02]  /*0740*/  SHFL.UP P0, R25, R24, R23, R22 ;  /* 0x0400001718197389 */ /* 0x0000640000000016 */
[----:B01----:R-:W-:Y:S05]  /*0750*/  ENDCOLLECTIVE ;  /* 0x000000000000791b */ /* 0x003fea0003800000 */
.L_x_106:
[----:B------:R-:W-:Y:S02]  /*0760*/  IMAD.MOV.U32 R24, RZ, RZ, R26 ;  /* 0x000000ffff187224 */ /* 0x000fe400078e001a */
[----:B------:R-:W-:-:S07]  /*0770*/  IMAD.MOV.U32 R28, RZ, RZ, R25 ;  /* 0x000000ffff1c7224 */ /* 0x000fce00078e0019 */
[----:B------:R-:W-:Y:S05]  /*0780*/  WARPSYNC.COLLECTIVE R21, `(.L_x_107) ;  /* 0x0000000015087348 */ /* 0x000fea0003c00000 */
[----:B------:R0:W1:Y:S02]  /*0790*/  SHFL.UP P0, R25, R24, R23, R22 ;  /* 0x0400001718197389 */ /* 0x0000640000000016 */
[----:B01----:R-:W-:Y:S05]  /*07a0*/  ENDCOLLECTIVE ;  /* 0x000000000000791b */ /* 0x003fea0003800000 */
.L_x_107:
        /* <DEDUP_REMOVED lines=9> */
.L_x_108:
[----:B------:R-:W-:Y:S02]  /*0840*/  IMAD.MOV.U32 R24, RZ, RZ, R29 ;  /* 0x000000ffff187224 */ /* 0x000fe400078e001d */
[----:B------:R-:W-:-:S07]  /*0850*/  IMAD.MOV.U32 R27, RZ, RZ, R25 ;  /* 0x000000ffff1b7224 */ /* 0x000fce00078e0019 */
[----:B------:R-:W-:Y:S05]  /*0860*/  WARPSYNC.COLLECTIVE R21, `(.L_x_109) ;  /* 0x0000000015087348 */ /* 0x000fea0003c00000 */
[----:B------:R0:W1:Y:S02]  /*0870*/  SHFL.UP P0, R25, R24, R23, R22 ;  /* 0x0400001718197389 */ /* 0x0000640000000016 */
[----:B01----:R-:W-:Y:S05]  /*0880*/  ENDCOLLECTIVE ;  /* 0x000000000000791b */ /* 0x003fea0003800000 */
.L_x_109:
        /* <DEDUP_REMOVED lines=9> */
.L_x_110:
[----:B------:R-:W-:Y:S02]  /*0920*/  IMAD.MOV.U32 R24, RZ, RZ, R29 ;  /* 0x000000ffff187224 */ /* 0x000fe400078e001d */
[----:B------:R-:W-:-:S07]  /*0930*/  IMAD.MOV.U32 R27, RZ, RZ, R25 ;  /* 0x000000ffff1b7224 */ /* 0x000fce00078e0019 */
[----:B------:R-:W-:Y:S05]  /*0940*/  WARPSYNC.COLLECTIVE R21, `(.L_x_111) ;  /* 0x0000000015087348 */ /* 0x000fea0003c00000 */
[----:B------:R0:W1:Y:S02]  /*0950*/  SHFL.UP P0, R25, R24, R23, R22 ;  /* 0x0400001718197389 */ /* 0x0000640000000016 */
[----:B01----:R-:W-:Y:S05]  /*0960*/  ENDCOLLECTIVE ;  /* 0x000000000000791b */ /* 0x003fea0003800000 */
.L_x_111:
        /* <DEDUP_REMOVED lines=9> */
.L_x_112:
[----:B------:R-:W-:Y:S02]  /*0a00*/  IMAD.MOV.U32 R24, RZ, RZ, R26 ;  /* 0x000000ffff187224 */ /* 0x000fe400078e001a */
[----:B------:R-:W-:-:S07]  /*0a10*/  IMAD.MOV.U32 R28, RZ, RZ, R25 ;  /* 0x000000ffff1c7224 */ /* 0x000fce00078e0019 */
[----:B------:R-:W-:Y:S05]  /*0a20*/  WARPSYNC.COLLECTIVE R21, `(.L_x_113) ;  /* 0x0000000015087348 */ /* 0x000fea0003c00000 */
[----:B------:R0:W1:Y:S02]  /*0a30*/  SHFL.UP P0, R25, R24, R23, R22 ;  /* 0x0400001718197389 */ /* 0x0000640000000016 */
[----:B01----:R-:W-:Y:S05]  /*0a40*/  ENDCOLLECTIVE ;  /* 0x000000000000791b */ /* 0x003fea0003800000 */
.L_x_113:
[----:B------:R-:W-:Y:S05]  /*0a50*/  BRA `(.L_x_114) ;  /* 0xfffffff800647947 */ /* 0x000fea000383ffff */
.L_x_115:
        /* <DEDUP_REMOVED lines=10> */
.L_x_438:


//--------------------- .text._ZN3cub18CUB_300001_SM_10006detail10radix_sort30DeviceRadixSortHistogramKernelINS1_5radix10policy_hubIlNS0_8NullTypeEyE10Policy1000ELNS0_9SortOrderE0ElyNS1_21identity_decomposer_tEEEvPT2_PKT1_SB_iiT3_ --------------------------
	.section	.text._ZN3cub18CUB_300001_SM_10006detail10radix_sort30DeviceRadixSortHistogramKernelINS1_5radix10policy_hubIlNS0_8NullTypeEyE10Policy1000ELNS0_9SortOrderE0ElyNS1_21identity_decomposer_tEEEvPT2_PKT1_SB_iiT3_,"ax",@progbits
	.align	128
        .global         _ZN3cub18CUB_300001_SM_10006detail10radix_sort30DeviceRadixSortHistogramKernelINS1_5radix10policy_hubIlNS0_8NullTypeEyE10Policy1000ELNS0_9SortOrderE0ElyNS1_21identity_decomposer_tEEEvPT2_PKT1_SB_iiT3_
        .type           _ZN3cub18CUB_300001_SM_10006detail10radix_sort30DeviceRadixSortHistogramKernelINS1_5radix10policy_hubIlNS0_8NullTypeEyE10Policy1000ELNS0_9SortOrderE0ElyNS1_21identity_decomposer_tEEEvPT2_PKT1_SB_iiT3_,@function
        .size           _ZN3cub18CUB_300001_SM_10006detail10radix_sort30DeviceRadixSortHistogramKernelINS1_5radix10policy_hubIlNS0_8NullTypeEyE10Policy1000ELNS0_9SortOrderE0ElyNS1_21identity_decomposer_tEEEvPT2_PKT1_SB_iiT3_,(.L_x_439 - _ZN3cub18CUB_300001_SM_10006detail10radix_sort30DeviceRadixSortHistogramKernelINS1_5radix10policy_hubIlNS0_8NullTypeEyE10Policy1000ELNS0_9SortOrderE0ElyNS1_21identity_decomposer_tEEEvPT2_PKT1_SB_iiT3_)
        .other          _ZN3cub18CUB_300001_SM_10006detail10radix_sort30DeviceRadixSortHistogramKernelINS1_5radix10policy_hubIlNS0_8NullTypeEyE10Policy1000ELNS0_9SortOrderE0ElyNS1_21identity_decomposer_tEEEvPT2_PKT1_SB_iiT3_,@"STO_CUDA_ENTRY STV_DEFAULT"
_ZN3cub18CUB_300001_SM_10006detail10radix_sort30DeviceRadixSortHistogramKernelINS1_5radix10policy_hubIlNS0_8NullTypeEyE10Policy1000ELNS0_9SortOrderE0ElyNS1_21identity_decomposer_tEEEvPT2_PKT1_SB_iiT3_:
.text._ZN3cub18CUB_300001_SM_10006detail10radix_sort30DeviceRadixSortHistogramKernelINS1_5radix10policy_hubIlNS0_8NullTypeEyE10Policy1000ELNS0_9SortOrderE0ElyNS1_21identity_decomposer_tEEEvPT2_PKT1_SB_iiT3_:
[----:B------:R-:W-:Y:S01]  /*0000*/  LDC R1, c[0x0][0x37c] ;  /* 0x0000df00ff017b82 */ /* 0x000fe20000000800 */
[----:B------:R-:W0:Y:S02]  /*0010*/  LDCU.64 UR4, c[0x0][0x390] ;  /* 0x00007200ff0477ac */ /* 0x000e240008000a00 */
[----:B0-----:R-:W-:-:S04]  /*0020*/  ISETP.NE.U32.AND P0, PT, RZ, UR4, PT ;  /* 0x00000004ff007c0c */ /* 0x001fc8000bf05070 */
[----:B------:R-:W-:-:S13]  /*0030*/  ISETP.NE.AND.EX P0, PT, RZ, UR5, PT, P0 ;  /* 0x00000005ff007c0c */ /* 0x000fda000bf05300 */
[----:B------:R-:W-:Y:S05]  /*0040*/  @!P0 EXIT ;  /* 0x000000000000894d */ /* 0x000fea0003800000 */
[----:B------:R-:W0:Y:S01]  /*0050*/  S2R R36, SR_TID.X ;  /* 0x0000000000247919 */ /* 0x000e220000002100 */
[----:B------:R-:W1:Y:S01]  /*0060*/  LDC.64 R2, c[0x0][0x398] ;  /* 0x0000e600ff027b82 */ /* 0x000e620000000a00 */
[----:B------:R-:W-:Y:S01]  /*0070*/  UMOV UR4, 0x400 ;  /* 0x0000040000047882 */ /* 0x000fe20000000000 */
[----:B------:R-:W2:Y:S01]  /*0080*/  LDCU.64 UR16, c[0x0][0x358] ;  /* 0x00006b00ff1077ac */ /* 0x000ea20008000a00 */
[----:B------:R-:W3:Y:S05]  /*0090*/  LDCU UR18, c[0x0][0x370] ;  /* 0x00006e00ff1277ac */ /* 0x000eea0008000800 */
[----:B------:R-:W4:Y:S01]  /*00a0*/  S2UR UR5, SR_CgaCtaId ;  /* 0x00000000000579c3 */ /* 0x000f220000008800 */
[----:B------:R-:W-:Y:S01]  /*00b0*/  UMOV UR6, URZ ;  /* 0x000000ff00067c82 */ /* 0x000fe20008000000 */
[----:B------:R-:W-:-:S06]  /*00c0*/  UMOV UR7, URZ ;  /* 0x000000ff00077c82 */ /* 0x000fcc0008000000 */
[----:B------:R-:W5:Y:S01]  /*00d0*/  S2UR UR8, SR_CTAID.X ;  /* 0x00000000000879c3 */ /* 0x000f620000002500 */
[----:B-1----:R-:W-:-:S04]  /*00e0*/  IADD3 R0, PT, PT, R3, 0x7, -R2 ;  /* 0x0000000703007810 */ /* 0x002fc80007ffe802 */
[----:B------:R-:W-:Y:S01]  /*00f0*/  ISETP.GE.AND P0, PT, R0, 0x8, PT ;  /* 0x000000080000780c */ /* 0x000fe20003f06270 */
[C---:B0-----:R-:W-:Y:S01]  /*0100*/  VIADD R50, R36.reuse, 0x80 ;  /* 0x0000008024327836 */ /* 0x041fe20000000000 */
[----:B----4-:R-:W-:Y:S02]  /*0110*/  ULEA UR4, UR5, UR4, 0x18 ;  /* 0x0000000405047291 */ /* 0x010fe4000f8ec0ff */
[C---:B------:R-:W-:Y:S01]  /*0120*/  ISETP.GT.U32.OR P0, PT, R36.reuse, 0xff, !P0 ;  /* 0x000000ff2400780c */ /* 0x040fe20004704470 */
[C---:B------:R-:W-:Y:S02]  /*0130*/  VIADD R48, R36.reuse, 0x100 ;  /* 0x0000010024307836 */ /* 0x040fe40000000000 */
[C---:B------:R-:W-:Y:S01]  /*0140*/  VIADD R46, R36.reuse, 0x200 ;  /* 0x00000200242e7836 */ /* 0x040fe20000000000 */
[----:B------:R-:W-:Y:S01]  /*0150*/  P2R R38, PR, RZ, 0x1 ;  /* 0x00000001ff267803 */ /* 0x000fe20000000000 */
[C---:B------:R-:W-:Y:S01]  /*0160*/  VIADD R44, R36.reuse, 0x280 ;  /* 0x00000280242c7836 */ /* 0x040fe20000000000 */
[C---:B------:R-:W-:Y:S01]  /*0170*/  LEA R0, R36.reuse, UR4, 0x2 ;  /* 0x0000000424007c11 */ /* 0x040fe2000f8e10ff */
[C---:B------:R-:W-:Y:S01]  /*0180*/  VIADD R42, R36.reuse, 0x300 ;  /* 0x00000300242a7836 */ /* 0x040fe20000000000 */
[----:B-----5:R-:W-:Y:S01]  /*0190*/  USHF.L.U32 UR8, UR8, 0xb, URZ ;  /* 0x0000000b08087899 */ /* 0x020fe200080006ff */
[----:B--23--:R-:W-:-:S11]  /*01a0*/  VIADD R40, R36, 0x780 ;  /* 0x0000078024287836 */ /* 0x00cfd60000000000 */
.L_x_199:
[----:B------:R-:W-:Y:S01]  /*01b0*/  ISETP.NE.AND P0, PT, R38, RZ, PT ;  /* 0x000000ff2600720c */ /* 0x000fe20003f05270 */
[----:B------:R-:W-:-:S12]  /*01c0*/  BSSY.RECONVERGENT B0, `(.L_x_116) ;  /* 0x0000081000007945 */ /* 0x000fd80003800200 */
[----:B0-2345:R-:W-:Y:S05]  /*01d0*/  @P0 BRA `(.L_x_117) ;  /* 0x0000000400fc0947 */ /* 0x03dfea0003800000 */
[----:B------:R-:W0:Y:S02]  /*01e0*/  LDC.64 R2, c[0x0][0x398] ;  /* 0x0000e600ff027b82 */ /* 0x000e240000000a00 */
[----:B0-----:R-:W-:-:S04]  /*01f0*/  IADD3 R2, PT, PT, R3, 0x7, -R2 ;  /* 0x0000000703027810 */ /* 0x001fc80007ffe802 */
[----:B------:R-:W-:-:S04]  /*0200*/  SHF.R.S32.HI R3, RZ, 0x1f, R2 ;  /* 0x0000001fff037819 */ /* 0x000fc80000011402 */
[----:B------:R-:W-:-:S04]  /*0210*/  LEA.HI R3, R3, R2, RZ, 0x3 ;  /* 0x0000000203037211 */ /* 0x000fc800078f18ff */
[----:B------:R-:W-:Y:S01]  /*0220*/  SHF.R.S32.HI R4, RZ, 0x3, R3 ;  /* 0x00000003ff047819 */ /* 0x000fe20000011403 */
[----:B------:R-:W-:-:S03]  /*0230*/  IMAD.MOV.U32 R3, RZ, RZ, RZ ;  /* 0x000000ffff037224 */ /* 0x000fc600078e00ff */
[C---:B------:R-:W-:Y:S01]  /*0240*/  LOP3.LUT R6, R4.reuse, 0xffffff0, RZ, 0xc0, !PT ;  /* 0x0ffffff004067812 */ /* 0x040fe200078ec0ff */
[----:B------:R-:W-:-:S05]  /*0250*/  VIADD R2, R4, 0xffffffff ;  /* 0xffffffff04027836 */ /* 0x000fca0000000000 */
[----:B------:R-:W-:-:S13]  /*0260*/  ISETP.GE.U32.AND P0, PT, R2, 0xf, PT ;  /* 0x0000000f0200780c */ /* 0x000fda0003f06070 */
[----:B------:R-:W-:Y:S05]  /*0270*/  @!P0 BRA `(.L_x_118) ;  /* 0x00000000005c8947 */ /* 0x000fea0003800000 */
[----:B------:R-:W-:Y:S02]  /*0280*/  IMAD.MOV R3, RZ, RZ, -R6 ;  /* 0x000000ffff037224 */ /* 0x000fe400078e0a06 */
[----:B------:R-:W-:-:S07]  /*0290*/  VIADD R2, R0, 0x2000 ;  /* 0x0000200000027836 */ /* 0x000fce0000000000 */
.L_x_119:
[----:B------:R-:W-:Y:S01]  /*02a0*/  IADD3 R3, PT, PT, R3, 0x10, RZ ;  /* 0x0000001003037810 */ /* 0x000fe20007ffe0ff */
[----:B------:R-:W-:Y:S03]  /*02b0*/  STS [R2+-0x2000], RZ ;  /* 0xffe000ff02007388 */ /* 0x000fe60000000800 */
        /* <DEDUP_REMOVED lines=18> */
[----:B------:R-:W-:-:S07]  /*03e0*/  IMAD.MOV.U32 R3, RZ, RZ, R6 ;  /* 0x000000ffff037224 */ /* 0x000fce00078e0006 */
.L_x_118:
[C---:B------:R-:W-:Y:S02]  /*03f0*/  LOP3.LUT R2, R4.reuse, 0xf, RZ, 0xc0, !PT ;  /* 0x0000000f04027812 */ /* 0x040fe400078ec0ff */
[----:B------:R-:W-:Y:S02]  /*0400*/  LOP3.LUT R7, R4, 0x7, RZ, 0xc0, !PT ;  /* 0x0000000704077812 */ /* 0x000fe400078ec0ff */
[C---:B------:R-:W-:Y:S01]  /*0410*/  ISETP.NE.AND P1, PT, R2.reuse, RZ, PT ;  /* 0x000000ff0200720c */ /* 0x040fe20003f25270 */
[----:B------:R-:W-:Y:S01]  /*0420*/  VIADD R2, R2, 0xffffffff ;  /* 0xffffffff02027836 */ /* 0x000fe20000000000 */
[----:B------:R-:W-:Y:S01]  /*0430*/  LOP3.LUT R5, R4, 0x3, RZ, 0xc0, !PT ;  /* 0x0000000304057812 */ /* 0x000fe200078ec0ff */
[----:B------:R-:W-:-:S10]  /*0440*/  VIADD R8, R7, 0xffffffff ;  /* 0xffffffff07087836 */ /* 0x000fd40000000000 */
[----:B------:R-:W-:Y:S05]  /*0450*/  @!P1 BRA `(.L_x_120) ;  /* 0x0000000000789947 */ /* 0x000fea0003800000 */
[----:B------:R-:W-:Y:S02]  /*0460*/  ISETP.GE.U32.AND P2, PT, R2, 0x7, PT ;  /* 0x000000070200780c */ /* 0x000fe40003f46070 */
[----:B------:R-:W-:-:S11]  /*0470*/  ISETP.NE.AND P3, PT, R7, RZ, PT ;  /* 0x000000ff0700720c */ /* 0x000fd60003f65270 */
[----:B------:R-:W-:Y:S05]  /*0480*/  @!P2 BRA `(.L_x_121) ;  /* 0x000000000028a947 */ /* 0x000fea0003800000 */
        /* <DEDUP_REMOVED lines=10> */
.L_x_121:
[----:B------:R-:W-:Y:S05]  /*0530*/  @!P3 BRA `(.L_x_120) ;  /* 0x000000000040b947 */ /* 0x000fea0003800000 */
[----:B------:R-:W-:Y:S02]  /*0540*/  ISETP.GE.U32.AND P2, PT, R8, 0x3, PT ;  /* 0x000000030800780c */ /* 0x000fe40003f46070 */
[----:B------:R-:W-:-:S11]  /*0550*/  ISETP.NE.AND P3, PT, R5, RZ, PT ;  /* 0x000000ff0500720c */ /* 0x000fd60003f65270 */
[C---:B0-----:R-:W-:Y:S02]  /*0560*/  @P2 IMAD R4, R3.reuse, 0x400, R0 ;  /* 0x0000040003042824 */ /* 0x041fe400078e0200 */
[----:B------:R-:W-:-:S03]  /*0570*/  @P2 VIADD R3, R3, 0x4 ;  /* 0x0000000403032836 */ /* 0x000fc60000000000 */
[----:B------:R1:W-:Y:S04]  /*0580*/  @P2 STS [R4], RZ ;  /* 0x000000ff04002388 */ /* 0x0003e80000000800 */
[----:B------:R1:W-:Y:S04]  /*0590*/  @P2 STS [R4+0x400], RZ ;  /* 0x000400ff04002388 */ /* 0x0003e80000000800 */
[----:B------:R1:W-:Y:S04]  /*05a0*/  @P2 STS [R4+0x800], RZ ;  /* 0x000800ff04002388 */ /* 0x0003e80000000800 */
[----:B------:R1:W-:Y:S01]  /*05b0*/  @P2 STS [R4+0xc00], RZ ;  /* 0x000c00ff04002388 */ /* 0x0003e20000000800 */
[----:B------:R-:W-:Y:S05]  /*05c0*/  @!P3 BRA `(.L_x_120) ;  /* 0x00000000001cb947 */ /* 0x000fea0003800000 */
[----:B------:R-:W-:Y:S01]  /*05d0*/  IMAD R3, R3, 0x400, R0 ;  /* 0x0000040003037824 */ /* 0x000fe200078e0200 */
[----:B------:R-:W-:-:S04]  /*05e0*/  ISETP.NE.AND P2, PT, R5, 0x1, PT ;  /* 0x000000010500780c */ /* 0x000fc80003f45270 */
[----:B------:R2:W-:Y:S09]  /*05f0*/  STS [R3], RZ ;  /* 0x000000ff03007388 */ /* 0x0005f20000000800 */
[----:B--2---:R-:W-:Y:S05]  /*0600*/  @!P2 BRA `(.L_x_120) ;  /* 0x00000000000ca947 */ /* 0x004fea0003800000 */
[----:B------:R-:W-:Y:S01]  /*0610*/  ISETP.NE.AND P2, PT, R5, 0x2, PT ;  /* 0x000000020500780c */ /* 0x000fe20003f45270 */
[----:B------:R2:W-:-:S12]  /*0620*/  STS [R3+0x400], RZ ;  /* 0x000400ff03007388 */ /* 0x0005d80000000800 */
[----:B------:R2:W-:Y:S02]  /*0630*/  @P2 STS [R3+0x800], RZ ;  /* 0x000800ff03002388 */ /* 0x0005e40000000800 */
.L_x_120:
[----:B------:R-:W-:-:S13]  /*0640*/  ISETP.GT.U32.AND P2, PT, R36, 0x7f, PT ;  /* 0x0000007f2400780c */ /* 0x000fda0003f44070 */
[----:B------:R-:W-:Y:S05]  /*0650*/  @P2 BRA `(.L_x_117) ;  /* 0x0000000000dc2947 */ /* 0x000fea0003800000 */
[----:B--2---:R-:W-:Y:S01]  /*0660*/  HFMA2 R3, -RZ, RZ, 0, 0 ;  /* 0x00000000ff037431 */ /* 0x004fe200000001ff */
[----:B------:R-:W-:Y:S06]  /*0670*/  @!P0 BRA `(.L_x_122) ;  /* 0x0000000000588947 */ /* 0x000fec0003800000 */
[----:B------:R-:W-:-:S07]  /*0680*/  IMAD.MOV.U32 R3, RZ, RZ, RZ ;  /* 0x000000ffff037224 */ /* 0x000fce00078e00ff */
.L_x_123:
[C---:B012---:R-:W-:Y:S02]  /*0690*/  IMAD R4, R3.reuse, 0x400, R0 ;  /* 0x0000040003047824 */ /* 0x047fe400078e0200 */
[----:B------:R-:W-:-:S03]  /*06a0*/  VIADD R3, R3, 0x10 ;  /* 0x0000001003037836 */ /* 0x000fc60000000000 */
[----:B------:R2:W-:Y:S02]  /*06b0*/  STS [R4+0x200], RZ ;  /* 0x000200ff04007388 */ /* 0x0005e40000000800 */
[----:B------:R-:W-:Y:S02]  /*06c0*/  ISETP.NE.AND P0, PT, R3, R6, PT ;  /* 0x000000060300720c */ /* 0x000fe40003f05270 */
[----:B------:R2:W-:Y:S04]  /*06d0*/  STS [R4+0x600], RZ ;  /* 0x000600ff04007388 */ /* 0x0005e80000000800 */
        /* <DEDUP_REMOVED lines=13> */
[----:B------:R2:W-:Y:S01]  /*07b0*/  STS [R4+0x3e00], RZ ;  /* 0x003e00ff04007388 */ /* 0x0005e20000000800 */
[----:B------:R-:W-:Y:S05]  /*07c0*/  @P0 BRA `(.L_x_123) ;  /* 0xfffffffc00b00947 */ /* 0x000fea000383ffff */
[----:B------:R-:W-:-:S07]  /*07d0*/  IMAD.MOV.U32 R3, RZ, RZ, R6 ;  /* 0x000000ffff037224 */ /* 0x000fce00078e0006 */
.L_x_122:
[----:B------:R-:W-:Y:S05]  /*07e0*/  @!P1 BRA `(.L_x_117) ;  /* 0x0000000000789947 */ /* 0x000fea0003800000 */
[----:B------:R-:W-:Y:S02]  /*07f0*/  ISETP.GE.U32.AND P0, PT, R2, 0x7, PT ;  /* 0x000000070200780c */ /* 0x000fe40003f06070 */
[----:B------:R-:W-:-:S11]  /*0800*/  ISETP.NE.AND P1, PT, R7, RZ, PT ;  /* 0x000000ff0700720c */ /* 0x000fd60003f25270 */
[----:B------:R-:W-:Y:S05]  /*0810*/  @!P0 BRA `(.L_x_124) ;  /* 0x0000000000288947 */ /* 0x000fea0003800000 */
[C---:B------:R-:W-:Y:S02]  /*0820*/  IMAD R2, R3.reuse, 0x400, R0 ;  /* 0x0000040003027824 */ /* 0x040fe400078e0200 */
[----:B------:R-:W-:-:S03]  /*0830*/  VIADD R3, R3, 0x8 ;  /* 0x0000000803037836 */ /* 0x000fc60000000000 */
[----:B------:R3:W-:Y:S04]  /*0840*/  STS [R2+0x200], RZ ;  /* 0x000200ff02007388 */ /* 0x0007e80000000800 */
[----:B------:R3:W-:Y:S04]  /*0850*/  STS [R2+0x600], RZ ;  /* 0x000600ff02007388 */ /* 0x0007e80000000800 */
[----:B------:R3:W-:Y:S04]  /*0860*/  STS [R2+0xa00], RZ ;  /* 0x000a00ff02007388 */ /* 0x0007e80000000800 */
[----:B------:R3:W-:Y:S04]  /*0870*/  STS [R2+0xe00], RZ ;  /* 0x000e00ff02007388 */ /* 0x0007e80000000800 */
[----:B------:R3:W-:Y:S04]  /*0880*/  STS [R2+0x1200], RZ ;  /* 0x001200ff02007388 */ /* 0x0007e80000000800 */
[----:B------:R3:W-:Y:S04]  /*0890*/  STS [R2+0x1600], RZ ;  /* 0x001600ff02007388 */ /* 0x0007e80000000800 */
[----:B------:R3:W-:Y:S04]  /*08a0*/  STS [R2+0x1a00], RZ ;  /* 0x001a00ff02007388 */ /* 0x0007e80000000800 */
[----:B------:R3:W-:Y:S02]  /*08b0*/  STS [R2+0x1e00], RZ ;  /* 0x001e00ff02007388 */ /* 0x0007e40000000800 */
.L_x_124:
[----:B------:R-:W-:Y:S05]  /*08c0*/  @!P1 BRA `(.L_x_117) ;  /* 0x0000000000409947 */ /* 0x000fea0003800000 */
[----:B------:R-:W-:Y:S02]  /*08d0*/  ISETP.GE.U32.AND P0, PT, R8, 0x3, PT ;  /* 0x000000030800780c */ /* 0x000fe40003f06070 */
[----:B------:R-:W-:-:S11]  /*08e0*/  ISETP.NE.AND P1, PT, R5, RZ, PT ;  /* 0x000000ff0500720c */ /* 0x000fd60003f25270 */
[C---:B---3--:R-:W-:Y:S02]  /*08f0*/  @P0 IMAD R2, R3.reuse, 0x400, R0 ;  /* 0x0000040003020824 */ /* 0x048fe400078e0200 */
[----:B------:R-:W-:-:S03]  /*0900*/  @P0 VIADD R3, R3, 0x4 ;  /* 0x0000000403030836 */ /* 0x000fc60000000000 */
[----:B------:R4:W-:Y:S04]  /*0910*/  @P0 STS [R2+0x200], RZ ;  /* 0x000200ff02000388 */ /* 0x0009e80000000800 */
[----:B------:R4:W-:Y:S04]  /*0920*/  @P0 STS [R2+0x600], RZ ;  /* 0x000600ff02000388 */ /* 0x0009e80000000800 */
[----:B------:R4:W-:Y:S04]  /*0930*/  @P0 STS [R2+0xa00], RZ ;  /* 0x000a00ff02000388 */ /* 0x0009e80000000800 */
[----:B------:R4:W-:Y:S01]  /*0940*/  @P0 STS [R2+0xe00], RZ ;  /* 0x000e00ff02000388 */ /* 0x0009e20000000800 */
[----:B------:R-:W-:Y:S05]  /*0950*/  @!P1 BRA `(.L_x_117) ;  /* 0x00000000001c9947 */ /* 0x000fea0003800000 */
[----:B------:R-:W-:Y:S01]  /*0960*/  IMAD R3, R3, 0x400, R0 ;  /* 0x0000040003037824 */ /* 0x000fe200078e0200 */
[----:B------:R-:W-:-:S04]  /*0970*/  ISETP.NE.AND P0, PT, R5, 0x1, PT ;  /* 0x000000010500780c */ /* 0x000fc80003f05270 */
[----:B------:R3:W-:Y:S09]  /*0980*/  STS [R3+0x200], RZ ;  /* 0x000200ff03007388 */ /* 0x0007f20000000800 */
[----:B---3--:R-:W-:Y:S05]  /*0990*/  @!P0 BRA `(.L_x_117) ;  /* 0x00000000000c8947 */ /* 0x008fea0003800000 */
[----:B------:R-:W-:Y:S01]  /*09a0*/  ISETP.NE.AND P0, PT, R5, 0x2, PT ;  /* 0x000000020500780c */ /* 0x000fe20003f05270 */
[----:B------:R3:W-:-:S12]  /*09b0*/  STS [R3+0x600], RZ ;  /* 0x000600ff03007388 */ /* 0x0007d80000000800 */
[----:B------:R3:W-:Y:S02]  /*09c0*/  @P0 STS [R3+0xa00], RZ ;  /* 0x000a00ff03000388 */ /* 0x0007e40000000800 */
.L_x_117:
[----:B------:R-:W-:Y:S05]  /*09d0*/  BSYNC.RECONVERGENT B0 ;  /* 0x0000000000007941 */ /* 0x000fea0003800200 */
.L_x_116:
[----:B------:R-:W5:Y:S01]  /*09e0*/  LDCU.64 UR10, c[0x0][0x390] ;  /* 0x00007200ff0a77ac */ /* 0x000f620008000a00 */
[----:B------:R-:W-:Y:S02]  /*09f0*/  USHF.L.U32 UR4, UR6, 0x1e, URZ ;  /* 0x0000001e06047899 */ /* 0x000fe400080006ff */
[----:B------:R-:W-:Y:S02]  /*0a00*/  USHF.L.U64.HI UR5, UR6, 0x1e, UR7 ;  /* 0x0000001e06057899 */ /* 0x000fe40008010207 */
[----:B-----5:R-:W-:-:S04]  /*0a10*/  UIADD3 UR4, UP0, UPT, -UR4, UR10, URZ ;  /* 0x0000000a04047290 */ /* 0x020fc8000ff1e1ff */
[----:B------:R-:W-:Y:S02]  /*0a20*/  UIADD3.X UR5, UPT, UPT, ~UR5, UR11, URZ, UP0, !UPT ;  /* 0x0000000b05057290 */ /* 0x000fe400087fe5ff */
[----:B------:R-:W-:-:S04]  /*0a30*/  UISETP.LT.U32.AND UP0, UPT, UR4, 0x40000000, UPT ;  /* 0x400000000400788c */ /* 0x000fc8000bf01070 */
[----:B------:R-:W-:-:S04]  /*0a40*/  UISETP.LT.U32.AND.EX UP0, UPT, UR5, URZ, UPT, UP0 ;  /* 0x000000ff0500728c */ /* 0x000fc8000bf01100 */
[----:B------:R-:W-:Y:S02]  /*0a50*/  USEL UR10, UR4, 0x40000000, UP0 ;  /* 0x40000000040a7887 */ /* 0x000fe40008000000 */
[----:B------:R-:W-:Y:S02]  /*0a60*/  USEL UR11, UR5, URZ, UP0 ;  /* 0x000000ff050b7287 */ /* 0x000fe40008000000 */
[----:B------:R-:W-:-:S04]  /*0a70*/  UISETP.GT.U32.AND UP0, UPT, UR10, UR8, UPT ;  /* 0x000000080a00728c */ /* 0x000fc8000bf04070 */
[----:B------:R-:W-:Y:S01]  /*0a80*/  UISETP.GT.U32.AND.EX UP0, UPT, UR11, URZ, UPT, UP0 ;  /* 0x000000ff0b00728c */ /* 0x000fe2000bf04100 */
[----:B------:R-:W-:Y:S08]  /*0a90*/  BAR.SYNC.DEFER_BLOCKING 0x0 ;  /* 0x0000000000007b1d */ /* 0x000ff00000010000 */
[----:B------:R-:W-:Y:S06]  /*0aa0*/  BAR.SYNC.DEFER_BLOCKING 0x0 ;  /* 0x0000000000007b1d */ /* 0x000fec0000010000 */
[----:B------:R-:W-:Y:S05]  /*0ab0*/  BRA.U !UP0, `(.L_x_125) ;  /* 0x0000000d085c7547 */ /* 0x000fea000b800000 */
[----:B------:R-:W-:Y:S01]  /*0ac0*/  UMOV UR9, UR8 ;  /* 0x0000000800097c82 */ /* 0x000fe20008000000 */
[----:B------:R-:W-:-:S05]  /*0ad0*/  UMOV UR5, URZ ;  /* 0x000000ff00057c82 */ /* 0x000fca0008000000 */
.L_x_130:
[----:B-----5:R-:W5:Y:S01]  /*0ae0*/  LDCU.64 UR14, c[0x0][0x390] ;  /* 0x00007200ff0e77ac */ /* 0x020f620008000a00 */
[----:B------:R-:W-:Y:S02]  /*0af0*/  USHF.L.U32 UR12, UR6, 0x1e, URZ ;  /* 0x0000001e060c7899 */ /* 0x000fe400080006ff */
[----:B------:R-:W-:Y:S02]  /*0b00*/  USHF.L.U64.HI UR13, UR6, 0x1e, UR7 ;  /* 0x0000001e060d7899 */ /* 0x000fe40008010207 */
[----:B------:R-:W-:-:S04]  /*0b10*/  UIADD3 UR12, UP0, UPT, UR9, UR12, URZ ;  /* 0x0000000c090c7290 */ /* 0x000fc8000ff1e0ff */
[----:B------:R-:W-:Y:S02]  /*0b20*/  UIADD3.X UR13, UPT, UPT, UR5, UR13, URZ, UP0, !UPT ;  /* 0x0000000d050d7290 */ /* 0x000fe400087fe4ff */
[----:B------:R-:W-:Y:S02]  /*0b30*/  ULEA UR9, UP0, UR18, UR9, 0xb ;  /* 0x0000000912097291 */ /* 0x000fe4000f8058ff */
[----:B-----5:R-:W-:Y:S02]  /*0b40*/  UIADD3 UR14, UP1, UPT, -UR12, UR14, URZ ;  /* 0x0000000e0c0e7290 */ /* 0x020fe4000ff3e1ff */
[----:B------:R-:W-:Y:S02]  /*0b50*/  UIADD3.X UR5, UPT, UPT, URZ, UR5, URZ, UP0, !UPT ;  /* 0x00000005ff057290 */ /* 0x000fe400087fe4ff */
[----:B------:R-:W-:Y:S02]  /*0b60*/  UIADD3.X UR4, UPT, UPT, ~UR13, UR15, URZ, UP1, !UPT ;  /* 0x0000000f0d047290 */ /* 0x000fe40008ffe5ff */
[----:B------:R-:W-:-:S02]  /*0b70*/  UISETP.GE.U32.AND UP1, UPT, UR14, 0x800, UPT ;  /* 0x000008000e00788c */ /* 0x000fc4000bf26070 */
[----:B------:R-:W-:Y:S02]  /*0b80*/  UISETP.GE.U32.AND UP0, UPT, UR9, UR10, UPT ;  /* 0x0000000a0900728c */ /* 0x000fe4000bf06070 */
[----:B------:R-:W-:Y:S02]  /*0b90*/  UISETP.GE.U32.AND.EX UP1, UPT, UR4, URZ, UPT, UP1 ;  /* 0x000000ff0400728c */ /* 0x000fe4000bf26110 */
[----:B------:R-:W-:-:S07]  /*0ba0*/  UISETP.GE.U32.AND.EX UP0, UPT, UR5, UR11, UPT, UP0 ;  /* 0x0000000b0500728c */ /* 0x000fce000bf06100 */
[----:B0-----:R-:W-:Y:S05]  /*0bb0*/  BRA.U !UP1, `(.L_x_126) ;  /* 0x0000000109587547 */ /* 0x001fea000b800000 */
[----:B------:R-:W0:Y:S01]  /*0bc0*/  LDCU.64 UR14, c[0x0][0x388] ;  /* 0x00007100ff0e77ac */ /* 0x000e220008000a00 */
[----:B---34-:R-:W-:-:S04]  /*0bd0*/  IADD3 R2, P0, PT, R36, UR12, RZ ;  /* 0x0000000c24027c10 */ /* 0x018fc8000ff1e0ff */
[----:B--2---:R-:W-:Y:S02]  /*0be0*/  IADD3.X R3, PT, PT, RZ, UR13, RZ, P0, !PT ;  /* 0x0000000dff037c10 */ /* 0x004fe400087fe4ff */
        /* <DEDUP_REMOVED lines=16> */
[----:B-1----:R0:W5:Y:S04]  /*0cf0*/  LDG.E.64 R4, desc[UR16][R34.64+0x3800] ;  /* 0x0038001022047981 */ /* 0x002168000c1e1b00 */
[----:B------:R0:W5:Y:S01]  /*0d00*/  LDG.E.64 R2, desc[UR16][R34.64+0x3c00] ;  /* 0x003c001022027981 */ /* 0x000162000c1e1b00 */
[----:B------:R-:W-:Y:S05]  /*0d10*/  BRA `(.L_x_127) ;  /* 0x00000004003c7947 */ /* 0x000fea0003800000 */
.L_x_126:
[C---:B------:R-:W-:Y:S01]  /*0d20*/  ISETP.GE.AND P5, PT, R36.reuse, UR14, PT ;  /* 0x0000000e24007c0c */ /* 0x040fe2000bfa6270 */
[----:B------:R-:W0:Y:S01]  /*0d30*/  LDCU.64 UR20, c[0x0][0x388] ;  /* 0x00007100ff1477ac */ /* 0x000e220008000a00 */
[----:B---34-:R-:W-:Y:S01]  /*0d40*/  IADD3 R2, P0, PT, R36, UR12, RZ ;  /* 0x0000000c24027c10 */ /* 0x018fe2000ff1e0ff */
[----:B------:R-:W-:Y:S01]  /*0d50*/  IMAD.MOV.U32 R32, RZ, RZ, -0x1 ;  /* 0xffffffffff207424 */ /* 0x000fe200078e00ff */
[----:B------:R-:W1:Y:S01]  /*0d60*/  S2R R36, SR_TID.X ;  /* 0x0000000000247919 */ /* 0x000e620000002100 */
[----:B------:R-:W-:Y:S01]  /*0d70*/  ISETP.GE.AND P2, PT, R50, UR14, PT ;  /* 0x0000000e32007c0c */ /* 0x000fe2000bf46270 */
[----:B------:R-:W-:Y:S01]  /*0d80*/  IMAD.MOV.U32 R33, RZ, RZ, 0x7fffffff ;  /* 0x7fffffffff217424 */ /* 0x000fe200078e00ff */
[----:B------:R-:W-:Y:S01]  /*0d90*/  ISETP.GE.AND P3, PT, R48, UR14, PT ;  /* 0x0000000e30007c0c */ /* 0x000fe2000bf66270 */
[----:B--2---:R-:W-:Y:S02]  /*0da0*/  IMAD.X R3, RZ, RZ, UR13, P0 ;  /* 0x0000000dff037e24 */ /* 0x004fe400080e06ff */
[----:B------:R-:W-:-:S02]  /*0db0*/  IMAD.MOV.U32 R30, RZ, RZ, -0x1 ;  /* 0xffffffffff1e7424 */ /* 0x000fc400078e00ff */
[----:B------:R-:W-:Y:S01]  /*0dc0*/  IMAD.MOV.U32 R31, RZ, RZ, 0x7fffffff ;  /* 0x7fffffffff1f7424 */ /* 0x000fe200078e00ff */
[----:B0-----:R-:W-:-:S04]  /*0dd0*/  LEA R34, P0, R2, UR20, 0x3 ;  /* 0x0000001402227c11 */ /* 0x001fc8000f8018ff */
[----:B------:R-:W-:Y:S01]  /*0de0*/  LEA.HI.X R35, R2, UR21, R3, 0x3, P0 ;  /* 0x0000001502237c11 */ /* 0x000fe200080f1c03 */
[----:B------:R-:W-:Y:S02]  /*0df0*/  IMAD.MOV.U32 R28, RZ, RZ, -0x1 ;  /* 0xffffffffff1c7424 */ /* 0x000fe400078e00ff */
[----:B------:R-:W-:Y:S02]  /*0e00*/  IMAD.MOV.U32 R29, RZ, RZ, 0x7fffffff ;  /* 0x7fffffffff1d7424 */ /* 0x000fe400078e00ff */
[----:B------:R2:W5:Y:S01]  /*0e10*/  @!P5 LDG.E.64 R32, desc[UR16][R34.64] ;  /* 0x000000102220d981 */ /* 0x000562000c1e1b00 */
[C---:B-1----:R-:W-:Y:S01]  /*0e20*/  VIADD R4, R36.reuse, 0x180 ;  /* 0x0000018024047836 */ /* 0x042fe20000000000 */
[----:B------:R-:W-:Y:S01]  /*0e30*/  MOV R26, 0xffffffff ;  /* 0xffffffff001a7802 */ /* 0x000fe20000000f00 */
[----:B------:R-:W-:Y:S01]  /*0e40*/  VIADD R2, R36, 0x380 ;  /* 0x0000038024027836 */ /* 0x000fe20000000000 */
[----:B------:R2:W5:Y:S01]  /*0e50*/  @!P2 LDG.E.64 R30, desc[UR16][R34.64+0x400] ;  /* 0x00040010221ea981 */ /* 0x000562000c1e1b00 */
[----:B------:R-:W-:Y:S01]  /*0e60*/  IMAD.MOV.U32 R27, RZ, RZ, 0x7fffffff ;  /* 0x7fffffffff1b7424 */ /* 0x000fe200078e00ff */
[----:B------:R-:W-:-:S02]  /*0e70*/  ISETP.GE.AND P4, PT, R4, UR14, PT ;  /* 0x0000000e04007c0c */ /* 0x000fc4000bf86270 */
[----:B------:R-:W-:Y:S01]  /*0e80*/  ISETP.GE.AND P5, PT, R46, UR14, PT ;  /* 0x0000000e2e007c0c */ /* 0x000fe2000bfa6270 */
[----:B------:R2:W5:Y:S01]  /*0e90*/  @!P3 LDG.E.64 R28, desc[UR16][R34.64+0x800] ;  /* 0x00080010221cb981 */ /* 0x000562000c1e1b00 */
[----:B------:R-:W-:Y:S01]  /*0ea0*/  ISETP.GE.AND P1, PT, R2, UR14, PT ;  /* 0x0000000e02007c0c */ /* 0x000fe2000bf26270 */
[----:B------:R-:W-:Y:S01]  /*0eb0*/  VIADD R2, R36, 0x480 ;  /* 0x0000048024027836 */ /* 0x000fe20000000000 */
[----:B------:R-:W-:Y:S01]  /*0ec0*/  ISETP.GE.AND P2, PT, R44, UR14, PT ;  /* 0x0000000e2c007c0c */ /* 0x000fe2000bf46270 */
[----:B------:R-:W-:Y:S01]  /*0ed0*/  IMAD.MOV.U32 R24, RZ, RZ, -0x1 ;  /* 0xffffffffff187424 */ /* 0x000fe200078e00ff */
[----:B------:R-:W-:Y:S01]  /*0ee0*/  ISETP.GE.AND P3, PT, R42, UR14, PT ;  /* 0x0000000e2a007c0c */ /* 0x000fe2000bf66270 */
[----:B------:R-:W-:Y:S01]  /*0ef0*/  IMAD.MOV.U32 R25, RZ, RZ, 0x7fffffff ;  /* 0x7fffffffff197424 */ /* 0x000fe200078e00ff */
[----:B------:R-:W-:-:S03]  /*0f00*/  LOP3.LUT R3, R36, 0x400, RZ, 0xfc, !PT ;  /* 0x0000040024037812 */ /* 0x000fc600078efcff */
[----:B------:R2:W5:Y:S01]  /*0f10*/  @!P4 LDG.E.64 R26, desc[UR16][R34.64+0xc00] ;  /* 0x000c0010221ac981 */ /* 0x000562000c1e1b00 */
[----:B------:R-:W-:Y:S01]  /*0f20*/  ISETP.GE.AND P4, PT, R2, UR14, PT ;  /* 0x0000000e02007c0c */ /* 0x000fe2000bf86270 */
[----:B------:R-:W-:Y:S01]  /*0f30*/  VIADD R2, R36, 0x500 ;  /* 0x0000050024027836 */ /* 0x000fe20000000000 */
[----:B------:R-:W-:Y:S01]  /*0f40*/  ISETP.GE.AND P0, PT, R3, UR14, PT ;  /* 0x0000000e03007c0c */ /* 0x000fe2000bf06270 */
[----:B------:R-:W-:Y:S01]  /*0f50*/  IMAD.MOV.U32 R22, RZ, RZ, -0x1 ;  /* 0xffffffffff167424 */ /* 0x000fe200078e00ff */
[----:B------:R2:W5:Y:S01]  /*0f60*/  @!P5 LDG.E.64 R24, desc[UR16][R34.64+0x1000] ;  /* 0x001000102218d981 */ /* 0x000562000c1e1b00 */
[----:B------:R-:W-:Y:S01]  /*0f70*/  IMAD.MOV.U32 R23, RZ, RZ, 0x7fffffff ;  /* 0x7fffffffff177424 */ /* 0x000fe200078e00ff */
[----:B------:R-:W-:Y:S01]  /*0f80*/  ISETP.GE.AND P5, PT, R2, UR14, PT ;  /* 0x0000000e02007c0c */ /* 0x000fe2000bfa6270 */
[----:B------:R-:W-:Y:S02]  /*0f90*/  IMAD.MOV.U32 R20, RZ, RZ, -0x1 ;  /* 0xffffffffff147424 */ /* 0x000fe400078e00ff */
[----:B------:R-:W-:Y:S01]  /*0fa0*/  IMAD.MOV.U32 R21, RZ, RZ, 0x7fffffff ;  /* 0x7fffffffff157424 */ /* 0x000fe200078e00ff */
[C---:B------:R-:W-:Y:S01]  /*0fb0*/  IADD3 R3, PT, PT, R36.reuse, 0x580, RZ ;  /* 0x0000058024037810 */ /* 0x040fe20007ffe0ff */
[----:B------:R-:W-:Y:S01]  /*0fc0*/  VIADD R2, R36, 0x600 ;  /* 0x0000060024027836 */ /* 0x000fe20000000000 */
[----:B------:R2:W5:Y:S01]  /*0fd0*/  @!P2 LDG.E.64 R22, desc[UR16][R34.64+0x1400] ;  /* 0x001400102216a981 */ /* 0x000562000c1e1b00 */
[----:B------:R-:W-:Y:S01]  /*0fe0*/  IMAD.MOV.U32 R18, RZ, RZ, -0x1 ;  /* 0xffffffffff127424 */ /* 0x000fe200078e00ff */
[----:B------:R-:W-:Y:S01]  /*0ff0*/  ISETP.GE.AND P2, PT, R3, UR14, PT ;  /* 0x0000000e03007c0c */ /* 0x000fe2000bf46270 */
[----:B------:R-:W-:Y:S01]  /*1000*/  IMAD.MOV.U32 R19, RZ, RZ, 0x7fffffff ;  /* 0x7fffffffff137424 */ /* 0x000fe200078e00ff */
[----:B------:R2:W5:Y:S01]  /*1010*/  @!P3 LDG.E.64 R20, desc[UR16][R34.64+0x1800] ;  /* 0x001800102214b981 */ /* 0x000562000c1e1b00 */
[----:B------:R-:W-:Y:S01]  /*1020*/  IMAD.MOV.U32 R16, RZ, RZ, -0x1 ;  /* 0xffffffffff107424 */ /* 0x000fe200078e00ff */
[----:B------:R-:W-:Y:S01]  /*1030*/  ISETP.GE.AND P3, PT, R2, UR14, PT ;  /* 0x0000000e02007c0c */ /* 0x000fe2000bf66270 */
[----:B------:R-:W-:-:S02]  /*1040*/  IMAD.MOV.U32 R17, RZ, RZ, 0x7fffffff ;  /* 0x7fffffffff117424 */ /* 0x000fc400078e00ff */
[----:B------:R-:W-:Y:S01]  /*1050*/  IMAD.MOV.U32 R14, RZ, RZ, -0x1 ;  /* 0xffffffffff0e7424 */ /* 0x000fe200078e00ff */
[----:B------:R2:W5:Y:S01]  /*1060*/  @!P1 LDG.E.64 R18, desc[UR16][R34.64+0x1c00] ;  /* 0x001c001022129981 */ /* 0x000562000c1e1b00 */
[----:B------:R-:W-:Y:S02]  /*1070*/  IMAD.MOV.U32 R15, RZ, RZ, 0x7fffffff ;  /* 0x7fffffffff0f7424 */ /* 0x000fe400078e00ff */
[C---:B------:R-:W-:Y:S01]  /*1080*/  VIADD R2, R36.reuse, 0x680 ;  /* 0x0000068024027836 */ /* 0x040fe20000000000 */
[----:B------:R2:W5:Y:S01]  /*1090*/  @!P0 LDG.E.64 R16, desc[UR16][R34.64+0x2000] ;  /* 0x0020001022108981 */ /* 0x000562000c1e1b00 */
[----:B------:R-:W-:-:S03]  /*10a0*/  VIADD R3, R36, 0x700 ;  /* 0x0000070024037836 */ /* 0x000fc60000000000 */
[----:B------:R2:W5:Y:S01]  /*10b0*/  @!P4 LDG.E.64 R14, desc[UR16][R34.64+0x2400] ;  /* 0x00240010220ec981 */ /* 0x000562000c1e1b00 */
[----:B------:R-:W-:Y:S02]  /*10c0*/  ISETP.GE.AND P1, PT, R2, UR14, PT ;  /* 0x0000000e02007c0c */ /* 0x000fe4000bf26270 */
[----:B------:R-:W-:Y:S02]  /*10d0*/  ISETP.GE.AND P0, PT, R3, UR14, PT ;  /* 0x0000000e03007c0c */ /* 0x000fe4000bf06270 */
[----:B------:R-:W-:Y:S01]  /*10e0*/  ISETP.GE.AND P4, PT, R40, UR14, PT ;  /* 0x0000000e28007c0c */ /* 0x000fe2000bf86270 */
[----:B------:R-:W-:Y:S01]  /*10f0*/  IMAD.MOV.U32 R13, RZ, RZ, 0x7fffffff ;  /* 0x7fffffffff0d7424 */ /* 0x000fe200078e00ff */
[----:B------:R-:W-:Y:S01]  /*1100*/  MOV R12, 0xffffffff ;  /* 0xffffffff000c7802 */ /* 0x000fe20000000f00 */
[----:B------:R-:W-:Y:S01]  /*1110*/  IMAD.MOV.U32 R10, RZ, RZ, -0x1 ;  /* 0xffffffffff0a7424 */ /* 0x000fe200078e00ff */
[----:B------:R-:W-:Y:S01]  /*1120*/  MOV R2, 0xffffffff ;  /* 0xffffffff00027802 */ /* 0x000fe20000000f00 */
        /* <DEDUP_REMOVED lines=10> */
[----:B------:R-:W-:Y:S01]  /*11d0*/  IMAD.MOV.U32 R3, RZ, RZ, 0x7fffffff ;  /* 0x7fffffffff037424 */ /* 0x000fe200078e00ff */
[----:B------:R2:W5:Y:S04]  /*11e0*/  @!P1 LDG.E.64 R6, desc[UR16][R34.64+0x3400] ;  /* 0x0034001022069981 */ /* 0x000568000c1e1b00 */
[----:B------:R2:W5:Y:S04]  /*11f0*/  @!P0 LDG.E.64 R4, desc[UR16][R34.64+0x3800] ;  /* 0x0038001022048981 */ /* 0x000568000c1e1b00 */
[----:B------:R2:W5:Y:S02]  /*1200*/  @!P4 LDG.E.64 R2, desc[UR16][R34.64+0x3c00] ;  /* 0x003c00102202c981 */ /* 0x000564000c1e1b00 */
.L_x_127:
[----:B0-2---:R-:W0:Y:S02]  /*1210*/  LDC.64 R34, c[0x0][0x398] ;  /* 0x0000e600ff227b82 */ /* 0x005e240000000a00 */
[----:B0-----:R-:W-:-:S13]  /*1220*/  ISETP.GT.AND P0, PT, R35, R34, PT ;  /* 0x000000222300720c */ /* 0x001fda0003f04270 */
[----:B------:R-:W-:Y:S05]  /*1230*/  @!P0 BRA `(.L_x_128) ;  /* 0x0000000400788947 */ /* 0x000fea0003800000 */
[----:B------:R-:W0:Y:S01]  /*1240*/  S2UR UR12, SR_CgaCtaId ;  /* 0x00000000000c79c3 */ /* 0x000e220000008800 */
[----:B------:R-:W-:Y:S01]  /*1250*/  UMOV UR4, 0x400 ;  /* 0x0000040000047882 */ /* 0x000fe20000000000 */
[----:B-----5:R-:W-:Y:S01]  /*1260*/  LOP3.LUT R37, R3, 0x80000000, RZ, 0x3c, !PT ;  /* 0x8000000003257812 */ /* 0x020fe200078e3cff */
[----:B------:R-:W1:Y:S01]  /*1270*/  LDCU UR13, c[0x0][0x398] ;  /* 0x00007300ff0d77ac */ /* 0x000e620008000800 */
[----:B------:R-:W-:Y:S02]  /*1280*/  LOP3.LUT R39, R5, 0x80000000, RZ, 0x3c, !PT ;  /* 0x8000000005277812 */ /* 0x000fe400078e3cff */
[----:B------:R-:W-:Y:S02]  /*1290*/  LOP3.LUT R41, R7, 0x80000000, RZ, 0x3c, !PT ;  /* 0x8000000007297812 */ /* 0x000fe400078e3cff */
[----:B------:R-:W-:Y:S02]  /*12a0*/  LOP3.LUT R43, R9, 0x80000000, RZ, 0x3c, !PT ;  /* 0x80000000092b7812 */ /* 0x000fe400078e3cff */
[----:B------:R-:W-:-:S02]  /*12b0*/  LOP3.LUT R45, R11, 0x80000000, RZ, 0x3c, !PT ;  /* 0x800000000b2d7812 */ /* 0x000fc400078e3cff */
[----:B------:R-:W-:Y:S02]  /*12c0*/  LOP3.LUT R47, R13, 0x80000000, RZ, 0x3c, !PT ;  /* 0x800000000d2f7812 */ /* 0x000fe400078e3cff */
[----:B------:R-:W-:Y:S02]  /*12d0*/  LOP3.LUT R49, R15, 0x80000000, RZ, 0x3c, !PT ;  /* 0x800000000f317812 */ /* 0x000fe400078e3cff */
[----:B------:R-:W-:Y:S02]  /*12e0*/  LOP3.LUT R51, R17, 0x80000000, RZ, 0x3c, !PT ;  /* 0x8000000011337812 */ /* 0x000fe400078e3cff */
[----:B------:R-:W-:Y:S02]  /*12f0*/  LOP3.LUT R53, R19, 0x80000000, RZ, 0x3c, !PT ;  /* 0x8000000013357812 */ /* 0x000fe400078e3cff */
[----:B------:R-:W-:Y:S02]  /*1300*/  LOP3.LUT R55, R21, 0x80000000, RZ, 0x3c, !PT ;  /* 0x8000000015377812 */ /* 0x000fe400078e3cff */
[----:B------:R-:W-:-:S02]  /*1310*/  LOP3.LUT R57, R23, 0x80000000, RZ, 0x3c, !PT ;  /* 0x8000000017397812 */ /* 0x000fc400078e3cff */
[----:B------:R-:W-:Y:S01]  /*1320*/  LOP3.LUT R59, R25, 0x80000000, RZ, 0x3c, !PT ;  /* 0x80000000193b7812 */ /* 0x000fe200078e3cff */
[----:B0-----:R-:W-:Y:S01]  /*1330*/  ULEA UR12, UR12, UR4, 0x18 ;  /* 0x000000040c0c7291 */ /* 0x001fe2000f8ec0ff */
[----:B------:R-:W-:Y:S02]  /*1340*/  LOP3.LUT R61, R27, 0x80000000, RZ, 0x3c, !PT ;  /* 0x800000001b3d7812 */ /* 0x000fe400078e3cff */
[----:B------:R-:W-:Y:S01]  /*1350*/  LOP3.LUT R34, R29, 0x80000000, RZ, 0x3c, !PT ;  /* 0x800000001d227812 */ /* 0x000fe200078e3cff */
[----:B------:R-:W-:Y:S01]  /*1360*/  UMOV UR4, URZ ;  /* 0x000000ff00047c82 */ /* 0x000fe20008000000 */
[----:B------:R-:W-:Y:S02]  /*1370*/  LOP3.LUT R52, R31, 0x80000000, RZ, 0x3c, !PT ;  /* 0x800000001f347812 */ /* 0x000fe400078e3cff */
[----:B-1----:R-:W-:-:S07]  /*1380*/  LOP3.LUT R54, R33, 0x80000000, RZ, 0x3c, !PT ;  /* 0x8000000021367812 */ /* 0x002fce00078e3cff */
.L_x_129:
[----:B0-----:R-:W-:Y:S01]  /*1390*/  IMAD R56, RZ, RZ, -UR13 ;  /* 0x8000000dff387e24 */ /* 0x001fe2000f8e02ff */
[----:B------:R-:W-:Y:S01]  /*13a0*/  SHF.R.U64 R60, R30, UR13, R52 ;  /* 0x0000000d1e3c7c19 */ /* 0x000fe20008001234 */
[----:B------:R-:W-:Y:S01]  /*13b0*/  IMAD.MOV.U32 R58, RZ, RZ, -0x1 ;  /* 0xffffffffff3a7424 */ /* 0x000fe200078e00ff */
[----:B------:R-:W-:Y:S02]  /*13c0*/  ULEA UR14, UR4, UR12, 0xa ;  /* 0x0000000c040e7291 */ /* 0x000fe4000f8e50ff */
[----:B------:R-:W-:Y:S01]  /*13d0*/  VIADDMNMX R56, R56, R35, 0x8, PT ;  /* 0x0000000838387446 */ /* 0x000fe20003800123 */
[----:B------:R-:W-:-:S03]  /*13e0*/  UIADD3 UR4, UPT, UPT, UR4, 0x1, URZ ;  /* 0x0000000104047890 */ /* 0x000fc6000fffe0ff */
[----:B------:R-:W-:Y:S02]  /*13f0*/  SHF.L.U32 R56, R58, R56, RZ ;  /* 0x000000383a387219 */ /* 0x000fe400000006ff */
[----:B------:R-:W-:Y:S02]  /*1400*/  SHF.R.U64 R58, R32, UR13, R54 ;  /* 0x0000000d203a7c19 */ /* 0x000fe40008001236 */
[-C--:B------:R-:W-:Y:S02]  /*1410*/  LOP3.LUT R60, R60, R56.reuse, RZ, 0x30, !PT ;  /* 0x000000383c3c7212 */ /* 0x080fe400078e30ff */
[----:B------:R-:W-:Y:S02]  /*1420*/  LOP3.LUT R58, R58, R56, RZ, 0x30, !PT ;  /* 0x000000383a3a7212 */ /* 0x000fe400078e30ff */
[----:B------:R-:W-:Y:S02]  /*1430*/  LEA R60, R60, UR14, 0x2 ;  /* 0x0000000e3c3c7c11 */ /* 0x000fe4000f8e10ff */
[----:B------:R-:W-:-:S05]  /*1440*/  LEA R58, R58, UR14, 0x2 ;  /* 0x0000000e3a3a7c11 */ /* 0x000fca000f8e10ff */
[----:B------:R0:W-:Y:S04]  /*1450*/  ATOMS.POPC.INC.32 RZ, [R58+URZ] ;  /* 0x000000003aff7f8c */ /* 0x0001e8000d8000ff */
[----:B------:R1:W-:Y:S01]  /*1460*/  ATOMS.POPC.INC.32 RZ, [R60+URZ] ;  /* 0x000000003cff7f8c */ /* 0x0003e2000d8000ff */
[----:B0-----:R-:W-:Y:S02]  /*1470*/  SHF.R.U64 R58, R28, UR13, R34 ;  /* 0x0000000d1c3a7c19 */ /* 0x001fe40008001222 */
[----:B-1----:R-:W-:Y:S02]  /*1480*/  SHF.R.U64 R60, R26, UR13, R61 ;  /* 0x0000000d1a3c7c19 */ /* 0x002fe4000800123d */
[-C--:B------:R-:W-:Y:S02]  /*1490*/  LOP3.LUT R58, R58, R56.reuse, RZ, 0x30, !PT ;  /* 0x000000383a3a7212 */ /* 0x080fe400078e30ff */
[----:B------:R-:W-:-:S02]  /*14a0*/  LOP3.LUT R60, R60, R56, RZ, 0x30, !PT ;  /* 0x000000383c3c7212 */ /* 0x000fc400078e30ff */
[----:B------:R-:W-:Y:S02]  /*14b0*/  LEA R58, R58, UR14, 0x2 ;  /* 0x0000000e3a3a7c11 */ /* 0x000fe4000f8e10ff */
[----:B------:R-:W-:-:S03]  /*14c0*/  LEA R60, R60, UR14, 0x2 ;  /* 0x0000000e3c3c7c11 */ /* 0x000fc6000f8e10ff */
        /* <DEDUP_REMOVED lines=43> */
[----:B-1----:R-:W-:Y:S01]  /*1780*/  SHF.R.U64 R60, R2, UR13, R37 ;  /* 0x0000000d023c7c19 */ /* 0x002fe20008001225 */
[----:B------:R-:W-:Y:S01]  /*1790*/  UIADD3 UR13, UPT, UPT, UR13, 0x8, URZ ;  /* 0x000000080d0d7890 */ /* 0x000fe2000fffe0ff */
[-C--:B------:R-:W-:Y:S02]  /*17a0*/  LOP3.LUT R58, R58, R56.reuse, RZ, 0x30, !PT ;  /* 0x000000383a3a7212 */ /* 0x080fe400078e30ff */
[----:B------:R-:W-:-:S02]  /*17b0*/  LOP3.LUT R56, R60, R56, RZ, 0x30, !PT ;  /* 0x000000383c387212 */ /* 0x000fc400078e30ff */
[----:B------:R-:W-:Y:S02]  /*17c0*/  LEA R58, R58, UR14, 0x2 ;  /* 0x0000000e3a3a7c11 */ /* 0x000fe4000f8e10ff */
[----:B------:R-:W-:Y:S02]  /*17d0*/  ISETP.LE.AND P0, PT, R35, UR13, PT ;  /* 0x0000000d23007c0c */ /* 0x000fe4000bf03270 */
[----:B------:R-:W-:Y:S01]  /*17e0*/  LEA R56, R56, UR14, 0x2 ;  /* 0x0000000e38387c11 */ /* 0x000fe2000f8e10ff */
[----:B------:R0:W-:Y:S04]  /*17f0*/  ATOMS.POPC.INC.32 RZ, [R58+URZ] ;  /* 0x000000003aff7f8c */ /* 0x0001e8000d8000ff */
[----:B------:R0:W-:Y:S06]  /*1800*/  ATOMS.POPC.INC.32 RZ, [R56+URZ] ;  /* 0x0000000038ff7f8c */ /* 0x0001ec000d8000ff */
[----:B------:R-:W-:Y:S05]  /*1810*/  @!P0 BRA `(.L_x_129) ;  /* 0xfffffff800dc8947 */ /* 0x000fea000383ffff */
.L_x_128:
[----:B------:R-:W-:Y:S05]  /*1820*/  BRA.U !UP0, `(.L_x_130) ;  /* 0xfffffff108ac7547 */ /* 0x000fea000b83ffff */
.L_x_125:
[----:B------:R-:W-:Y:S01]  /*1830*/  BAR.SYNC.DEFER_BLOCKING 0x0 ;  /* 0x0000000000007b1d */ /* 0x000fe20000010000 */
[----:B------:R-:W-:-:S05]  /*1840*/  ISETP.NE.AND P0, PT, R38, RZ, PT ;  /* 0x000000ff2600720c */ /* 0x000fca0003f05270 */
[----:B------:R-:W-:Y:S08]  /*1850*/  BSSY.RECONVERGENT B0, `(.L_x_131) ;  /* 0x0000176000007945 */ /* 0x000ff00003800200 */
[----:B------:R-:W-:Y:S05]  /*1860*/  @P0 BRA `(.L_x_132) ;  /* 0x0000001400d00947 */ /* 0x000fea0003800000 */
[----:B--2345:R-:W2:Y:S02]  /*1870*/  LDC.64 R2, c[0x0][0x398] ;  /* 0x0000e600ff027b82 */ /* 0x03cea40000000a00 */
[----:B--2---:R-:W-:-:S04]  /*1880*/  IADD3 R2, PT, PT, R3, 0x7, -R2 ;  /* 0x0000000703027810 */ /* 0x004fc80007ffe802 */
[----:B------:R-:W-:-:S04]  /*1890*/  SHF.R.S32.HI R3, RZ, 0x1f, R2 ;  /* 0x0000001fff037819 */ /* 0x000fc80000011402 */
[----:B------:R-:W-:-:S04]  /*18a0*/  LEA.HI R3, R3, R2, RZ, 0x3 ;  /* 0x0000000203037211 */ /* 0x000fc800078f18ff */
[----:B------:R-:W-:Y:S01]  /*18b0*/  SHF.R.S32.HI R5, RZ, 0x3, R3 ;  /* 0x00000003ff057819 */ /* 0x000fe20000011403 */
[----:B------:R-:W-:-:S03]  /*18c0*/  IMAD.MOV.U32 R3, RZ, RZ, RZ ;  /* 0x000000ffff037224 */ /* 0x000fc600078e00ff */
[C---:B01----:R-:W-:Y:S01]  /*18d0*/  LOP3.LUT R4, R5.reuse, 0xffffff8, RZ, 0xc0, !PT ;  /* 0x0ffffff805047812 */ /* 0x043fe200078ec0ff */
[----:B------:R-:W-:-:S05]  /*18e0*/  VIADD R14, R5, 0xffffffff ;  /* 0xffffffff050e7836 */ /* 0x000fca0000000000 */
[----:B------:R-:W-:-:S13]  /*18f0*/  ISETP.GE.U32.AND P0, PT, R14, 0x7, PT ;  /* 0x000000070e00780c */ /* 0x000fda0003f06070 */
[----:B------:R-:W-:Y:S05]  /*1900*/  @!P0 BRA `(.L_x_133) ;  /* 0x0000000400708947 */ /* 0x000fea0003800000 */
[----:B------:R-:W0:Y:S01]  /*1910*/  LDC.64 R2, c[0x0][0x380] ;  /* 0x0000e000ff027b82 */ /* 0x000e220000000a00 */
[----:B------:R-:W-:-:S07]  /*1920*/  IMAD.MOV.U32 R7, RZ, RZ, RZ ;  /* 0x000000ffff077224 */ /* 0x000fce00078e00ff */
.L_x_150:
[----:B0-----:R-:W-:Y:S01]  /*1930*/  IMAD R9, R7, 0x400, R0 ;  /* 0x0000040007097824 */ /* 0x001fe200078e0200 */
[----:B------:R-:W-:Y:S04]  /*1940*/  BSSY.RECONVERGENT B1, `(.L_x_134) ;  /* 0x000000f000017945 */ /* 0x000fe80003800200 */
[----:B-1234-:R-:W1:Y:S04]  /*1950*/  LDS R12, [R9] ;  /* 0x00000000090c7984 */ /* 0x01ee680000000800 */
[----:B------:R2:W3:Y:S04]  /*1960*/  LDS R15, [R9+0x400] ;  /* 0x00040000090f7984 */ /* 0x0004e80000000800 */
[----:B------:R2:W4:Y:S04]  /*1970*/  LDS R16, [R9+0x800] ;  /* 0x0008000009107984 */ /* 0x0005280000000800 */
[----:B------:R2:W0:Y:S04]  /*1980*/  LDS R17, [R9+0xc00] ;  /* 0x000c000009117984 */ /* 0x0004280000000800 */
[----:B------:R2:W0:Y:S04]  /*1990*/  LDS R18, [R9+0x1000] ;  /* 0x0010000009127984 */ /* 0x0004280000000800 */
[----:B------:R2:W0:Y:S04]  /*19a0*/  LDS R19, [R9+0x1400] ;  /* 0x0014000009137984 */ /* 0x0004280000000800 */
[----:B------:R2:W0:Y:S04]  /*19b0*/  LDS R8, [R9+0x1800] ;  /* 0x0018000009087984 */ /* 0x0004280000000800 */
[----:B------:R2:W0:Y:S01]  /*19c0*/  LDS R6, [R9+0x1c00] ;  /* 0x001c000009067984 */ /* 0x0004220000000800 */
[----:B-1----:R-:W-:-:S13]  /*19d0*/  ISETP.NE.AND P0, PT, R12, RZ, PT ;  /* 0x000000ff0c00720c */ /* 0x002fda0003f05270 */
[----:B--234-:R-:W-:Y:S05]  /*19e0*/  @!P0 BRA `(.L_x_135) ;  /* 0x0000000000108947 */ /* 0x01cfea0003800000 */
[----:B------:R-:W-:Y:S02]  /*19f0*/  IMAD R11, R7, 0x100, R36 ;  /* 0x00000100070b7824 */ /* 0x000fe400078e0224 */
[----:B------:R-:W-:Y:S02]  /*1a00*/  IMAD.MOV.U32 R13, RZ, RZ, RZ ;  /* 0x000000ffff0d7224 */ /* 0x000fe400078e00ff */
[----:B0-----:R-:W-:-:S05]  /*1a10*/  IMAD.WIDE.U32 R10, R11, 0x8, R2 ;  /* 0x000000080b0a7825 */ /* 0x001fca00078e0002 */
[----:B------:R1:W-:Y:S02]  /*1a20*/  REDG.E.ADD.64.STRONG.GPU desc[UR16][R10.64], R12 ;  /* 0x0000000c0a00798e */ /* 0x0003e4000c12e510 */
.L_x_135:
[----:B------:R-:W-:Y:S05]  /*1a30*/  BSYNC.RECONVERGENT B1 ;  /* 0x0000000000017941 */ /* 0x000fea0003800200 */
.L_x_134:
[----:B------:R-:W-:Y:S01]  /*1a40*/  ISETP.NE.AND P6, PT, R15, RZ, PT ;  /* 0x000000ff0f00720c */ /* 0x000fe20003fc5270 */
[----:B------:R-:W-:Y:S01]  /*1a50*/  BSSY.RECONVERGENT B1, `(.L_x_136) ;  /* 0x000000e000017945 */ /* 0x000fe20003800200 */
[----:B------:R-:W-:Y:S02]  /*1a60*/  ISETP.NE.AND P0, PT, R16, RZ, PT ;  /* 0x000000ff1000720c */ /* 0x000fe40003f05270 */
[----:B0-----:R-:W-:Y:S02]  /*1a70*/  ISETP.NE.AND P1, PT, R17, RZ, PT ;  /* 0x000000ff1100720c */ /* 0x001fe40003f25270 */
[----:B------:R-:W-:Y:S02]  /*1a80*/  ISETP.NE.AND P2, PT, R18, RZ, PT ;  /* 0x000000ff1200720c */ /* 0x000fe40003f45270 */
[----:B------:R-:W-:Y:S02]  /*1a90*/  ISETP.NE.AND P3, PT, R19, RZ, PT ;  /* 0x000000ff1300720c */ /* 0x000fe40003f65270 */
[----:B------:R-:W-:-:S02]  /*1aa0*/  ISETP.NE.AND P4, PT, R8, RZ, PT ;  /* 0x000000ff0800720c */ /* 0x000fc40003f85270 */
[----:B------:R-:W-:Y:S01]  /*1ab0*/  ISETP.NE.AND P5, PT, R6, RZ, PT ;  /* 0x000000ff0600720c */ /* 0x000fe20003fa5270 */
[----:B------:R-:W-:-:S12]  /*1ac0*/  @!P6 BRA `(.L_x_137) ;  /* 0x000000000018e947 */ /* 0x000fd80003800000 */
[----:B-1----:R-:W-:Y:S01]  /*1ad0*/  LEA R11, R7, R36, 0x8 ;  /* 0x00000024070b7211 */ /* 0x002fe200078e40ff */
[----:B------:R-:W-:Y:S02]  /*1ae0*/  IMAD.MOV.U32 R12, RZ, RZ, R15 ;  /* 0x000000ffff0c7224 */ /* 0x000fe400078e000f */
[----:B------:R-:W-:Y:S02]  /*1af0*/  IMAD.MOV.U32 R13, RZ, RZ, RZ ;  /* 0x000000ffff0d7224 */ /* 0x000fe400078e00ff */
[----:B------:R-:W-:-:S04]  /*1b00*/  VIADD R11, R11, 0x100 ;  /* 0x000001000b0b7836 */ /* 0x000fc80000000000 */
[----:B------:R-:W-:-:S05]  /*1b10*/  IMAD.WIDE.U32 R10, R11, 0x8, R2 ;  /* 0x000000080b0a7825 */ /* 0x000fca00078e0002 */
[----:B------:R0:W-:Y:S02]  /*1b20*/  REDG.E.ADD.64.STRONG.GPU desc[UR16][R10.64], R12 ;  /* 0x0000000c0a00798e */ /* 0x0001e4000c12e510 */
.L_x_137:
[----:B------:R-:W-:Y:S05]  /*1b30*/  BSYNC.RECONVERGENT B1 ;  /* 0x0000000000017941 */ /* 0x000fea0003800200 */
.L_x_136:
[----:B------:R-:W-:Y:S04]  /*1b40*/  BSSY.RECONVERGENT B1, `(.L_x_138) ;  /* 0x0000008000017945 */ /* 0x000fe80003800200 */
[----:B------:R-:W-:Y:S05]  /*1b50*/  @!P0 BRA `(.L_x_139) ;  /* 0x0000000000188947 */ /* 0x000fea0003800000 */
[----:B01----:R-:W-:Y:S02]  /*1b60*/  IMAD R11, R7, 0x100, R36 ;  /* 0x00000100070b7824 */ /* 0x003fe400078e0224 */
[----:B------:R-:W-:Y:S02]  /*1b70*/  IMAD.MOV.U32 R12, RZ, RZ, R16 ;  /* 0x000000ffff0c7224 */ /* 0x000fe400078e0010 */
[----:B------:R-:W-:Y:S02]  /*1b80*/  VIADD R11, R11, 0x200 ;  /* 0x000002000b0b7836 */ /* 0x000fe40000000000 */
[----:B------:R-:W-:Y:S02]  /*1b90*/  IMAD.MOV.U32 R13, RZ, RZ, RZ ;  /* 0x000000ffff0d7224 */ /* 0x000fe400078e00ff */
[----:B------:R-:W-:-:S05]  /*1ba0*/  IMAD.WIDE.U32 R10, R11, 0x8, R2 ;  /* 0x000000080b0a7825 */ /* 0x000fca00078e0002 */
[----:B------:R2:W-:Y:S02]  /*1bb0*/  REDG.E.ADD.64.STRONG.GPU desc[UR16][R10.64], R12 ;  /* 0x0000000c0a00798e */ /* 0x0005e4000c12e510 */
.L_x_139:
[----:B------:R-:W-:Y:S05]  /*1bc0*/  BSYNC.RECONVERGENT B1 ;  /* 0x0000000000017941 */ /* 0x000fea0003800200 */
.L_x_138:
[----:B------:R-:W-:Y:S04]  /*1bd0*/  BSSY.RECONVERGENT B1, `(.L_x_140) ;  /* 0x0000008000017945 */ /* 0x000fe80003800200 */
[----:B------:R-:W-:Y:S05]  /*1be0*/  @!P1 BRA `(.L_x_141) ;  /* 0x0000000000189947 */ /* 0x000fea0003800000 */
[----:B012---:R-:W-:Y:S01]  /*1bf0*/  IMAD R11, R7, 0x100, R36 ;  /* 0x00000100070b7824 */ /* 0x007fe200078e0224 */
[----:B------:R-:W-:Y:S01]  /*1c00*/  MOV R12, R17 ;  /* 0x00000011000c7202 */ /* 0x000fe20000000f00 */
[----:B------:R-:W-:Y:S02]  /*1c10*/  IMAD.MOV.U32 R13, RZ, RZ, RZ ;  /* 0x000000ffff0d7224 */ /* 0x000fe400078e00ff */
[----:B------:R-:W-:-:S04]  /*1c20*/  VIADD R11, R11, 0x300 ;  /* 0x000003000b0b7836 */ /* 0x000fc80000000000 */
[----:B------:R-:W-:-:S05]  /*1c30*/  IMAD.WIDE.U32 R10, R11, 0x8, R2 ;  /* 0x000000080b0a7825 */ /* 0x000fca00078e0002 */
[----:B------:R3:W-:Y:S02]  /*1c40*/  REDG.E.ADD.64.STRONG.GPU desc[UR16][R10.64], R12 ;  /* 0x0000000c0a00798e */ /* 0x0007e4000c12e510 */
.L_x_141:
[----:B------:R-:W-:Y:S05]  /*1c50*/  BSYNC.RECONVERGENT B1 ;  /* 0x0000000000017941 */ /* 0x000fea0003800200 */
.L_x_140:
[----:B------:R-:W-:Y:S04]  /*1c60*/  BSSY.RECONVERGENT B1, `(.L_x_142) ;  /* 0x0000008000017945 */ /* 0x000fe80003800200 */
[----:B------:R-:W-:Y:S05]  /*1c70*/  @!P2 BRA `(.L_x_143) ;  /* 0x000000000018a947 */ /* 0x000fea0003800000 */
[----:B0123--:R-:W-:Y:S02]  /*1c80*/  IMAD R11, R7, 0x100, R36 ;  /* 0x00000100070b7824 */ /* 0x00ffe400078e0224 */
[----:B------:R-:W-:Y:S02]  /*1c90*/  IMAD.MOV.U32 R12, RZ, RZ, R18 ;  /* 0x000000ffff0c7224 */ /* 0x000fe400078e0012 */
[----:B------:R-:W-:Y:S02]  /*1ca0*/  VIADD R11, R11, 0x400 ;  /* 0x000004000b0b7836 */ /* 0x000fe40000000000 */
[----:B------:R-:W-:Y:S02]  /*1cb0*/  IMAD.MOV.U32 R13, RZ, RZ, RZ ;  /* 0x000000ffff0d7224 */ /* 0x000fe400078e00ff */
[----:B------:R-:W-:-:S05]  /*1cc0*/  IMAD.WIDE.U32 R10, R11, 0x8, R2 ;  /* 0x000000080b0a7825 */ /* 0x000fca00078e0002 */
[----:B------:R4:W-:Y:S02]  /*1cd0*/  REDG.E.ADD.64.STRONG.GPU desc[UR16][R10.64], R12 ;  /* 0x0000000c0a00798e */ /* 0x0009e4000c12e510 */
.L_x_143:
[----:B------:R-:W-:Y:S05]  /*1ce0*/  BSYNC.RECONVERGENT B1 ;  /* 0x0000000000017941 */ /* 0x000fea0003800200 */
.L_x_142:
[----:B------:R-:W-:Y:S04]  /*1cf0*/  BSSY.RECONVERGENT B1, `(.L_x_144) ;  /* 0x0000008000017945 */ /* 0x000fe80003800200 */
[----:B------:R-:W-:Y:S05]  /*1d00*/  @!P3 BRA `(.L_x_145) ;  /* 0x000000000018b947 */ /* 0x000fea0003800000 */
[----:B01234-:R-:W-:Y:S02]  /*1d10*/  IMAD R11, R7, 0x100, R36 ;  /* 0x00000100070b7824 */ /* 0x01ffe400078e0224 */
[----:B------:R-:W-:Y:S02]  /*1d20*/  IMAD.MOV.U32 R12, RZ, RZ, R19 ;  /* 0x000000ffff0c7224 */ /* 0x000fe400078e0013 */
[----:B------:R-:W-:Y:S02]  /*1d30*/  VIADD R11, R11, 0x500 ;  /* 0x000005000b0b7836 */ /* 0x000fe40000000000 */
[----:B------:R-:W-:Y:S02]  /*1d40*/  IMAD.MOV.U32 R13, RZ, RZ, RZ ;  /* 0x000000ffff0d7224 */ /* 0x000fe400078e00ff */
[----:B------:R-:W-:-:S05]  /*1d50*/  IMAD.WIDE.U32 R10, R11, 0x8, R2 ;  /* 0x000000080b0a7825 */ /* 0x000fca00078e0002 */
[----:B------:R0:W-:Y:S02]  /*1d60*/  REDG.E.ADD.64.STRONG.GPU desc[UR16][R10.64], R12 ;  /* 0x0000000c0a00798e */ /* 0x0001e4000c12e510 */
.L_x_145:
[----:B------:R-:W-:Y:S05]  /*1d70*/  BSYNC.RECONVERGENT B1 ;  /* 0x0000000000017941 */ /* 0x000fea0003800200 */
.L_x_144:
[----:B------:R-:W-:Y:S04]  /*1d80*/  BSSY.RECONVERGENT B1, `(.L_x_146) ;  /* 0x0000007000017945 */ /* 0x000fe80003800200 */
[----:B------:R-:W-:Y:S05]  /*1d90*/  @!P4 BRA `(.L_x_147) ;  /* 0x000000000014c947 */ /* 0x000fea0003800000 */
[----:B01234-:R-:W-:Y:S01]  /*1da0*/  LEA R11, R7, R36, 0x8 ;  /* 0x00000024070b7211 */ /* 0x01ffe200078e40ff */
[----:B------:R-:W-:-:S04]  /*1db0*/  IMAD.MOV.U32 R9, RZ, RZ, RZ ;  /* 0x000000ffff097224 */ /* 0x000fc800078e00ff */
[----:B------:R-:W-:-:S04]  /*1dc0*/  VIADD R11, R11, 0x600 ;  /* 0x000006000b0b7836 */ /* 0x000fc80000000000 */
[----:B------:R-:W-:-:S05]  /*1dd0*/  IMAD.WIDE.U32 R10, R11, 0x8, R2 ;  /* 0x000000080b0a7825 */ /* 0x000fca00078e0002 */
[----:B------:R0:W-:Y:S02]  /*1de0*/  REDG.E.ADD.64.STRONG.GPU desc[UR16][R10.64], R8 ;  /* 0x000000080a00798e */ /* 0x0001e4000c12e510 */
.L_x_147:
[----:B------:R-:W-:Y:S05]  /*1df0*/  BSYNC.RECONVERGENT B1 ;  /* 0x0000000000017941 */ /* 0x000fea0003800200 */
.L_x_146:
[----:B------:R-:W-:Y:S04]  /*1e00*/  BSSY.RECONVERGENT B1, `(.L_x_148) ;  /* 0x0000008000017945 */ /* 0x000fe80003800200 */
[----:B------:R-:W-:Y:S05]  /*1e10*/  @!P5 BRA `(.L_x_149) ;  /* 0x000000000018d947 */ /* 0x000fea0003800000 */
[----:B0-----:R-:W-:Y:S02]  /*1e20*/  IMAD R9, R7, 0x100, R36 ;  /* 0x0000010007097824 */ /* 0x001fe400078e0224 */
[----:B-1234-:R-:W-:Y:S02]  /*1e30*/  IMAD.MOV.U32 R10, RZ, RZ, R6 ;  /* 0x000000ffff0a7224 */ /* 0x01efe400078e0006 */
[----:B------:R-:W-:Y:S02]  /*1e40*/  VIADD R9, R9, 0x700 ;  /* 0x0000070009097836 */ /* 0x000fe40000000000 */
[----:B------:R-:W-:Y:S02]  /*1e50*/  IMAD.MOV.U32 R11, RZ, RZ, RZ ;  /* 0x000000ffff0b7224 */ /* 0x000fe400078e00ff */
[----:B------:R-:W-:-:S05]  /*1e60*/  IMAD.WIDE.U32 R8, R9, 0x8, R2 ;  /* 0x0000000809087825 */ /* 0x000fca00078e0002 */
[----:B------:R0:W-:Y:S02]  /*1e70*/  REDG.E.ADD.64.STRONG.GPU desc[UR16][R8.64], R10 ;  /* 0x0000000a0800798e */ /* 0x0001e4000c12e510 */
.L_x_149:
[----:B------:R-:W-:Y:S05]  /*1e80*/  BSYNC.RECONVERGENT B1 ;  /* 0x0000000000017941 */ /* 0x000fea0003800200 */
.L_x_148:
[----:B------:R-:W-:-:S05]  /*1e90*/  VIADD R7, R7, 0x8 ;  /* 0x0000000807077836 */ /* 0x000fca0000000000 */
[----:B------:R-:W-:-:S13]  /*1ea0*/  ISETP.NE.AND P0, PT, R7, R4, PT ;  /* 0x000000040700720c */ /* 0x000fda0003f05270 */
[----:B------:R-:W-:Y:S05]  /*1eb0*/  @P0 BRA `(.L_x_150) ;  /* 0xfffffff8009c0947 */ /* 0x000fea000383ffff */
[----:B------:R-:W-:-:S07]  /*1ec0*/  IMAD.MOV.U32 R3, RZ, RZ, R4 ;  /* 0x000000ffff037224 */ /* 0x000fce00078e0004 */
.L_x_133:
[C---:B01234-:R-:W-:Y:S02]  /*1ed0*/  LOP3.LUT R12, R5.reuse, 0x7, RZ, 0xc0, !PT ;  /* 0x00000007050c7812 */ /* 0x05ffe400078ec0ff */
[C---:B------:R-:W-:Y:S02]  /*1ee0*/  LOP3.LUT R13, R5.reuse, 0x3, RZ, 0xc0, !PT ;  /* 0x00000003050d7812 */ /* 0x040fe400078ec0ff */
[C---:B------:R-:W-:Y:S02]  /*1ef0*/  ISETP.NE.AND P0, PT, R12.reuse, RZ, PT ;  /* 0x000000ff0c00720c */ /* 0x040fe40003f05270 */
[----:B------:R-:W-:Y:S01]  /*1f00*/  LOP3.LUT R2, R5, 0x1, RZ, 0xc0, !PT ;  /* 0x0000000105027812 */ /* 0x000fe200078ec0ff */
[----:B------:R-:W-:Y:S01]  /*1f10*/  VIADD R5, R12, 0xffffffff ;  /* 0xffffffff0c057836 */ /* 0x000fe20000000000 */
[----:B------:R-:W-:-:S09]  /*1f20*/  IADD3 R15, PT, PT, R13, -0x1, RZ ;  /* 0xffffffff0d0f7810 */ /* 0x000fd20007ffe0ff */
[----:B------:R-:W-:Y:S05]  /*1f30*/  @!P0 BRA `(.L_x_151) ;  /* 0x0000000400708947 */ /* 0x000fea0003800000 */
[----:B------:R-:W-:-:S13]  /*1f40*/  ISETP.GE.U32.AND P0, PT, R5, 0x3, PT ;  /* 0x000000030500780c */ /* 0x000fda0003f06070 */
[----:B------:R-:W-:Y:S05]  /*1f50*/  @!P0 BRA `(.L_x_152) ;  /* 0x0000000000c08947 */ /* 0x000fea0003800000 */
[----:B------:R-:W-:Y:S01]  /*1f60*/  IMAD R6, R3, 0x400, R0 ;  /* 0x0000040003067824 */ /* 0x000fe200078e0200 */
[----:B------:R-:W-:Y:S04]  /*1f70*/  BSSY.RECONVERGENT B1, `(.L_x_153) ;  /* 0x000000f000017945 */ /* 0x000fe80003800200 */
[----:B------:R-:W0:Y:S04]  /*1f80*/  LDS R8, [R6] ;  /* 0x0000000006087984 */ /* 0x000e280000000800 */
[----:B------:R-:W1:Y:S04]  /*1f90*/  LDS R10, [R6+0x400] ;  /* 0x00040000060a7984 */ /* 0x000e680000000800 */
[----:B------:R-:W2:Y:S04]  /*1fa0*/  LDS R11, [R6+0x800] ;  /* 0x00080000060b7984 */ /* 0x000ea80000000800 */
[----:B------:R-:W3:Y:S01]  /*1fb0*/  LDS R16, [R6+0xc00] ;  /* 0x000c000006107984 */ /* 0x000ee20000000800 */
[----:B0-----:R-:W-:-:S02]  /*1fc0*/  ISETP.NE.AND P0, PT, R8, RZ, PT ;  /* 0x000000ff0800720c */ /* 0x001fc40003f05270 */
[----:B-1----:R-:W-:Y:S02]  /*1fd0*/  ISETP.NE.AND P1, PT, R10, RZ, PT ;  /* 0x000000ff0a00720c */ /* 0x002fe40003f25270 */
[----:B--2---:R-:W-:Y:S02]  /*1fe0*/  ISETP.NE.AND P2, PT, R11, RZ, PT ;  /* 0x000000ff0b00720c */ /* 0x004fe40003f45270 */
[----:B---3--:R-:W-:-:S07]  /*1ff0*/  ISETP.NE.AND P3, PT, R16, RZ, PT ;  /* 0x000000ff1000720c */ /* 0x008fce0003f65270 */
[----:B------:R-:W-:Y:S06]  /*2000*/  @!P0 BRA `(.L_x_154) ;  /* 0x0000000000148947 */ /* 0x000fec0003800000 */
[----:B------:R-:W0:Y:S01]  /*2010*/  LDC.64 R6, c[0x0][0x380] ;  /* 0x0000e000ff067b82 */ /* 0x000e220000000a00 */
[----:B------:R-:W-:-:S04]  /*2020*/  IMAD R9, R3, 0x100, R36 ;  /* 0x0000010003097824 */ /* 0x000fc800078e0224 */
[----:B0-----:R-:W-:-:S04]  /*2030*/  IMAD.WIDE.U32 R6, R9, 0x8, R6 ;  /* 0x0000000809067825 */ /* 0x001fc800078e0006 */
[----:B------:R-:W-:-:S05]  /*2040*/  IMAD.MOV.U32 R9, RZ, RZ, RZ ;  /* 0x000000ffff097224 */ /* 0x000fca00078e00ff */
[----:B------:R0:W-:Y:S02]  /*2050*/  REDG.E.ADD.64.STRONG.GPU desc[UR16][R6.64], R8 ;  /* 0x000000080600798e */ /* 0x0001e4000c12e510 */
.L_x_154:
[----:B------:R-:W-:Y:S05]  /*2060*/  BSYNC.RECONVERGENT B1 ;  /* 0x0000000000017941 */ /* 0x000fea0003800200 */
.L_x_153:
[----:B------:R-:W-:Y:S04]  /*2070*/  BSSY.RECONVERGENT B1, `(.L_x_155) ;  /* 0x0000009000017945 */ /* 0x000fe80003800200 */
[----:B------:R-:W-:Y:S05]  /*2080*/  @!P1 BRA `(.L_x_156) ;  /* 0x00000000001c9947 */ /* 0x000fea0003800000 */
[----:B0-----:R-:W0:Y:S01]  /*2090*/  LDC.64 R6, c[0x0][0x380] ;  /* 0x0000e000ff067b82 */ /* 0x001e220000000a00 */
[----:B------:R-:W-:Y:S02]  /*20a0*/  IMAD R9, R3, 0x100, R36 ;  /* 0x0000010003097824 */ /* 0x000fe400078e0224 */
[----:B------:R-:W-:Y:S02]  /*20b0*/  IMAD.MOV.U32 R8, RZ, RZ, R10 ;  /* 0x000000ffff087224 */ /* 0x000fe400078e000a */
[----:B------:R-:W-:-:S04]  /*20c0*/  VIADD R9, R9, 0x100 ;  /* 0x0000010009097836 */ /* 0x000fc80000000000 */
[----:B0-----:R-:W-:-:S04]  /*20d0*/  IMAD.WIDE.U32 R6, R9, 0x8, R6 ;  /* 0x0000000809067825 */ /* 0x001fc800078e0006 */
[----:B------:R-:W-:-:S05]  /*20e0*/  IMAD.MOV.U32 R9, RZ, RZ, RZ ;  /* 0x000000ffff097224 */ /* 0x000fca00078e00ff */
[----:B------:R1:W-:Y:S02]  /*20f0*/  REDG.E.ADD.64.STRONG.GPU desc[UR16][R6.64], R8 ;  /* 0x000000080600798e */ /* 0x0003e4000c12e510 */
.L_x_156:
[----:B------:R-:W-:Y:S05]  /*2100*/  BSYNC.RECONVERGENT B1 ;  /* 0x0000000000017941 */ /* 0x000fea0003800200 */
.L_x_155:
[----:B------:R-:W-:Y:S04]  /*2110*/  BSSY.RECONVERGENT B1, `(.L_x_157) ;  /* 0x0000009000017945 */ /* 0x000fe80003800200 */
[----:B------:R-:W-:Y:S05]  /*2120*/  @!P2 BRA `(.L_x_158) ;  /* 0x00000000001ca947 */ /* 0x000fea0003800000 */
[----:B01----:R-:W0:Y:S01]  /*2130*/  LDC.64 R6, c[0x0][0x380] ;  /* 0x0000e000ff067b82 */ /* 0x003e220000000a00 */
[----:B------:R-:W-:Y:S02]  /*2140*/  IMAD R9, R3, 0x100, R36 ;  /* 0x0000010003097824 */ /* 0x000fe400078e0224 */
[----:B------:R-:W-:-:S03]  /*2150*/  IMAD.MOV.U32 R8, RZ, RZ, R11 ;  /* 0x000000ffff087224 */ /* 0x000fc600078e000b */
[----:B------:R-:W-:-:S05]  /*2160*/  IADD3 R9, PT, PT, R9, 0x200, RZ ;  /* 0x0000020009097810 */ /* 0x000fca0007ffe0ff */
[----:B0-----:R-:W-:-:S04]  /*2170*/  IMAD.WIDE.U32 R6, R9, 0x8, R6 ;  /* 0x0000000809067825 */ /* 0x001fc800078e0006 */
[----:B------:R-:W-:-:S05]  /*2180*/  IMAD.MOV.U32 R9, RZ, RZ, RZ ;  /* 0x000000ffff097224 */ /* 0x000fca00078e00ff */
[----:B------:R2:W-:Y:S02]  /*2190*/  REDG.E.ADD.64.STRONG.GPU desc[UR16][R6.64], R8 ;  /* 0x000000080600798e */ /* 0x0005e4000c12e510 */
.L_x_158:
[----:B------:R-:W-:Y:S05]  /*21a0*/  BSYNC.RECONVERGENT B1 ;  /* 0x0000000000017941 */ /* 0x000fea0003800200 */
.L_x_157:
[----:B------:R-:W-:Y:S04]  /*21b0*/  BSSY.RECONVERGENT B1, `(.L_x_159) ;  /* 0x0000009000017945 */ /* 0x000fe80003800200 */
[----:B------:R-:W-:Y:S05]  /*21c0*/  @!P3 BRA `(.L_x_160) ;  /* 0x00000000001cb947 */ /* 0x000fea0003800000 */
[----:B012---:R-:W0:Y:S01]  /*21d0*/  LDC.64 R6, c[0x0][0x380] ;  /* 0x0000e000ff067b82 */ /* 0x007e220000000a00 */
[----:B------:R-:W-:Y:S02]  /*21e0*/  IMAD R9, R3, 0x100, R36 ;  /* 0x0000010003097824 */ /* 0x000fe400078e0224 */
[----:B------:R-:W-:Y:S02]  /*21f0*/  IMAD.MOV.U32 R8, RZ, RZ, R16 ;  /* 0x000000ffff087224 */ /* 0x000fe400078e0010 */
[----:B------:R-:W-:-:S04]  /*2200*/  VIADD R9, R9, 0x300 ;  /* 0x0000030009097836 */ /* 0x000fc80000000000 */
[----:B0-----:R-:W-:-:S04]  /*2210*/  IMAD.WIDE.U32 R6, R9, 0x8, R6 ;  /* 0x0000000809067825 */ /* 0x001fc800078e0006 */
[----:B------:R-:W-:-:S05]  /*2220*/  IMAD.MOV.U32 R9, RZ, RZ, RZ ;  /* 0x000000ffff097224 */ /* 0x000fca00078e00ff */
[----:B------:R3:W-:Y:S02]  /*2230*/  REDG.E.ADD.64.STRONG.GPU desc[UR16][R6.64], R8 ;  /* 0x000000080600798e */ /* 0x0007e4000c12e510 */
.L_x_160:
[----:B------:R-:W-:Y:S05]  /*2240*/  BSYNC.RECONVERGENT B1 ;  /* 0x0000000000017941 */ /* 0x000fea0003800200 */
.L_x_159:
[----:B------:R-:W-:-:S07]  /*2250*/  VIADD R3, R3, 0x4 ;  /* 0x0000000403037836 */ /* 0x000fce0000000000 */
.L_x_152:
[----:B------:R-:W-:Y:S01]  /*2260*/  ISETP.NE.AND P0, PT, R13, RZ, PT ;  /* 0x000000ff0d00720c */ /* 0x000fe20003f05270 */
[----:B------:R-:W-:-:S12]  /*2270*/  BSSY.RECONVERGENT B1, `(.L_x_151) ;  /* 0x0000028000017945 */ /* 0x000fd80003800200 */
[----:B------:R-:W-:Y:S05]  /*2280*/  @!P0 BRA `(.L_x_161) ;  /* 0x0000000000988947 */ /* 0x000fea0003800000 */
[----:B------:R-:W-:-:S13]  /*2290*/  ISETP.NE.AND P0, PT, R15, RZ, PT ;  /* 0x000000ff0f00720c */ /* 0x000fda0003f05270 */
[----:B------:R-:W-:Y:S05]  /*22a0*/  @!P0 BRA `(.L_x_162) ;  /* 0x0000000000648947 */ /* 0x000fea0003800000 */
[----:B0123--:R-:W-:Y:S01]  /*22b0*/  IMAD R6, R3, 0x400, R0 ;  /* 0x0000040003067824 */ /* 0x00ffe200078e0200 */
[----:B------:R-:W-:Y:S04]  /*22c0*/  BSSY.RECONVERGENT B2, `(.L_x_163) ;  /* 0x000000c000027945 */ /* 0x000fe80003800200 */
[----:B------:R-:W0:Y:S04]  /*22d0*/  LDS R10, [R6] ;  /* 0x00000000060a7984 */ /* 0x000e280000000800 */
[----:B------:R-:W1:Y:S01]  /*22e0*/  LDS R11, [R6+0x400] ;  /* 0x00040000060b7984 */ /* 0x000e620000000800 */
[----:B0-----:R-:W-:-:S02]  /*22f0*/  ISETP.NE.AND P0, PT, R10, RZ, PT ;  /* 0x000000ff0a00720c */ /* 0x001fc40003f05270 */
[----:B-1----:R-:W-:-:S11]  /*2300*/  ISETP.NE.AND P1, PT, R11, RZ, PT ;  /* 0x000000ff0b00720c */ /* 0x002fd60003f25270 */
[----:B------:R-:W-:Y:S05]  /*2310*/  @!P0 BRA `(.L_x_164) ;  /* 0x0000000000188947 */ /* 0x000fea0003800000 */
[----:B------:R-:W0:Y:S01]  /*2320*/  LDC.64 R6, c[0x0][0x380] ;  /* 0x0000e000ff067b82 */ /* 0x000e220000000a00 */
[----:B------:R-:W-:-:S05]  /*2330*/  LEA R9, R3, R36, 0x8 ;  /* 0x0000002403097211 */ /* 0x000fca00078e40ff */
[----:B0-----:R-:W-:-:S04]  /*2340*/  IMAD.WIDE.U32 R8, R9, 0x8, R6 ;  /* 0x0000000809087825 */ /* 0x001fc800078e0006 */
[----:B------:R-:W-:Y:S02]  /*2350*/  IMAD.MOV.U32 R6, RZ, RZ, R10 ;  /* 0x000000ffff067224 */ /* 0x000fe400078e000a */
[----:B------:R-:W-:-:S05]  /*2360*/  IMAD.MOV.U32 R7, RZ, RZ, RZ ;  /* 0x000000ffff077224 */ /* 0x000fca00078e00ff */
[----:B------:R0:W-:Y:S02]  /*2370*/  REDG.E.ADD.64.STRONG.GPU desc[UR16][R8.64], R6 ;  /* 0x000000060800798e */ /* 0x0001e4000c12e510 */
.L_x_164:
[----:B------:R-:W-:Y:S05]  /*2380*/  BSYNC.RECONVERGENT B2 ;  /* 0x0000000000027941 */ /* 0x000fea0003800200 */
.L_x_163:
[----:B------:R-:W-:Y:S04]  /*2390*/  BSSY.RECONVERGENT B2, `(.L_x_165) ;  /* 0x0000009000027945 */ /* 0x000fe80003800200 */
[----:B------:R-:W-:Y:S05]  /*23a0*/  @!P1 BRA `(.L_x_166) ;  /* 0x00000000001c9947 */ /* 0x000fea0003800000 */
[----:B0-----:R-:W0:Y:S01]  /*23b0*/  LDC.64 R6, c[0x0][0x380] ;  /* 0x0000e000ff067b82 */ /* 0x001e220000000a00 */
[----:B------:R-:W-:-:S04]  /*23c0*/  IMAD R8, R3, 0x100, R36 ;  /* 0x0000010003087824 */ /* 0x000fc800078e0224 */
[----:B------:R-:W-:-:S04]  /*23d0*/  VIADD R9, R8, 0x100 ;  /* 0x0000010008097836 */ /* 0x000fc80000000000 */
[----:B0-----:R-:W-:-:S04]  /*23e0*/  IMAD.WIDE.U32 R8, R9, 0x8, R6 ;  /* 0x0000000809087825 */ /* 0x001fc800078e0006 */
[----:B------:R-:W-:Y:S02]  /*23f0*/  IMAD.MOV.U32 R6, RZ, RZ, R11 ;  /* 0x000000ffff067224 */ /* 0x000fe400078e000b */
[----:B------:R-:W-:-:S05]  /*2400*/  IMAD.MOV.U32 R7, RZ, RZ, RZ ;  /* 0x000000ffff077224 */ /* 0x000fca00078e00ff */
[----:B------:R1:W-:Y:S02]  /*2410*/  REDG.E.ADD.64.STRONG.GPU desc[UR16][R8.64], R6 ;  /* 0x000000060800798e */ /* 0x0003e4000c12e510 */
.L_x_166:
[----:B------:R-:W-:Y:S05]  /*2420*/  BSYNC.RECONVERGENT B2 ;  /* 0x0000000000027941 */ /* 0x000fea0003800200 */
.L_x_165:
[----:B------:R-:W-:-:S07]  /*2430*/  VIADD R3, R3, 0x2 ;  /* 0x0000000203037836 */ /* 0x000fce0000000000 */
.L_x_162:
[----:B------:R-:W-:-:S13]  /*2440*/  ISETP.NE.AND P0, PT, R2, RZ, PT ;  /* 0x000000ff0200720c */ /* 0x000fda0003f05270 */
[----:B------:R-:W-:Y:S05]  /*2450*/  @!P0 BRA `(.L_x_161) ;  /* 0x0000000000248947 */ /* 0x000fea0003800000 */
[----:B0123--:R-:W-:-:S05]  /*2460*/  IMAD R6, R3, 0x400, R0 ;  /* 0x0000040003067824 */ /* 0x00ffca00078e0200 */
[----:B------:R-:W0:Y:S02]  /*2470*/  LDS R8, [R6] ;  /* 0x0000000006087984 */ /* 0x000e240000000800 */
[----:B0-----:R-:W-:-:S13]  /*2480*/  ISETP.NE.AND P0, PT, R8, RZ, PT ;  /* 0x000000ff0800720c */ /* 0x001fda0003f05270 */
[----:B------:R-:W-:Y:S05]  /*2490*/  @!P0 BRA `(.L_x_161) ;  /* 0x0000000000148947 */ /* 0x000fea0003800000 */
[----:B------:R-:W0:Y:S01]  /*24a0*/  LDC.64 R6, c[0x0][0x380] ;  /* 0x0000e000ff067b82 */ /* 0x000e220000000a00 */
[----:B------:R-:W-:Y:S01]  /*24b0*/  LEA R3, R3, R36, 0x8 ;  /* 0x0000002403037211 */ /* 0x000fe200078e40ff */
[----:B------:R-:W-:-:S04]  /*24c0*/  IMAD.MOV.U32 R9, RZ, RZ, RZ ;  /* 0x000000ffff097224 */ /* 0x000fc800078e00ff */
[----:B0-----:R-:W-:-:S05]  /*24d0*/  IMAD.WIDE.U32 R6, R3, 0x8, R6 ;  /* 0x0000000803067825 */ /* 0x001fca00078e0006 */
[----:B------:R4:W-:Y:S02]  /*24e0*/  REDG.E.ADD.64.STRONG.GPU desc[UR16][R6.64], R8 ;  /* 0x000000080600798e */ /* 0x0009e4000c12e510 */
.L_x_161:
[----:B------:R-:W-:Y:S05]  /*24f0*/  BSYNC.RECONVERGENT B1 ;  /* 0x0000000000017941 */ /* 0x000fea0003800200 */
.L_x_151:
[----:B------:R-:W-:-:S13]  /*2500*/  ISETP.GT.U32.AND P0, PT, R36, 0x7f, PT ;  /* 0x0000007f2400780c */ /* 0x000fda0003f04070 */
[----:B------:R-:W-:Y:S05]  /*2510*/  @P0 BRA `(.L_x_132) ;  /* 0x0000000800a40947 */ /* 0x000fea0003800000 */
[----:B------:R-:W-:Y:S01]  /*2520*/  ISETP.GE.U32.AND P0, PT, R14, 0x7, PT ;  /* 0x000000070e00780c */ /* 0x000fe20003f06070 */
[----:B------:R-:W-:-:S12]  /*2530*/  IMAD.MOV.U32 R3, RZ, RZ, RZ ;  /* 0x000000ffff037224 */ /* 0x000fd800078e00ff */
[----:B------:R-:W-:Y:S05]  /*2540*/  @!P0 BRA `(.L_x_167) ;  /* 0x0000000400248947 */ /* 0x000fea0003800000 */
[----:B01234-:R-:W0:Y:S01]  /*2550*/  LDC.64 R6, c[0x0][0x380] ;  /* 0x0000e000ff067b82 */ /* 0x01fe220000000a00 */
[----:B------:R-:W-:-:S07]  /*2560*/  IMAD.MOV.U32 R3, RZ, RZ, RZ ;  /* 0x000000ffff037224 */ /* 0x000fce00078e00ff */
.L_x_184:
[C---:B01234-:R-:W-:Y:S01]  /*2570*/  IMAD R10, R3.reuse, 0x400, R0 ;  /* 0x00000400030a7824 */ /* 0x05ffe200078e0200 */
[----:B------:R-:W-:Y:S01]  /*2580*/  BSSY.RECONVERGENT B1, `(.L_x_168) ;  /* 0x0000012000017945 */ /* 0x000fe20003800200 */
[C---:B------:R-:W-:Y:S02]  /*2590*/  IMAD R9, R3.reuse, 0x100, R36 ;  /* 0x0000010003097824 */ /* 0x040fe400078e0224 */
[----:B------:R-:W-:Y:S01]  /*25a0*/  VIADD R3, R3, 0x8 ;  /* 0x0000000803037836 */ /* 0x000fe20000000000 */
[----:B------:R-:W1:Y:S01]  /*25b0*/  LDS R14, [R10+0x200] ;  /* 0x000200000a0e7984 */ /* 0x000e620000000800 */
[----:B0-----:R-:W-:-:S03]  /*25c0*/  IMAD.WIDE.U32 R8, R9, 0x8, R6 ;  /* 0x0000000809087825 */ /* 0x001fc600078e0006 */
[----:B------:R-:W0:Y:S04]  /*25d0*/  LDS R16, [R10+0x600] ;  /* 0x000600000a107984 */ /* 0x000e280000000800 */
[----:B------:R2:W3:Y:S04]  /*25e0*/  LDS R17, [R10+0xa00] ;  /* 0x000a00000a117984 */ /* 0x0004e80000000800 */
[----:B------:R2:W4:Y:S04]  /*25f0*/  LDS R18, [R10+0xe00] ;  /* 0x000e00000a127984 */ /* 0x0005280000000800 */
[----:B------:R2:W2:Y:S04]  /*2600*/  LDS R19, [R10+0x1200] ;  /* 0x001200000a137984 */ /* 0x0004a80000000800 */
[----:B------:R0:W2:Y:S04]  /*2610*/  LDS R20, [R10+0x1600] ;  /* 0x001600000a147984 */ /* 0x0000a80000000800 */
[----:B------:R0:W2:Y:S04]  /*2620*/  LDS R21, [R10+0x1a00] ;  /* 0x001a00000a157984 */ /* 0x0000a80000000800 */
[----:B------:R0:W2:Y:S01]  /*2630*/  LDS R22, [R10+0x1e00] ;  /* 0x001e00000a167984 */ /* 0x0000a20000000800 */
[----:B-1----:R-:W-:-:S02]  /*2640*/  ISETP.NE.AND P0, PT, R14, RZ, PT ;  /* 0x000000ff0e00720c */ /* 0x002fc40003f05270 */
[----:B0-----:R-:W-:-:S11]  /*2650*/  ISETP.NE.AND P1, PT, R16, RZ, PT ;  /* 0x000000ff1000720c */ /* 0x001fd60003f25270 */
[----:B---34-:R-:W-:Y:S05]  /*2660*/  @!P0 BRA `(.L_x_169) ;  /* 0x00000000000c8947 */ /* 0x018fea0003800000 */
[----:B--2---:R-:W-:Y:S02]  /*2670*/  IMAD.MOV.U32 R10, RZ, RZ, R14 ;  /* 0x000000ffff0a7224 */ /* 0x004fe400078e000e */
[----:B------:R-:W-:-:S05]  /*2680*/  IMAD.MOV.U32 R11, RZ, RZ, RZ ;  /* 0x000000ffff0b7224 */ /* 0x000fca00078e00ff */
[----:B------:R0:W-:Y:S02]  /*2690*/  REDG.E.ADD.64.STRONG.GPU desc[UR16][R8.64+0x400], R10 ;  /* 0x0004000a0800798e */ /* 0x0001e4000c12e510 */
.L_x_169:
[----:B------:R-:W-:Y:S05]  /*26a0*/  BSYNC.RECONVERGENT B1 ;  /* 0x0000000000017941 */ /* 0x000fea0003800200 */
.L_x_168:
[----:B------:R-:W-:Y:S04]  /*26b0*/  BSSY.RECONVERGENT B1, `(.L_x_170) ;  /* 0x0000005000017945 */ /* 0x000fe80003800200 */
[----:B------:R-:W-:Y:S05]  /*26c0*/  @!P1 BRA `(.L_x_171) ;  /* 0x00000000000c9947 */ /* 0x000fea0003800000 */
[----:B0-2---:R-:W-:Y:S01]  /*26d0*/  MOV R10, R16 ;  /* 0x00000010000a7202 */ /* 0x005fe20000000f00 */
[----:B------:R-:W-:-:S05]  /*26e0*/  IMAD.MOV.U32 R11, RZ, RZ, RZ ;  /* 0x000000ffff0b7224 */ /* 0x000fca00078e00ff */
[----:B------:R1:W-:Y:S02]  /*26f0*/  REDG.E.ADD.64.STRONG.GPU desc[UR16][R8.64+0xc00], R10 ;  /* 0x000c000a0800798e */ /* 0x0003e4000c12e510 */
.L_x_171:
[----:B------:R-:W-:Y:S05]  /*2700*/  BSYNC.RECONVERGENT B1 ;  /* 0x0000000000017941 */ /* 0x000fea0003800200 */
.L_x_170:
[----:B------:R-:W-:Y:S01]  /*2710*/  ISETP.NE.AND P6, PT, R17, RZ, PT ;  /* 0x000000ff1100720c */ /* 0x000fe20003fc5270 */
[----:B------:R-:W-:Y:S01]  /*2720*/  BSSY.RECONVERGENT B1, `(.L_x_172) ;  /* 0x000000b000017945 */ /* 0x000fe20003800200 */
[----:B------:R-:W-:Y:S02]  /*2730*/  ISETP.NE.AND P0, PT, R3, R4, PT ;  /* 0x000000040300720c */ /* 0x000fe40003f05270 */
[----:B------:R-:W-:Y:S02]  /*2740*/  ISETP.NE.AND P1, PT, R18, RZ, PT ;  /* 0x000000ff1200720c */ /* 0x000fe40003f25270 */
[----:B--2---:R-:W-:Y:S02]  /*2750*/  ISETP.NE.AND P2, PT, R19, RZ, PT ;  /* 0x000000ff1300720c */ /* 0x004fe40003f45270 */
[----:B------:R-:W-:Y:S02]  /*2760*/  ISETP.NE.AND P3, PT, R20, RZ, PT ;  /* 0x000000ff1400720c */ /* 0x000fe40003f65270 */
[----:B------:R-:W-:-:S02]  /*2770*/  ISETP.NE.AND P4, PT, R21, RZ, PT ;  /* 0x000000ff1500720c */ /* 0x000fc40003f85270 */
[----:B------:R-:W-:Y:S01]  /*2780*/  ISETP.NE.AND P5, PT, R22, RZ, PT ;  /* 0x000000ff1600720c */ /* 0x000fe20003fa5270 */
[----:B------:R-:W-:-:S12]  /*2790*/  @!P6 BRA `(.L_x_173) ;  /* 0x00000000000ce947 */ /* 0x000fd80003800000 */
[----:B01----:R-:W-:Y:S02]  /*27a0*/  IMAD.MOV.U32 R10, RZ, RZ, R17 ;  /* 0x000000ffff0a7224 */ /* 0x003fe400078e0011 */
[----:B------:R-:W-:-:S05]  /*27b0*/  IMAD.MOV.U32 R11, RZ, RZ, RZ ;  /* 0x000000ffff0b7224 */ /* 0x000fca00078e00ff */
[----:B------:R2:W-:Y:S02]  /*27c0*/  REDG.E.ADD.64.STRONG.GPU desc[UR16][R8.64+0x1400], R10 ;  /* 0x0014000a0800798e */ /* 0x0005e4000c12e510 */
.L_x_173:
[----:B------:R-:W-:Y:S05]  /*27d0*/  BSYNC.RECONVERGENT B1 ;  /* 0x0000000000017941 */ /* 0x000fea0003800200 */
.L_x_172:
[----:B------:R-:W-:Y:S04]  /*27e0*/  BSSY.RECONVERGENT B1, `(.L_x_174) ;  /* 0x0000005000017945 */ /* 0x000fe80003800200 */
[----:B------:R-:W-:Y:S05]  /*27f0*/  @!P1 BRA `(.L_x_175) ;  /* 0x00000000000c9947 */ /* 0x000fea0003800000 */
[----:B012---:R-:W-:Y:S02]  /*2800*/  IMAD.MOV.U32 R10, RZ, RZ, R18 ;  /* 0x000000ffff0a7224 */ /* 0x007fe400078e0012 */
[----:B------:R-:W-:-:S05]  /*2810*/  IMAD.MOV.U32 R11, RZ, RZ, RZ ;  /* 0x000000ffff0b7224 */ /* 0x000fca00078e00ff */
[----:B------:R3:W-:Y:S02]  /*2820*/  REDG.E.ADD.64.STRONG.GPU desc[UR16][R8.64+0x1c00], R10 ;  /* 0x001c000a0800798e */ /* 0x0007e4000c12e510 */
.L_x_175:
[----:B------:R-:W-:Y:S05]  /*2830*/  BSYNC.RECONVERGENT B1 ;  /* 0x0000000000017941 */ /* 0x000fea0003800200 */
.L_x_174:
[----:B------:R-:W-:Y:S04]  /*2840*/  BSSY.RECONVERGENT B1, `(.L_x_176) ;  /* 0x0000005000017945 */ /* 0x000fe80003800200 */
[----:B------:R-:W-:Y:S05]  /*2850*/  @!P2 BRA `(.L_x_177) ;  /* 0x00000000000ca947 */ /* 0x000fea0003800000 */
[----:B0123--:R-:W-:Y:S02]  /*2860*/  IMAD.MOV.U32 R10, RZ, RZ, R19 ;  /* 0x000000ffff0a7224 */ /* 0x00ffe400078e0013 */
[----:B------:R-:W-:-:S05]  /*2870*/  IMAD.MOV.U32 R11, RZ, RZ, RZ ;  /* 0x000000ffff0b7224 */ /* 0x000fca00078e00ff */
[----:B------:R4:W-:Y:S02]  /*2880*/  REDG.E.ADD.64.STRONG.GPU desc[UR16][R8.64+0x2400], R10 ;  /* 0x0024000a0800798e */ /* 0x0009e4000c12e510 */
.L_x_177:
[----:B------:R-:W-:Y:S05]  /*2890*/  BSYNC.RECONVERGENT B1 ;  /* 0x0000000000017941 */ /* 0x000fea0003800200 */
.L_x_176:
[----:B------:R-:W-:Y:S04]  /*28a0*/  BSSY.RECONVERGENT B1, `(.L_x_178) ;  /* 0x0000005000017945 */ /* 0x000fe80003800200 */
[----:B------:R-:W-:Y:S05]  /*28b0*/  @!P3 BRA `(.L_x_179) ;  /* 0x00000000000cb947 */ /* 0x000fea0003800000 */
[----:B01234-:R-:W-:Y:S02]  /*28c0*/  HFMA2 R11, -RZ, RZ, 0, 0 ;  /* 0x00000000ff0b7431 */ /* 0x01ffe400000001ff */
[----:B------:R-:W-:-:S05]  /*28d0*/  IMAD.MOV.U32 R10, RZ, RZ, R20 ;  /* 0x000000ffff0a7224 */ /* 0x000fca00078e0014 */
[----:B------:R0:W-:Y:S02]  /*28e0*/  REDG.E.ADD.64.STRONG.GPU desc[UR16][R8.64+0x2c00], R10 ;  /* 0x002c000a0800798e */ /* 0x0001e4000c12e510 */
.L_x_179:
[----:B------:R-:W-:Y:S05]  /*28f0*/  BSYNC.RECONVERGENT B1 ;  /* 0x0000000000017941 */ /* 0x000fea0003800200 */
.L_x_178:
[----:B------:R-:W-:Y:S04]  /*2900*/  BSSY.RECONVERGENT B1, `(.L_x_180) ;  /* 0x0000005000017945 */ /* 0x000fe80003800200 */
[----:B------:R-:W-:Y:S05]  /*2910*/  @!P4 BRA `(.L_x_181) ;  /* 0x00000000000cc947 */ /* 0x000fea0003800000 */
[----:B01234-:R-:W-:Y:S02]  /*2920*/  IMAD.MOV.U32 R10, RZ, RZ, R21 ;  /* 0x000000ffff0a7224 */ /* 0x01ffe400078e0015 */
[----:B------:R-:W-:-:S05]  /*2930*/  IMAD.MOV.U32 R11, RZ, RZ, RZ ;  /* 0x000000ffff0b7224 */ /* 0x000fca00078e00ff */
[----:B------:R0:W-:Y:S02]  /*2940*/  REDG.E.ADD.64.STRONG.GPU desc[UR16][R8.64+0x3400], R10 ;  /* 0x0034000a0800798e */ /* 0x0001e4000c12e510 */
.L_x_181:
[----:B------:R-:W-:Y:S05]  /*2950*/  BSYNC.RECONVERGENT B1 ;  /* 0x0000000000017941 */ /* 0x000fea0003800200 */
.L_x_180:
[----:B------:R-:W-:Y:S04]  /*2960*/  BSSY.RECONVERGENT B1, `(.L_x_182) ;  /* 0x0000005000017945 */ /* 0x000fe80003800200 */
[----:B------:R-:W-:Y:S05]  /*2970*/  @!P5 BRA `(.L_x_183) ;  /* 0x00000000000cd947 */ /* 0x000fea0003800000 */
[----:B01234-:R-:W-:Y:S02]  /*2980*/  IMAD.MOV.U32 R10, RZ, RZ, R22 ;  /* 0x000000ffff0a7224 */ /* 0x01ffe400078e0016 */
[----:B------:R-:W-:-:S05]  /*2990*/  IMAD.MOV.U32 R11, RZ, RZ, RZ ;  /* 0x000000ffff0b7224 */ /* 0x000fca00078e00ff */
[----:B------:R0:W-:Y:S02]  /*29a0*/  REDG.E.ADD.64.STRONG.GPU desc[UR16][R8.64+0x3c00], R10 ;  /* 0x003c000a0800798e */ /* 0x0001e4000c12e510 */
.L_x_183:
[----:B------:R-:W-:Y:S05]  /*29b0*/  BSYNC.RECONVERGENT B1 ;  /* 0x0000000000017941 */ /* 0x000fea0003800200 */
.L_x_182:
[----:B------:R-:W-:Y:S05]  /*29c0*/  @P0 BRA `(.L_x_184) ;  /* 0xfffffff800e80947 */ /* 0x000fea000383ffff */
[----:B------:R-:W-:-:S07]  /*29d0*/  IMAD.MOV.U32 R3, RZ, RZ, R4 ;  /* 0x000000ffff037224 */ /* 0x000fce00078e0004 */
.L_x_167:
[----:B------:R-:W-:-:S13]  /*29e0*/  ISETP.NE.AND P0, PT, R12, RZ, PT ;  /* 0x000000ff0c00720c */ /* 0x000fda0003f05270 */
[----:B------:R-:W-:Y:S05]  /*29f0*/  @!P0 BRA `(.L_x_132) ;  /* 0x00000004006c8947 */ /* 0x000fea0003800000 */
[----:B------:R-:W-:-:S13]  /*2a00*/  ISETP.GE.U32.AND P0, PT, R5, 0x3, PT ;  /* 0x000000030500780c */ /* 0x000fda0003f06070 */
[----:B------:R-:W-:Y:S05]  /*2a10*/  @!P0 BRA `(.L_x_185) ;  /* 0x0000000000c08947 */ /* 0x000fea0003800000 */
[----:B------:R-:W-:Y:S01]  /*2a20*/  IMAD R4, R3, 0x400, R0 ;  /* 0x0000040003047824 */ /* 0x000fe200078e0200 */
[----:B------:R-:W-:Y:S04]  /*2a30*/  BSSY.RECONVERGENT B1, `(.L_x_186) ;  /* 0x000000f000017945 */ /* 0x000fe80003800200 */
[----:B01234-:R-:W0:Y:S04]  /*2a40*/  LDS R6, [R4+0x200] ;  /* 0x0002000004067984 */ /* 0x01fe280000000800 */
        /* <DEDUP_REMOVED lines=13> */
.L_x_187:
[----:B------:R-:W-:Y:S05]  /*2b20*/  BSYNC.RECONVERGENT B1 ;  /* 0x0000000000017941 */ /* 0x000fea0003800200 */
.L_x_186:
[----:B------:R-:W-:Y:S04]  /*2b30*/  BSSY.RECONVERGENT B1, `(.L_x_188) ;  /* 0x0000009000017945 */ /* 0x000fe80003800200 */
[----:B------:R-:W-:Y:S05]  /*2b40*/  @!P1 BRA `(.L_x_189) ;  /* 0x00000000001c9947 */ /* 0x000fea0003800000 */
[----:B0-----:R-:W0:Y:S01]  /*2b50*/  LDC.64 R4, c[0x0][0x380] ;  /* 0x0000e000ff047b82 */ /* 0x001e220000000a00 */
[----:B------:R-:W-:Y:S01]  /*2b60*/  LEA R7, R3, R36, 0x8 ;  /* 0x0000002403077211 */ /* 0x000fe200078e40ff */
[----:B------:R-:W-:-:S04]  /*2b70*/  IMAD.MOV.U32 R6, RZ, RZ, R8 ;  /* 0x000000ffff067224 */ /* 0x000fc800078e0008 */
[----:B------:R-:W-:-:S04]  /*2b80*/  VIADD R7, R7, 0x100 ;  /* 0x0000010007077836 */ /* 0x000fc80000000000 */
[----:B0-----:R-:W-:-:S04]  /*2b90*/  IMAD.WIDE.U32 R4, R7, 0x8, R4 ;  /* 0x0000000807047825 */ /* 0x001fc800078e0004 */
[----:B------:R-:W-:-:S05]  /*2ba0*/  IMAD.MOV.U32 R7, RZ, RZ, RZ ;  /* 0x000000ffff077224 */ /* 0x000fca00078e00ff */
[----:B------:R1:W-:Y:S02]  /*2bb0*/  REDG.E.ADD.64.STRONG.GPU desc[UR16][R4.64+0x400], R6 ;  /* 0x000400060400798e */ /* 0x0003e4000c12e510 */
.L_x_189:
[----:B------:R-:W-:Y:S05]  /*2bc0*/  BSYNC.RECONVERGENT B1 ;  /* 0x0000000000017941 */ /* 0x000fea0003800200 */
.L_x_188:
[----:B------:R-:W-:Y:S04]  /*2bd0*/  BSSY.RECONVERGENT B1, `(.L_x_190) ;  /* 0x0000009000017945 */ /* 0x000fe80003800200 */
[----:B------:R-:W-:Y:S05]  /*2be0*/  @!P2 BRA `(.L_x_191) ;  /* 0x00000000001ca947 */ /* 0x000fea0003800000 */
[----:B01----:R-:W0:Y:S01]  /*2bf0*/  LDC.64 R4, c[0x0][0x380] ;  /* 0x0000e000ff047b82 */ /* 0x003e220000000a00 */
[----:B------:R-:W-:Y:S02]  /*2c00*/  IMAD R7, R3, 0x100, R36 ;  /* 0x0000010003077824 */ /* 0x000fe400078e0224 */
[----:B------:R-:W-:Y:S02]  /*2c10*/  IMAD.MOV.U32 R6, RZ, RZ, R9 ;  /* 0x000000ffff067224 */ /* 0x000fe400078e0009 */
[----:B------:R-:W-:-:S04]  /*2c20*/  VIADD R7, R7, 0x200 ;  /* 0x0000020007077836 */ /* 0x000fc80000000000 */
[----:B0-----:R-:W-:-:S04]  /*2c30*/  IMAD.WIDE.U32 R4, R7, 0x8, R4 ;  /* 0x0000000807047825 */ /* 0x001fc800078e0004 */
[----:B------:R-:W-:-:S05]  /*2c40*/  IMAD.MOV.U32 R7, RZ, RZ, RZ ;  /* 0x000000ffff077224 */ /* 0x000fca00078e00ff */
[----:B------:R2:W-:Y:S02]  /*2c50*/  REDG.E.ADD.64.STRONG.GPU desc[UR16][R4.64+0x400], R6 ;  /* 0x000400060400798e */ /* 0x0005e4000c12e510 */
.L_x_191:
[----:B------:R-:W-:Y:S05]  /*2c60*/  BSYNC.RECONVERGENT B1 ;  /* 0x0000000000017941 */ /* 0x000fea0003800200 */
.L_x_190:
[----:B------:R-:W-:Y:S04]  /*2c70*/  BSSY.RECONVERGENT B1, `(.L_x_192) ;  /* 0x0000009000017945 */ /* 0x000fe80003800200 */
[----:B------:R-:W-:Y:S05]  /*2c80*/  @!P3 BRA `(.L_x_193) ;  /* 0x00000000001cb947 */ /* 0x000fea0003800000 */
[----:B012---:R-:W0:Y:S01]  /*2c90*/  LDC.64 R4, c[0x0][0x380] ;  /* 0x0000e000ff047b82 */ /* 0x007e220000000a00 */
[----:B------:R-:W-:Y:S02]  /*2ca0*/  IMAD R7, R3, 0x100, R36 ;  /* 0x0000010003077824 */ /* 0x000fe400078e0224 */
[----:B------:R-:W-:-:S03]  /*2cb0*/  IMAD.MOV.U32 R6, RZ, RZ, R10 ;  /* 0x000000ffff067224 */ /* 0x000fc600078e000a */
[----:B------:R-:W-:-:S05]  /*2cc0*/  IADD3 R7, PT, PT, R7, 0x300, RZ ;  /* 0x0000030007077810 */ /* 0x000fca0007ffe0ff */
[----:B0-----:R-:W-:-:S04]  /*2cd0*/  IMAD.WIDE.U32 R4, R7, 0x8, R4 ;  /* 0x0000000807047825 */ /* 0x001fc800078e0004 */
[----:B------:R-:W-:-:S05]  /*2ce0*/  IMAD.MOV.U32 R7, RZ, RZ, RZ ;  /* 0x000000ffff077224 */ /* 0x000fca00078e00ff */
[----:B------:R3:W-:Y:S02]  /*2cf0*/  REDG.E.ADD.64.STRONG.GPU desc[UR16][R4.64+0x400], R6 ;  /* 0x000400060400798e */ /* 0x0007e4000c12e510 */
.L_x_193:
[----:B------:R-:W-:Y:S05]  /*2d00*/  BSYNC.RECONVERGENT B1 ;  /* 0x0000000000017941 */ /* 0x000fea0003800200 */
.L_x_192:
[----:B------:R-:W-:-:S07]  /*2d10*/  VIADD R3, R3, 0x4 ;  /* 0x0000000403037836 */ /* 0x000fce0000000000 */
.L_x_185:
[----:B------:R-:W-:-:S13]  /*2d20*/  ISETP.NE.AND P0, PT, R13, RZ, PT ;  /* 0x000000ff0d00720c */ /* 0x000fda0003f05270 */
[----:B------:R-:W-:Y:S05]  /*2d30*/  @!P0 BRA `(.L_x_132) ;  /* 0x00000000009c8947 */ /* 0x000fea0003800000 */
[----:B------:R-:W-:-:S13]  /*2d40*/  ISETP.NE.AND P0, PT, R15, RZ, PT ;  /* 0x000000ff0f00720c */ /* 0x000fda0003f05270 */
[----:B------:R-:W-:Y:S05]  /*2d50*/  @!P0 BRA `(.L_x_194) ;  /* 0x0000000000648947 */ /* 0x000fea0003800000 */
[----:B0123--:R-:W-:Y:S01]  /*2d60*/  IMAD R4, R3, 0x400, R0 ;  /* 0x0000040003047824 */ /* 0x00ffe200078e0200 */
[----:B------:R-:W-:Y:S04]  /*2d70*/  BSSY.RECONVERGENT B1, `(.L_x_195) ;  /* 0x000000c000017945 */ /* 0x000fe80003800200 */
[----:B----4-:R-:W0:Y:S04]  /*2d80*/  LDS R8, [R4+0x200] ;  /* 0x0002000004087984 */ /* 0x010e280000000800 */
[----:B------:R-:W1:Y:S01]  /*2d90*/  LDS R9, [R4+0x600] ;  /* 0x0006000004097984 */ /* 0x000e620000000800 */
[----:B0-----:R-:W-:-:S02]  /*2da0*/  ISETP.NE.AND P0, PT, R8, RZ, PT ;  /* 0x000000ff0800720c */ /* 0x001fc40003f05270 */
[----:B-1----:R-:W-:-:S11]  /*2db0*/  ISETP.NE.AND P1, PT, R9, RZ, PT ;  /* 0x000000ff0900720c */ /* 0x002fd60003f25270 */
[----:B------:R-:W-:Y:S05]  /*2dc0*/  @!P0 BRA `(.L_x_196) ;  /* 0x0000000000188947 */ /* 0x000fea0003800000 */
[----:B------:R-:W0:Y:S01]  /*2dd0*/  LDC.64 R4, c[0x0][0x380] ;  /* 0x0000e000ff047b82 */ /* 0x000e220000000a00 */
[----:B------:R-:W-:-:S04]  /*2de0*/  IMAD R7, R3, 0x100, R36 ;  /* 0x0000010003077824 */ /* 0x000fc800078e0224 */
[----:B0-----:R-:W-:-:S04]  /*2df0*/  IMAD.WIDE.U32 R6, R7, 0x8, R4 ;  /* 0x0000000807067825 */ /* 0x001fc800078e0004 */
[----:B------:R-:W-:Y:S02]  /*2e00*/  IMAD.MOV.U32 R4, RZ, RZ, R8 ;  /* 0x000000ffff047224 */ /* 0x000fe400078e0008 */
[----:B------:R-:W-:-:S05]  /*2e10*/  IMAD.MOV.U32 R5, RZ, RZ, RZ ;  /* 0x000000ffff057224 */ /* 0x000fca00078e00ff */
[----:B------:R0:W-:Y:S02]  /*2e20*/  REDG.E.ADD.64.STRONG.GPU desc[UR16][R6.64+0x400], R4 ;  /* 0x000400040600798e */ /* 0x0001e4000c12e510 */
.L_x_196:
[----:B------:R-:W-:Y:S05]  /*2e30*/  BSYNC.RECONVERGENT B1 ;  /* 0x0000000000017941 */ /* 0x000fea0003800200 */
.L_x_195:
[----:B------:R-:W-:Y:S04]  /*2e40*/  BSSY.RECONVERGENT B1, `(.L_x_197) ;  /* 0x0000009000017945 */ /* 0x000fe80003800200 */
[----:B------:R-:W-:Y:S05]  /*2e50*/  @!P1 BRA `(.L_x_198) ;  /* 0x00000000001c9947 */ /* 0x000fea0003800000 */
[----:B0-----:R-:W0:Y:S01]  /*2e60*/  LDC.64 R4, c[0x0][0x380] ;  /* 0x0000e000ff047b82 */ /* 0x001e220000000a00 */
[----:B------:R-:W-:-:S05]  /*2e70*/  IMAD R6, R3, 0x100, R36 ;  /* 0x0000010003067824 */ /* 0x000fca00078e0224 */
[----:B------:R-:W-:-:S05]  /*2e80*/  IADD3 R7, PT, PT, R6, 0x100, RZ ;  /* 0x0000010006077810 */ /* 0x000fca0007ffe0ff */
[----:B0-----:R-:W-:-:S04]  /*2e90*/  IMAD.WIDE.U32 R6, R7, 0x8, R4 ;  /* 0x0000000807067825 */ /* 0x001fc800078e0004 */
[----:B------:R-:W-:Y:S02]  /*2ea0*/  IMAD.MOV.U32 R4, RZ, RZ, R9 ;  /* 0x000000ffff047224 */ /* 0x000fe400078e0009 */
[----:B------:R-:W-:-:S05]  /*2eb0*/  IMAD.MOV.U32 R5, RZ, RZ, RZ ;  /* 0x000000ffff057224 */ /* 0x000fca00078e00ff */
[----:B------:R1:W-:Y:S02]  /*2ec0*/  REDG.E.ADD.64.STRONG.GPU desc[UR16][R6.64+0x400], R4 ;  /* 0x000400040600798e */ /* 0x0003e4000c12e510 */
.L_x_198:
[----:B------:R-:W-:Y:S05]  /*2ed0*/  BSYNC.RECONVERGENT B1 ;  /* 0x0000000000017941 */ /* 0x000fea0003800200 */
.L_x_197:
[----:B------:R-:W-:-:S07]  /*2ee0*/  VIADD R3, R3, 0x2 ;  /* 0x0000000203037836 */ /* 0x000fce0000000000 */
.L_x_194:
[----:B------:R-:W-:-:S13]  /*2ef0*/  ISETP.NE.AND P0, PT, R2, RZ, PT ;  /* 0x000000ff0200720c */ /* 0x000fda0003f05270 */
[----:B------:R-:W-:Y:S05]  /*2f00*/  @!P0 BRA `(.L_x_132) ;  /* 0x0000000000288947 */ /* 0x000fea0003800000 */
[----:B------:R-:W-:-:S05]  /*2f10*/  IMAD R2, R3, 0x400, R0 ;  /* 0x0000040003027824 */ /* 0x000fca00078e0200 */
[----:B01234-:R-:W0:Y:S02]  /*2f20*/  LDS R6, [R2+0x200] ;  /* 0x0002000002067984 */ /* 0x01fe240000000800 */
[----:B0-----:R-:W-:-:S13]  /*2f30*/  ISETP.NE.AND P0, PT, R6, RZ, PT ;  /* 0x000000ff0600720c */ /* 0x001fda0003f05270 */
[----:B------:R-:W-:Y:S05]  /*2f40*/  @!P0 BRA `(.L_x_132) ;  /* 0x0000000000188947 */ /* 0x000fea0003800000 */
[----:B------:R-:W0:Y:S01]  /*2f50*/  LDC.64 R4, c[0x0][0x380] ;  /* 0x0000e000ff047b82 */ /* 0x000e220000000a00 */
[----:B------:R-:W-:-:S04]  /*2f60*/  IMAD R3, R3, 0x100, R36 ;  /* 0x0000010003037824 */ /* 0x000fc800078e0224 */
[----:B0-----:R-:W-:-:S04]  /*2f70*/  IMAD.WIDE.U32 R2, R3, 0x8, R4 ;  /* 0x0000000803027825 */ /* 0x001fc800078e0004 */
[----:B------:R-:W-:Y:S02]  /*2f80*/  IMAD.MOV.U32 R4, RZ, RZ, R6 ;  /* 0x000000ffff047224 */ /* 0x000fe400078e0006 */
[----:B------:R-:W-:-:S05]  /*2f90*/  IMAD.MOV.U32 R5, RZ, RZ, RZ ;  /* 0x000000ffff057224 */ /* 0x000fca00078e00ff */
[----:B------:R0:W-:Y:S02]  /*2fa0*/  REDG.E.ADD.64.STRONG.GPU desc[UR16][R2.64+0x400], R4 ;  /* 0x000400040200798e */ /* 0x0001e4000c12e510 */
.L_x_132:
[----:B------:R-:W-:Y:S05]  /*2fb0*/  BSYNC.RECONVERGENT B0 ;  /* 0x0000000000007941 */ /* 0x000fea0003800200 */
.L_x_131:
[----:B------:R-:W1:Y:S01]  /*2fc0*/  LDCU.64 UR4, c[0x0][0x390] ;  /* 0x00007200ff0477ac */ /* 0x000e620008000a00 */
[----:B------:R-:W-:-:S04]  /*2fd0*/  UIADD3 UR6, UP1, UPT, UR6, 0x1, URZ ;  /* 0x0000000106067890 */ /* 0x000fc8000ff3e0ff */
[----:B------:R-:W-:Y:S02]  /*2fe0*/  UIADD3.X UR7, UPT, UPT, URZ, UR7, URZ, UP1, !UPT ;  /* 0x00000007ff077290 */ /* 0x000fe40008ffe4ff */
[----:B-1----:R-:W-:-:S04]  /*2ff0*/  UIADD3 UR9, UP0, UPT, UR4, -0x1, URZ ;  /* 0xffffffff04097890 */ /* 0x002fc8000ff1e0ff */
[----:B------:R-:W-:-:S04]  /*3000*/  UIADD3.X UR10, UPT, UPT, UR5, -0x1, URZ, UP0, !UPT ;  /* 0xffffffff050a7890 */ /* 0x000fc800087fe4ff */
[----:B------:R-:W-:-:S04]  /*3010*/  USHF.R.U64 UR9, UR9, 0x1e, UR10 ;  /* 0x0000001e09097899 */ /* 0x000fc8000800120a */
[----:B------:R-:W-:-:S04]  /*3020*/  UIADD3 UR9, UP0, UPT, UR9, 0x1, URZ ;  /* 0x0000000109097890 */ /* 0x000fc8000ff1e0ff */
[----:B------:R-:W-:Y:S02]  /*3030*/  ULEA.HI.X UR10, UR10, URZ, URZ, 0x2, UP0 ;  /* 0x000000ff0a0a7291 */ /* 0x000fe400080f14ff */
[----:B------:R-:W-:-:S04]  /*3040*/  UISETP.LT.U32.AND UP0, UPT, UR9, UR4, UPT ;  /* 0x000000040900728c */ /* 0x000fc8000bf01070 */
[----:B------:R-:W-:-:S04]  /*3050*/  UISETP.LT.U32.AND.EX UP0, UPT, UR10, UR5, UPT, UP0 ;  /* 0x000000050a00728c */ /* 0x000fc8000bf01100 */
[----:B------:R-:W-:Y:S02]  /*3060*/  USEL UR4, UR9, UR4, UP0 ;  /* 0x0000000409047287 */ /* 0x000fe40008000000 */
[----:B------:R-:W-:Y:S02]  /*3070*/  USEL UR5, UR10, UR5, UP0 ;  /* 0x000000050a057287 */ /* 0x000fe40008000000 */
[----:B------:R-:W-:-:S04]  /*3080*/  UISETP.NE.U32.AND UP0, UPT, UR6, UR4, UPT ;  /* 0x000000040600728c */ /* 0x000fc8000bf05070 */
[----:B------:R-:W-:Y:S01]  /*3090*/  UISETP.NE.AND.EX UP0, UPT, UR7, UR5, UPT, UP0 ;  /* 0x000000050700728c */ /* 0x000fe2000bf05300 */
[----:B------:R-:W-:Y:S08]  /*30a0*/  BAR.SYNC.DEFER_BLOCKING 0x0 ;  /* 0x0000000000007b1d */ /* 0x000ff00000010000 */
[----:B------:R-:W-:Y:S05]  /*30b0*/  BRA.U UP0, `(.L_x_199) ;  /* 0xffffffd1003c7547 */ /* 0x000fea000b83ffff */
[----:B------:R-:W-:Y:S05]  /*30c0*/  EXIT ;  /* 0x000000000000794d */ /* 0x000fea0003800000 */
.L_x_200:
        /* <DEDUP_REMOVED lines=11> */
.L_x_439:


//--------------------- .text._ZN3cub18CUB_300001_SM_10006detail10radix_sort31DeviceRadixSortSingleTileKernelINS1_5radix10policy_hubIlNS0_8NullTypeEyE10Policy1000ELNS0_9SortOrderE0ElS6_yNS1_21identity_decomposer_tEEEvPKT1_PSB_PKT2_PSF_T3_iiT4_ --------------------------
	.section	.text._ZN3cub18CUB_300001_SM_10006detail10radix_sort31DeviceRadixSortSingleTileKernelINS1_5radix10policy_hubIlNS0_8NullTypeEyE10Policy1000ELNS0_9SortOrderE0ElS6_yNS1_21identity_decomposer_tEEEvPKT1_PSB_PKT2_PSF_T3_iiT4_,"ax",@progbits
	.align	128
        .global         _ZN3cub18CUB_300001_SM_10006detail10radix_sort31DeviceRadixSortSingleTileKernelINS1_5radix10policy_hubIlNS0_8NullTypeEyE10Policy1000ELNS0_9SortOrderE0ElS6_yNS1_21identity_decomposer_tEEEvPKT1_PSB_PKT2_PSF_T3_iiT4_
        .type           _ZN3cub18CUB_300001_SM_10006detail10radix_sort31DeviceRadixSortSingleTileKernelINS1_5radix10policy_hubIlNS0_8NullTypeEyE10Policy1000ELNS0_9SortOrderE0ElS6_yNS1_21identity_decomposer_tEEEvPKT1_PSB_PKT2_PSF_T3_iiT4_,@function
        .size           _ZN3cub18CUB_300001_SM_10006detail10radix_sort31DeviceRadixSortSingleTileKernelINS1_5radix10policy_hubIlNS0_8NullTypeEyE10Policy1000ELNS0_9SortOrderE0ElS6_yNS1_21identity_decomposer_tEEEvPKT1_PSB_PKT2_PSF_T3_iiT4_,(.L_x_440 - _ZN3cub18CUB_300001_SM_10006detail10radix_sort31DeviceRadixSortSingleTileKernelINS1_5radix10policy_hubIlNS0_8NullTypeEyE10Policy1000ELNS0_9SortOrderE0ElS6_yNS1_21identity_decomposer_tEEEvPKT1_PSB_PKT2_PSF_T3_iiT4_)
        .other          _ZN3cub18CUB_300001_SM_10006detail10radix_sort31DeviceRadixSortSingleTileKernelINS1_5radix10policy_hubIlNS0_8NullTypeEyE10Policy1000ELNS0_9SortOrderE0ElS6_yNS1_21identity_decomposer_tEEEvPKT1_PSB_PKT2_PSF_T3_iiT4_,@"STO_CUDA_ENTRY STV_DEFAULT"
_ZN3cub18CUB_300001_SM_10006detail10radix_sort31DeviceRadixSortSingleTileKernelINS1_5radix10policy_hubIlNS0_8NullTypeEyE10Policy1000ELNS0_9SortOrderE0ElS6_yNS1_21identity_decomposer_tEEEvPKT1_PSB_PKT2_PSF_T3_iiT4_:
.text._ZN3cub18CUB_300001_SM_10006detail10radix_sort31DeviceRadixSortSingleTileKernelINS1_5radix10policy_hubIlNS0_8NullTypeEyE10Policy1000ELNS0_9SortOrderE0ElS6_yNS1_21identity_decomposer_tEEEvPKT1_PSB_PKT2_PSF_T3_iiT4_:
[----:B------:R-:W-:Y:S01]  /*0000*/  LDC R1, c[0x0][0x37c] ;  /* 0x0000df00ff017b82 */ /* 0x000fe20000000800 */
[----:B------:R-:W0:Y:S01]  /*0010*/  S2R R0, SR_TID.X ;  /* 0x0000000000007919 */ /* 0x000e220000002100 */
[----:B------:R-:W1:Y:S06]  /*0020*/  LDCU UR4, c[0x0][0x3a0] ;  /* 0x00007400ff0477ac */ /* 0x000e6c0008000800 */
[----:B------:R-:W2:Y:S01]  /*0030*/  LDC.64 R2, c[0x0][0x380] ;  /* 0x0000e000ff027b82 */ /* 0x000ea20000000a00 */
[----:B------:R-:W3:Y:S01]  /*0040*/  LDCU.64 UR10, c[0x0][0x358] ;  /* 0x00006b00ff0a77ac */ /* 0x000ee20008000a00 */
[----:B------:R-:W-:-:S02]  /*0050*/  IMAD.MOV.U32 R12, RZ, RZ, -0x1 ;  /* 0xffffffffff0c7424 */ /* 0x000fc400078e00ff */
[----:B------:R-:W-:-:S04]  /*0060*/  IMAD.MOV.U32 R13, RZ, RZ, -0x1 ;  /* 0xffffffffff0d7424 */ /* 0x000fc800078e00ff */
[----:B------:R-:W4:Y:S01]  /*0070*/  S2UR UR6, SR_CgaCtaId ;  /* 0x00000000000679c3 */ /* 0x000f220000008800 */
[----:B------:R-:W2:Y:S01]  /*0080*/  S2R R82, SR_LANEID ;  /* 0x0000000000527919 */ /* 0x000ea20000000000 */
[----:B------:R-:W-:Y:S01]  /*0090*/  IMAD.MOV.U32 R48, RZ, RZ, -0x1 ;  /* 0xffffffffff307424 */ /* 0x000fe200078e00ff */
[----:B------:R-:W1:Y:S01]  /*00a0*/  LDCU UR9, c[0x0][0x3ac] ;  /* 0x00007580ff0977ac */ /* 0x000e620008000800 */
[----:B0-----:R-:W-:-:S04]  /*00b0*/  IMAD R5, R0, 0x9, RZ ;  /* 0x0000000900057824 */ /* 0x001fc800078e02ff */
[C---:B------:R-:W-:Y:S01]  /*00c0*/  VIADD R4, R5.reuse, 0x1 ;  /* 0x0000000105047836 */ /* 0x040fe20000000000 */
[C---:B-1----:R-:W-:Y:S01]  /*00d0*/  ISETP.GE.AND P6, PT, R5.reuse, UR4, PT ;  /* 0x0000000405007c0c */ /* 0x042fe2000bfc6270 */
[----:B--2---:R-:W-:-:S03]  /*00e0*/  IMAD.WIDE.U32 R2, R5, 0x8, R2 ;  /* 0x0000000805027825 */ /* 0x004fc600078e0002 */
[----:B------:R-:W-:-:S09]  /*00f0*/  ISETP.GE.AND P0, PT, R4, UR4, PT ;  /* 0x0000000404007c0c */ /* 0x000fd2000bf06270 */
[----:B---3--:R-:W2:Y:S04]  /*0100*/  @!P6 LDG.E.64 R14, desc[UR10][R2.64] ;  /* 0x0000000a020ee981 */ /* 0x008ea8000c1e1b00 */
[----:B------:R-:W3:Y:S01]  /*0110*/  @!P0 LDG.E.64 R8, desc[UR10][R2.64+0x8] ;  /* 0x0000080a02088981 */ /* 0x000ee2000c1e1b00 */
[C---:B------:R-:W-:Y:S02]  /*0120*/  VIADD R4, R5.reuse, 0x2 ;  /* 0x0000000205047836 */ /* 0x040fe40000000000 */
[----:B------:R-:W-:-:S03]  /*0130*/  VIADD R6, R5, 0x4 ;  /* 0x0000000405067836 */ /* 0x000fc60000000000 */
[----:B------:R-:W-:Y:S01]  /*0140*/  ISETP.GE.AND P1, PT, R4, UR4, PT ;  /* 0x0000000404007c0c */ /* 0x000fe2000bf26270 */
[----:B------:R-:W-:Y:S01]  /*0150*/  VIADD R4, R5, 0x3 ;  /* 0x0000000305047836 */ /* 0x000fe20000000000 */
[----:B------:R-:W-:-:S04]  /*0160*/  ISETP.GE.AND P3, PT, R6, UR4, PT ;  /* 0x0000000406007c0c */ /* 0x000fc8000bf66270 */
[----:B------:R-:W-:Y:S01]  /*0170*/  ISETP.GE.AND P2, PT, R4, UR4, PT ;  /* 0x0000000404007c0c */ /* 0x000fe2000bf46270 */
[C---:B------:R-:W-:Y:S02]  /*0180*/  VIADD R4, R5.reuse, 0x5 ;  /* 0x0000000505047836 */ /* 0x040fe40000000000 */
[----:B------:R-:W-:-:S03]  /*0190*/  VIADD R6, R5, 0x7 ;  /* 0x0000000705067836 */ /* 0x000fc60000000000 */
[----:B------:R-:W-:Y:S01]  /*01a0*/  ISETP.GE.AND P4, PT, R4, UR4, PT ;  /* 0x0000000404007c0c */ /* 0x000fe2000bf86270 */
[C---:B------:R-:W-:Y:S01]  /*01b0*/  VIADD R4, R5.reuse, 0x6 ;  /* 0x0000000605047836 */ /* 0x040fe20000000000 */
[----:B------:R-:W5:Y:S01]  /*01c0*/  @!P1 LDG.E.64 R10, desc[UR10][R2.64+0x10] ;  /* 0x0000100a020a9981 */ /* 0x000f62000c1e1b00 */
[----:B------:R-:W-:-:S03]  /*01d0*/  VIADD R5, R5, 0x8 ;  /* 0x0000000805057836 */ /* 0x000fc60000000000 */
[----:B------:R-:W-:Y:S01]  /*01e0*/  ISETP.GE.AND P5, PT, R4, UR4, PT ;  /* 0x0000000404007c0c */ /* 0x000fe2000bfa6270 */
[----:B------:R-:W4:Y:S04]  /*01f0*/  @!P2 LDG.E.64 R18, desc[UR10][R2.64+0x18] ;  /* 0x0000180a0212a981 */ /* 0x000f28000c1e1b00 */
[----:B------:R-:W4:Y:S01]  /*0200*/  @!P3 LDG.E.64 R20, desc[UR10][R2.64+0x20] ;  /* 0x0000200a0214b981 */ /* 0x000f22000c1e1b00 */
[----:B--2---:R-:W-:Y:S01]  /*0210*/  @!P6 IMAD.MOV.U32 R12, RZ, RZ, R14 ;  /* 0x000000ffff0ce224 */ /* 0x004fe200078e000e */
[----:B------:R-:W-:Y:S01]  /*0220*/  @!P6 LOP3.LUT R13, R15, 0x80000000, RZ, 0x3c, !PT ;  /* 0x800000000f0de812 */ /* 0x000fe200078e3cff */
[----:B------:R-:W-:Y:S01]  /*0230*/  IMAD.MOV.U32 R14, RZ, RZ, -0x1 ;  /* 0xffffffffff0e7424 */ /* 0x000fe200078e00ff */
[----:B------:R-:W-:Y:S01]  /*0240*/  MOV R15, 0xffffffff ;  /* 0xffffffff000f7802 */ /* 0x000fe20000000f00 */
[----:B---3--:R-:W-:Y:S01]  /*0250*/  @!P0 IMAD.MOV.U32 R14, RZ, RZ, R8 ;  /* 0x000000ffff0e8224 */ /* 0x008fe200078e0008 */
[----:B------:R-:W-:-:S02]  /*0260*/  @!P0 LOP3.LUT R15, R9, 0x80000000, RZ, 0x3c, !PT ;  /* 0x80000000090f8812 */ /* 0x000fc400078e3cff */
[----:B------:R-:W-:Y:S02]  /*0270*/  ISETP.GE.AND P6, PT, R6, UR4, PT ;  /* 0x0000000406007c0c */ /* 0x000fe4000bfc6270 */
[----:B------:R-:W-:Y:S01]  /*0280*/  ISETP.GE.AND P0, PT, R5, UR4, PT ;  /* 0x0000000405007c0c */ /* 0x000fe2000bf06270 */
[----:B------:R-:W2:Y:S01]  /*0290*/  @!P4 LDG.E.64 R6, desc[UR10][R2.64+0x28] ;  /* 0x0000280a0206c981 */ /* 0x000ea2000c1e1b00 */
[----:B------:R-:W0:Y:S03]  /*02a0*/  LDCU.64 UR4, c[0x0][0x3a8] ;  /* 0x00007500ff0477ac */ /* 0x000e260008000a00 */
[----:B------:R-:W3:Y:S06]  /*02b0*/  @!P5 LDG.E.64 R4, desc[UR10][R2.64+0x30] ;  /* 0x0000300a0204d981 */ /* 0x000eec000c1e1b00 */
[----:B------:R-:W3:Y:S04]  /*02c0*/  @!P6 LDG.E.64 R22, desc[UR10][R2.64+0x38] ;  /* 0x0000380a0216e981 */ /* 0x000ee8000c1e1b00 */
[----:B------:R-:W3:Y:S01]  /*02d0*/  @!P0 LDG.E.64 R24, desc[UR10][R2.64+0x40] ;  /* 0x0000400a02188981 */ /* 0x000ee2000c1e1b00 */
[----:B------:R-:W-:Y:S01]  /*02e0*/  IMAD.MOV.U32 R49, RZ, RZ, -0x1 ;  /* 0xffffffffff317424 */ /* 0x000fe200078e00ff */
[----:B-----5:R-:W-:Y:S01]  /*02f0*/  @!P1 LOP3.LUT R49, R11, 0x80000000, RZ, 0x3c, !PT ;  /* 0x800000000b319812 */ /* 0x020fe200078e3cff */
[----:B------:R-:W-:Y:S01]  /*0300*/  @!P1 IMAD.MOV.U32 R48, RZ, RZ, R10 ;  /* 0x000000ffff309224 */ /* 0x000fe200078e000a */
[----:B------:R-:W-:Y:S01]  /*0310*/  SHF.R.U32.HI R83, RZ, 0x5, R0 ;  /* 0x00000005ff537819 */ /* 0x000fe20000011600 */
[----:B0-----:R-:W-:Y:S01]  /*0320*/  UIADD3 UR7, UPT, UPT, UR4, 0x6, URZ ;  /* 0x0000000604077890 */ /* 0x001fe2000fffe0ff */
[----:B------:R-:W-:Y:S01]  /*0330*/  IMAD.MOV.U32 R10, RZ, RZ, -0x1 ;  /* 0xffffffffff0a7424 */ /* 0x000fe200078e00ff */
[----:B------:R-:W-:Y:S01]  /*0340*/  UIADD3 UR5, UPT, UPT, -UR4, UR5, URZ ;  /* 0x0000000504057290 */ /* 0x000fe2000fffe1ff */
[----:B------:R-:W-:-:S02]  /*0350*/  IMAD.MOV.U32 R11, RZ, RZ, -0x1 ;  /* 0xffffffffff0b7424 */ /* 0x000fc400078e00ff */
[----:B------:R-:W-:Y:S01]  /*0360*/  UMOV UR4, 0x400 ;  /* 0x0000040000047882 */ /* 0x000fe20000000000 */
[----:B------:R-:W-:Y:S01]  /*0370*/  IMAD.MOV.U32 R8, RZ, RZ, -0x1 ;  /* 0xffffffffff087424 */ /* 0x000fe200078e00ff */
[----:B----4-:R-:W-:Y:S01]  /*0380*/  ULEA UR4, UR6, UR4, 0x18 ;  /* 0x0000000406047291 */ /* 0x010fe2000f8ec0ff */
[----:B------:R-:W-:Y:S02]  /*0390*/  IMAD.MOV.U32 R9, RZ, RZ, -0x1 ;  /* 0xffffffffff097424 */ /* 0x000fe400078e00ff */
[----:B------:R-:W-:Y:S02]  /*03a0*/  IMAD.MOV.U32 R16, RZ, RZ, -0x1 ;  /* 0xffffffffff107424 */ /* 0x000fe400078e00ff */
[----:B------:R-:W-:Y:S01]  /*03b0*/  IMAD.MOV.U32 R17, RZ, RZ, -0x1 ;  /* 0xffffffffff117424 */ /* 0x000fe200078e00ff */
[C---:B------:R-:W-:Y:S01]  /*03c0*/  LEA R31, R0.reuse, UR4, 0x2 ;  /* 0x00000004001f7c11 */ /* 0x040fe2000f8e10ff */
[----:B------:R-:W-:Y:S01]  /*03d0*/  IMAD.MOV.U32 R42, RZ, RZ, -0x1 ;  /* 0xffffffffff2a7424 */ /* 0x000fe200078e00ff */
[----:B------:R-:W-:Y:S01]  /*03e0*/  @!P2 LOP3.LUT R17, R19, 0x80000000, RZ, 0x3c, !PT ;  /* 0x800000001311a812 */ /* 0x000fe200078e3cff */
[----:B------:R-:W-:Y:S01]  /*03f0*/  IMAD.MOV.U32 R43, RZ, RZ, -0x1 ;  /* 0xffffffffff2b7424 */ /* 0x000fe200078e00ff */
[----:B------:R-:W-:Y:S01]  /*0400*/  @!P3 MOV R42, R20 ;  /* 0x00000014002ab202 */ /* 0x000fe20000000f00 */
[C---:B------:R-:W-:Y:S01]  /*0410*/  IMAD R33, R0.reuse, 0x80, R31 ;  /* 0x0000008000217824 */ /* 0x040fe200078e021f */
[----:B------:R-:W-:Y:S01]  /*0420*/  @!P3 LOP3.LUT R43, R21, 0x80000000, RZ, 0x3c, !PT ;  /* 0x80000000152bb812 */ /* 0x000fe200078e3cff */
[----:B------:R-:W-:Y:S01]  /*0430*/  @!P2 IMAD.MOV.U32 R16, RZ, RZ, R18 ;  /* 0x000000ffff10a224 */ /* 0x000fe200078e0012 */
[----:B------:R-:W-:Y:S01]  /*0440*/  LEA R28, R83, UR4, 0x2 ;  /* 0x00000004531c7c11 */ /* 0x000fe2000f8e10ff */
[----:B------:R-:W-:Y:S01]  /*0450*/  IMAD R35, R0, -0x3c, R33 ;  /* 0xffffffc400237824 */ /* 0x000fe200078e0221 */
[----:B------:R-:W-:Y:S01]  /*0460*/  BAR.SYNC.DEFER_BLOCKING 0x0 ;  /* 0x0000000000007b1d */ /* 0x000fe20000010000 */
[----:B--2---:R-:W-:Y:S01]  /*0470*/  @!P4 IMAD.MOV.U32 R10, RZ, RZ, R6 ;  /* 0x000000ffff0ac224 */ /* 0x004fe200078e0006 */
[----:B------:R-:W-:Y:S01]  /*0480*/  @!P4 LOP3.LUT R11, R7, 0x80000000, RZ, 0x3c, !PT ;  /* 0x80000000070bc812 */ /* 0x000fe200078e3cff */
[----:B------:R-:W-:-:S02]  /*0490*/  IMAD.MOV.U32 R6, RZ, RZ, -0x1 ;  /* 0xffffffffff067424 */ /* 0x000fc400078e00ff */
[----:B---3--:R-:W-:Y:S01]  /*04a0*/  @!P5 IMAD.MOV.U32 R8, RZ, RZ, R4 ;  /* 0x000000ffff08d224 */ /* 0x008fe200078e0004 */
[----:B------:R-:W-:Y:S01]  /*04b0*/  @!P5 LOP3.LUT R9, R5, 0x80000000, RZ, 0x3c, !PT ;  /* 0x800000000509d812 */ /* 0x000fe200078e3cff */
[----:B------:R-:W-:Y:S01]  /*04c0*/  IMAD.MOV.U32 R7, RZ, RZ, -0x1 ;  /* 0xffffffffff077424 */ /* 0x000fe200078e00ff */
[----:B------:R-:W-:Y:S01]  /*04d0*/  MOV R5, 0xffffffff ;  /* 0xffffffff00057802 */ /* 0x000fe20000000f00 */
[----:B------:R-:W-:Y:S02]  /*04e0*/  IMAD.MOV.U32 R4, RZ, RZ, -0x1 ;  /* 0xffffffffff047424 */ /* 0x000fe400078e00ff */
[----:B------:R-:W-:Y:S01]  /*04f0*/  @!P6 IMAD.MOV.U32 R6, RZ, RZ, R22 ;  /* 0x000000ffff06e224 */ /* 0x000fe200078e0016 */
[----:B------:R-:W-:Y:S01]  /*0500*/  @!P6 LOP3.LUT R7, R23, 0x80000000, RZ, 0x3c, !PT ;  /* 0x800000001707e812 */ /* 0x000fe200078e3cff */
[----:B------:R-:W-:Y:S01]  /*0510*/  @!P0 IMAD.MOV.U32 R4, RZ, RZ, R24 ;  /* 0x000000ffff048224 */ /* 0x000fe200078e0018 */
[----:B------:R-:W-:-:S07]  /*0520*/  @!P0 LOP3.LUT R5, R25, 0x80000000, RZ, 0x3c, !PT ;  /* 0x8000000019058812 */ /* 0x000fce00078e3cff */
.L_x_202:
[----:B------:R-:W-:Y:S01]  /*0530*/  UISETP.LT.AND UP0, UPT, UR5, 0x6, UPT ;  /* 0x000000060500788c */ /* 0x000fe2000bf01270 */
[----:B01----:R-:W-:Y:S01]  /*0540*/  IMAD.MOV.U32 R2, RZ, RZ, R12 ;  /* 0x000000ffff027224 */ /* 0x003fe200078e000c */
[----:B------:R-:W-:Y:S01]  /*0550*/  UMOV UR6, 0x1 ;  /* 0x0000000100067882 */ /* 0x000fe20000000000 */
[----:B------:R-:W-:Y:S01]  /*0560*/  UIADD3 UR8, UPT, UPT, UR7, -0x6, URZ ;  /* 0xfffffffa07087890 */ /* 0x000fe2000fffe0ff */
[----:B------:R-:W-:Y:S01]  /*0570*/  IMAD.MOV.U32 R3, RZ, RZ, R13 ;  /* 0x000000ffff037224 */ /* 0x000fe200078e000d */
[----:B------:R-:W-:Y:S01]  /*0580*/  USEL UR4, UR5, 0x6, UP0 ;  /* 0x0000000605047887 */ /* 0x000fe20008000000 */
[----:B------:R-:W-:Y:S01]  /*0590*/  STS [R31], RZ ;  /* 0x000000ff1f007388 */ /* 0x000fe20000000800 */
[----:B------:R-:W-:Y:S01]  /*05a0*/  IMAD.MOV.U32 R25, RZ, RZ, R7 ;  /* 0x000000ffff197224 */ /* 0x000fe200078e0007 */
[----:B------:R-:W-:Y:S01]  /*05b0*/  MOV R27, R5 ;  /* 0x00000005001b7202 */ /* 0x000fe20000000f00 */
[----:B------:R-:W-:Y:S01]  /*05c0*/  USHF.L.U32 UR4, UR6, UR4, URZ ;  /* 0x0000000406047299 */ /* 0x000fe200080006ff */
[----:B------:R-:W-:Y:S01]  /*05d0*/  SHF.R.U64 R12, R2, UR8, R3 ;  /* 0x00000008020c7c19 */ /* 0x000fe20008001203 */
[----:B------:R-:W-:Y:S01]  /*05e0*/  STS [R31+0x400], RZ ;  /* 0x000400ff1f007388 */ /* 0x000fe20000000800 */
[----:B------:R-:W-:Y:S01]  /*05f0*/  IMAD.MOV.U32 R26, RZ, RZ, R4 ;  /* 0x000000ffff1a7224 */ /* 0x000fe200078e0004 */
[----:B------:R-:W-:Y:S01]  /*0600*/  UIADD3 UR4, UPT, UPT, UR4, -0x1, URZ ;  /* 0xffffffff04047890 */ /* 0x000fe2000fffe0ff */
[----:B------:R-:W-:Y:S01]  /*0610*/  ISETP.NE.AND P1, PT, R82, 0x1f, PT ;  /* 0x0000001f5200780c */ /* 0x000fe20003f25270 */
[----:B------:R-:W-:Y:S01]  /*0620*/  STS [R31+0x800], RZ ;  /* 0x000800ff1f007388 */ /* 0x000fe20000000800 */
[----:B------:R-:W0:Y:S01]  /*0630*/  S2UR UR6, SR_CgaCtaId ;  /* 0x00000000000679c3 */ /* 0x000e220000008800 */
[----:B------:R-:W-:Y:S01]  /*0640*/  SHF.R.U64 R4, R26, UR8, R27 ;  /* 0x000000081a047c19 */ /* 0x000fe2000800121b */
[----:B------:R-:W-:Y:S01]  /*0650*/  UISETP.GE.AND UP0, UPT, UR7, UR9, UPT ;  /* 0x000000090700728c */ /* 0x000fe2000bf06270 */
[----:B------:R-:W-:Y:S01]  /*0660*/  LOP3.LUT R12, R12, UR4, RZ, 0xc0, !PT ;  /* 0x000000040c0c7c12 */ /* 0x000fe2000f8ec0ff */
[----:B------:R-:W-:Y:S01]  /*0670*/  STS [R31+0xc00], RZ ;  /* 0x000c00ff1f007388 */ /* 0x000fe20000000800 */
[----:B------:R-:W-:-:S02]  /*0680*/  LOP3.LUT R4, R4, UR4, RZ, 0xc0, !PT ;  /* 0x0000000404047c12 */ /* 0x000fc4000f8ec0ff */
[----:B------:R-:W-:Y:S01]  /*0690*/  ISETP.NE.AND P2, PT, R83, 0x6, PT ;  /* 0x000000065300780c */ /* 0x000fe20003f45270 */
[----:B------:R-:W-:Y:S01]  /*06a0*/  IMAD.SHL.U32 R13, R12, 0x400, RZ ;  /* 0x000004000c0d7824 */ /* 0x000fe200078e00ff */
[----:B------:R-:W-:Y:S01]  /*06b0*/  SHF.R.U32.HI R12, RZ, 0x4, R12 ;  /* 0x00000004ff0c7819 */ /* 0x000fe2000001160c */
[----:B------:R-:W-:Y:S01]  /*06c0*/  STS [R31+0x1000], RZ ;  /* 0x001000ff1f007388 */ /* 0x000fe20000000800 */
[----:B------:R-:W-:Y:S01]  /*06d0*/  IMAD.SHL.U32 R5, R4, 0x400, RZ ;  /* 0x0000040004057824 */ /* 0x000fe200078e00ff */
[----:B------:R-:W-:Y:S02]  /*06e0*/  SHF.R.U32.HI R4, RZ, 0x4, R4 ;  /* 0x00000004ff047819 */ /* 0x000fe40000011604 */
[----:B------:R-:W-:Y:S01]  /*06f0*/  LOP3.LUT R40, R13, 0x7c00, RZ, 0xc0, !PT ;  /* 0x00007c000d287812 */ /* 0x000fe200078ec0ff */
[----:B------:R-:W-:Y:S01]  /*0700*/  STS [R31+0x1400], RZ ;  /* 0x001400ff1f007388 */ /* 0x000fe20000000800 */
[----:B------:R-:W-:Y:S01]  /*0710*/  LOP3.LUT R12, R12, 0xffffffe, RZ, 0xc0, !PT ;  /* 0x0ffffffe0c0c7812 */ /* 0x000fe200078ec0ff */
[----:B--2---:R-:W-:Y:S01]  /*0720*/  IMAD.MOV.U32 R13, RZ, RZ, R15 ;  /* 0x000000ffff0d7224 */ /* 0x004fe200078e000f */
[----:B------:R-:W-:Y:S01]  /*0730*/  ISETP.NE.AND P3, PT, R83, 0x7, PT ;  /* 0x000000075300780c */ /* 0x000fe20003f65270 */
[----:B------:R-:W-:Y:S01]  /*0740*/  STS [R31+0x1800], RZ ;  /* 0x001800ff1f007388 */ /* 0x000fe20000000800 */
[----:B------:R-:W-:Y:S01]  /*0750*/  IADD3 R40, PT, PT, R12, R31, R40 ;  /* 0x0000001f0c287210 */ /* 0x000fe20007ffe028 */
[----:B------:R-:W-:-:S02]  /*0760*/  IMAD.MOV.U32 R12, RZ, RZ, R14 ;  /* 0x000000ffff0c7224 */ /* 0x000fc400078e000e */
[----:B------:R-:W-:Y:S03]  /*0770*/  STS [R31+0x1c00], RZ ;  /* 0x001c00ff1f007388 */ /* 0x000fe60000000800 */
[----:B------:R-:W-:Y:S01]  /*0780*/  SHF.R.U64 R14, R12, UR8, R13 ;  /* 0x000000080c0e7c19 */ /* 0x000fe2000800120d */
[----:B------:R-:W-:Y:S03]  /*0790*/  STS [R31+0x2000], RZ ;  /* 0x002000ff1f007388 */ /* 0x000fe60000000800 */
[----:B------:R-:W-:Y:S01]  /*07a0*/  LOP3.LUT R14, R14, UR4, RZ, 0xc0, !PT ;  /* 0x000000040e0e7c12 */ /* 0x000fe2000f8ec0ff */
[----:B------:R-:W-:Y:S04]  /*07b0*/  STS [R31+0x2400], RZ ;  /* 0x002400ff1f007388 */ /* 0x000fe80000000800 */
[----:B------:R-:W-:Y:S01]  /*07c0*/  STS [R31+0x2800], RZ ;  /* 0x002800ff1f007388 */ /* 0x000fe20000000800 */
[----:B------:R-:W-:Y:S01]  /*07d0*/  IMAD.SHL.U32 R15, R14, 0x400, RZ ;  /* 0x000004000e0f7824 */ /* 0x000fe200078e00ff */
[----:B------:R-:W-:-:S02]  /*07e0*/  SHF.R.U32.HI R14, RZ, 0x4, R14 ;  /* 0x00000004ff0e7819 */ /* 0x000fc4000001160e */
[----:B------:R-:W-:Y:S02]  /*07f0*/  STS [R31+0x2c00], RZ ;  /* 0x002c00ff1f007388 */ /* 0x000fe40000000800 */
[----:B------:R-:W-:Y:S02]  /*0800*/  LOP3.LUT R34, R15, 0x7c00, RZ, 0xc0, !PT ;  /* 0x00007c000f227812 */ /* 0x000fe400078ec0ff */
[----:B------:R-:W-:Y:S01]  /*0810*/  STS [R31+0x3000], RZ ;  /* 0x003000ff1f007388 */ /* 0x000fe20000000800 */
[----:B------:R-:W-:-:S03]  /*0820*/  LOP3.LUT R14, R14, 0xffffffe, RZ, 0xc0, !PT ;  /* 0x0ffffffe0e0e7812 */ /* 0x000fc600078ec0ff */
[----:B------:R-:W-:Y:S01]  /*0830*/  STS [R31+0x3400], RZ ;  /* 0x003400ff1f007388 */ /* 0x000fe20000000800 */
[----:B------:R-:W-:Y:S01]  /*0840*/  IADD3 R34, PT, PT, R14, R31, R34 ;  /* 0x0000001f0e227210 */ /* 0x000fe20007ffe022 */
[----:B---3--:R-:W-:Y:S02]  /*0850*/  IMAD.MOV.U32 R14, RZ, RZ, R48 ;  /* 0x000000ffff0e7224 */ /* 0x008fe400078e0030 */
[----:B------:R-:W-:Y:S04]  /*0860*/  STS [R31+0x3800], RZ ;  /* 0x003800ff1f007388 */ /* 0x000fe80000000800 */
        /* <DEDUP_REMOVED lines=18> */
[----:B------:R-:W1:Y:S02]  /*0990*/  LDS.U16 R39, [R40] ;  /* 0x0000000028277984 */ /* 0x000e640000000400 */
[----:B-1----:R-:W-:-:S05]  /*09a0*/  VIADD R15, R39, 0x1 ;  /* 0x00000001270f7836 */ /* 0x002fca0000000000 */
[----:B------:R1:W-:Y:S04]  /*09b0*/  STS.U16 [R40], R15 ;  /* 0x0000000f28007388 */ /* 0x0003e80000000400 */
[----:B------:R-:W2:Y:S01]  /*09c0*/  LDS.U16 R38, [R34] ;  /* 0x0000000022267984 */ /* 0x000ea20000000400 */
[----:B-1----:R-:W-:Y:S02]  /*09d0*/  MOV R15, R49 ;  /* 0x00000031000f7202 */ /* 0x002fe40000000f00 */
[----:B------:R-:W-:Y:S02]  /*09e0*/  LOP3.LUT R49, R4, 0xffffffe, RZ, 0xc0, !PT ;  /* 0x0ffffffe04317812 */ /* 0x000fe400078ec0ff */
[----:B------:R-:W-:-:S04]  /*09f0*/  SHF.R.U64 R18, R14, UR8, R15 ;  /* 0x000000080e127c19 */ /* 0x000fc8000800120f */
[----:B------:R-:W-:-:S05]  /*0a00*/  LOP3.LUT R18, R18, UR4, RZ, 0xc0, !PT ;  /* 0x0000000412127c12 */ /* 0x000fca000f8ec0ff */
[----:B------:R-:W-:Y:S01]  /*0a10*/  IMAD.SHL.U32 R19, R18, 0x400, RZ ;  /* 0x0000040012137824 */ /* 0x000fe200078e00ff */
[----:B------:R-:W-:-:S04]  /*0a20*/  SHF.R.U32.HI R18, RZ, 0x4, R18 ;  /* 0x00000004ff127819 */ /* 0x000fc80000011612 */
[----:B------:R-:W-:Y:S02]  /*0a30*/  LOP3.LUT R30, R19, 0x7c00, RZ, 0xc0, !PT ;  /* 0x00007c00131e7812 */ /* 0x000fe400078ec0ff */
[----:B------:R-:W-:-:S04]  /*0a40*/  LOP3.LUT R18, R18, 0xffffffe, RZ, 0xc0, !PT ;  /* 0x0ffffffe12127812 */ /* 0x000fc800078ec0ff */
[----:B------:R-:W-:Y:S02]  /*0a50*/  IADD3 R30, PT, PT, R18, R31, R30 ;  /* 0x0000001f121e7210 */ /* 0x000fe40007ffe01e */
[----:B----4-:R-:W-:-:S04]  /*0a60*/  SHF.R.U64 R18, R16, UR8, R17 ;  /* 0x0000000810127c19 */ /* 0x010fc80008001211 */
[----:B------:R-:W-:Y:S01]  /*0a70*/  LOP3.LUT R18, R18, UR4, RZ, 0xc0, !PT ;  /* 0x0000000412127c12 */ /* 0x000fe2000f8ec0ff */
[----:B--2---:R-:W-:-:S04]  /*0a80*/  VIADD R19, R38, 0x1 ;  /* 0x0000000126137836 */ /* 0x004fc80000000000 */
[----:B------:R-:W-:Y:S01]  /*0a90*/  IMAD.SHL.U32 R20, R18, 0x400, RZ ;  /* 0x0000040012147824 */ /* 0x000fe200078e00ff */
[----:B------:R-:W-:Y:S01]  /*0aa0*/  SHF.R.U32.HI R18, RZ, 0x4, R18 ;  /* 0x00000004ff127819 */ /* 0x000fe20000011612 */
[----:B------:R1:W-:Y:S03]  /*0ab0*/  STS.U16 [R34], R19 ;  /* 0x0000001322007388 */ /* 0x0003e60000000400 */
[----:B------:R-:W-:Y:S01]  /*0ac0*/  LOP3.LUT R20, R20, 0x7c00, RZ, 0xc0, !PT ;  /* 0x00007c0014147812 */ /* 0x000fe200078ec0ff */
[----:B------:R-:W2:Y:S01]  /*0ad0*/  LDS.U16 R37, [R30] ;  /* 0x000000001e257984 */ /* 0x000ea20000000400 */
[----:B------:R-:W-:-:S04]  /*0ae0*/  LOP3.LUT R18, R18, 0xffffffe, RZ, 0xc0, !PT ;  /* 0x0ffffffe12127812 */ /* 0x000fc800078ec0ff */
[----:B------:R-:W-:Y:S01]  /*0af0*/  IADD3 R32, PT, PT, R18, R31, R20 ;  /* 0x0000001f12207210 */ /* 0x000fe20007ffe014 */
[----:B------:R-:W-:Y:S02]  /*0b00*/  IMAD.MOV.U32 R18, RZ, RZ, R42 ;  /* 0x000000ffff127224 */ /* 0x000fe400078e002a */
[----:B-1----:R-:W-:-:S05]  /*0b10*/  IMAD.MOV.U32 R19, RZ, RZ, R43 ;  /* 0x000000ffff137224 */ /* 0x002fca00078e002b */
[----:B------:R-:W-:-:S04]  /*0b20*/  SHF.R.U64 R20, R18, UR8, R19 ;  /* 0x0000000812147c19 */ /* 0x000fc80008001213 */
[----:B------:R-:W-:-:S05]  /*0b30*/  LOP3.LUT R20, R20, UR4, RZ, 0xc0, !PT ;  /* 0x0000000414147c12 */ /* 0x000fca000f8ec0ff */
[----:B------:R-:W-:Y:S01]  /*0b40*/  IMAD.SHL.U32 R22, R20, 0x400, RZ ;  /* 0x0000040014167824 */ /* 0x000fe200078e00ff */
[----:B------:R-:W-:-:S04]  /*0b50*/  SHF.R.U32.HI R20, RZ, 0x4, R20 ;  /* 0x00000004ff147819 */ /* 0x000fc80000011614 */
[----:B------:R-:W-:Y:S02]  /*0b60*/  LOP3.LUT R22, R22, 0x7c00, RZ, 0xc0, !PT ;  /* 0x00007c0016167812 */ /* 0x000fe400078ec0ff */
[----:B------:R-:W-:-:S04]  /*0b70*/  LOP3.LUT R20, R20, 0xffffffe, RZ, 0xc0, !PT ;  /* 0x0ffffffe14147812 */ /* 0x000fc800078ec0ff */
[----:B------:R-:W-:Y:S01]  /*0b80*/  IADD3 R41, PT, PT, R20, R31, R22 ;  /* 0x0000001f14297210 */ /* 0x000fe20007ffe016 */
[----:B------:R-:W-:Y:S02]  /*0b90*/  IMAD.MOV.U32 R20, RZ, RZ, R10 ;  /* 0x000000ffff147224 */ /* 0x000fe400078e000a */
[----:B--2---:R-:W-:-:S05]  /*0ba0*/  VIADD R21, R37, 0x1 ;  /* 0x0000000125157836 */ /* 0x004fca0000000000 */
[----:B------:R1:W-:Y:S04]  /*0bb0*/  STS.U16 [R30], R21 ;  /* 0x000000151e007388 */ /* 0x0003e80000000400 */
[----:B------:R-:W2:Y:S01]  /*0bc0*/  LDS.U16 R36, [R32] ;  /* 0x0000000020247984 */ /* 0x000ea20000000400 */
[----:B-1----:R-:W-:-:S05]  /*0bd0*/  IMAD.MOV.U32 R21, RZ, RZ, R11 ;  /* 0x000000ffff157224 */ /* 0x002fca00078e000b */
[----:B------:R-:W-:-:S04]  /*0be0*/  SHF.R.U64 R10, R20, UR8, R21 ;  /* 0x00000008140a7c19 */ /* 0x000fc80008001215 */
[----:B------:R-:W-:-:S04]  /*0bf0*/  LOP3.LUT R10, R10, UR4, RZ, 0xc0, !PT ;  /* 0x000000040a0a7c12 */ /* 0x000fc8000f8ec0ff */
[----:B------:R-:W-:Y:S02]  /*0c00*/  SHF.L.U32 R11, R10, 0xa, RZ ;  /* 0x0000000a0a0b7819 */ /* 0x000fe400000006ff */
[----:B------:R-:W-:Y:S02]  /*0c10*/  SHF.R.U32.HI R10, RZ, 0x4, R10 ;  /* 0x00000004ff0a7819 */ /* 0x000fe4000001160a */
        /* <DEDUP_REMOVED lines=15> */
[----:B------:R-:W-:-:S05]  /*0d10*/  IMAD.MOV.U32 R24, RZ, RZ, R6 ;  /* 0x000000ffff187224 */ /* 0x000fca00078e0006 */
[----:B------:R-:W-:Y:S01]  /*0d20*/  SHF.R.U64 R6, R24, UR8, R25 ;  /* 0x0000000818067c19 */ /* 0x000fe20008001219 */
[----:B--2---:R-:W-:-:S03]  /*0d30*/  VIADD R10, R42, 0x1 ;  /* 0x000000012a0a7836 */ /* 0x004fc60000000000 */
[----:B------:R-:W-:Y:S01]  /*0d40*/  LOP3.LUT R6, R6, UR4, RZ, 0xc0, !PT ;  /* 0x0000000406067c12 */ /* 0x000fe2000f8ec0ff */
[----:B------:R-:W-:Y:S02]  /*0d50*/  UMOV UR4, 0x400 ;  /* 0x0000040000047882 */ /* 0x000fe40000000000 */
[----:B0-----:R-:W-:Y:S01]  /*0d60*/  ULEA UR4, UR6, UR4, 0x18 ;  /* 0x0000000406047291 */ /* 0x001fe2000f8ec0ff */
[----:B------:R0:W-:Y:S01]  /*0d70*/  STS.U16 [R41], R10 ;  /* 0x0000000a29007388 */ /* 0x0001e20000000400 */
[----:B------:R-:W-:Y:S01]  /*0d80*/  IMAD.SHL.U32 R7, R6, 0x400, RZ ;  /* 0x0000040006077824 */ /* 0x000fe200078e00ff */
[----:B------:R-:W-:Y:S02]  /*0d90*/  SHF.R.U32.HI R6, RZ, 0x4, R6 ;  /* 0x00000004ff067819 */ /* 0x000fe40000011606 */
[----:B------:R-:W1:Y:S02]  /*0da0*/  LDS.U16 R44, [R43] ;  /* 0x000000002b2c7984 */ /* 0x000e640000000400 */
[----:B------:R-:W-:-:S02]  /*0db0*/  LOP3.LUT R47, R6, 0xffffffe, RZ, 0xc0, !PT ;  /* 0x0ffffffe062f7812 */ /* 0x000fc400078ec0ff */
[----:B0-----:R-:W-:-:S04]  /*0dc0*/  LOP3.LUT R10, R7, 0x7c00, RZ, 0xc0, !PT ;  /* 0x00007c00070a7812 */ /* 0x001fc800078ec0ff */
[----:B------:R-:W-:Y:S01]  /*0dd0*/  IADD3 R47, PT, PT, R47, R31, R10 ;  /* 0x0000001f2f2f7210 */ /* 0x000fe20007ffe00a */
[----:B-1----:R-:W-:-:S05]  /*0de0*/  VIADD R8, R44, 0x1 ;  /* 0x000000012c087836 */ /* 0x002fca0000000000 */
[----:B------:R0:W-:Y:S04]  /*0df0*/  STS.U16 [R43], R8 ;  /* 0x000000082b007388 */ /* 0x0001e80000000400 */
[----:B------:R-:W1:Y:S01]  /*0e00*/  LDS.U16 R46, [R45] ;  /* 0x000000002d2e7984 */ /* 0x000e620000000400 */
[----:B0-----:R-:W-:-:S04]  /*0e10*/  LOP3.LUT R8, R5, 0x7c00, RZ, 0xc0, !PT ;  /* 0x00007c0005087812 */ /* 0x001fc800078ec0ff */
[----:B------:R-:W-:Y:S01]  /*0e20*/  IADD3 R49, PT, PT, R49, R31, R8 ;  /* 0x0000001f31317210 */ /* 0x000fe20007ffe008 */
[----:B-1----:R-:W-:-:S05]  /*0e30*/  VIADD R6, R46, 0x1 ;  /* 0x000000012e067836 */ /* 0x002fca0000000000 */
[----:B------:R-:W-:Y:S04]  /*0e40*/  STS.U16 [R45], R6 ;  /* 0x000000062d007388 */ /* 0x000fe80000000400 */
[----:B------:R-:W0:Y:S02]  /*0e50*/  LDS.U16 R48, [R47] ;  /* 0x000000002f307984 */ /* 0x000e240000000400 */
[----:B0-----:R-:W-:-:S05]  /*0e60*/  VIADD R4, R48, 0x1 ;  /* 0x0000000130047836 */ /* 0x001fca0000000000 */
[----:B------:R-:W-:Y:S04]  /*0e70*/  STS.U16 [R47], R4 ;  /* 0x000000042f007388 */ /* 0x000fe80000000400 */
[----:B------:R-:W0:Y:S02]  /*0e80*/  LDS.U16 R50, [R49] ;  /* 0x0000000031327984 */ /* 0x000e240000000400 */
[----:B0-----:R-:W-:-:S05]  /*0e90*/  VIADD R6, R50, 0x1 ;  /* 0x0000000132067836 */ /* 0x001fca0000000000 */
[----:B------:R-:W-:Y:S01]  /*0ea0*/  STS.U16 [R49], R6 ;  /* 0x0000000631007388 */ /* 0x000fe20000000400 */
[----:B------:R-:W-:Y:S06]  /*0eb0*/  BAR.SYNC.DEFER_BLOCKING 0x0 ;  /* 0x0000000000007b1d */ /* 0x000fec0000010000 */
[----:B------:R-:W-:Y:S04]  /*0ec0*/  LDS R76, [R33] ;  /* 0x00000000214c7984 */ /* 0x000fe80000000800 */
[----:B------:R-:W0:Y:S04]  /*0ed0*/  LDS R77, [R33+0x4] ;  /* 0x00000400214d7984 */ /* 0x000e280000000800 */
        /* <DEDUP_REMOVED lines=8> */
[----:B------:R-:W5:Y:S01]  /*0f60*/  LDS R72, [R33+0x28] ;  /* 0x0000280021487984 */ /* 0x000f620000000800 */
[----:B0-----:R-:W-:-:S03]  /*0f70*/  IMAD.IADD R77, R76, 0x1, R77 ;  /* 0x000000014c4d7824 */ /* 0x001fc600078e024d */
[----:B------:R-:W0:Y:S01]  /*0f80*/  LDS R71, [R33+0x2c] ;  /* 0x00002c0021477984 */ /* 0x000e220000000800 */
[----:B-1----:R-:W-:-:S03]  /*0f90*/  IMAD.IADD R78, R78, 0x1, R77 ;  /* 0x000000014e4e7824 */ /* 0x002fc600078e024d */
[----:B------:R-:W1:Y:S01]  /*0fa0*/  LDS R70, [R33+0x30] ;  /* 0x0000300021467984 */ /* 0x000e620000000800 */
[----:B--2---:R-:W-:-:S03]  /*0fb0*/  IMAD.IADD R79, R79, 0x1, R78 ;  /* 0x000000014f4f7824 */ /* 0x004fc600078e024e */
[----:B------:R-:W2:Y:S01]  /*0fc0*/  LDS R69, [R33+0x34] ;  /* 0x0000340021457984 */ /* 0x000ea20000000800 */
[----:B---3--:R-:W-:-:S03]  /*0fd0*/  IMAD.IADD R80, R80, 0x1, R79 ;  /* 0x0000000150507824 */ /* 0x008fc600078e024f */
[----:B------:R-:W3:Y:S01]  /*0fe0*/  LDS R68, [R33+0x38] ;  /* 0x0000380021447984 */ /* 0x000ee20000000800 */
[----:B----4-:R-:W-:-:S03]  /*0ff0*/  IMAD.IADD R81, R81, 0x1, R80 ;  /* 0x0000000151517824 */ /* 0x010fc600078e0250 */
[----:B------:R-:W4:Y:S01]  /*1000*/  LDS R67, [R33+0x3c] ;  /* 0x00003c0021437984 */ /* 0x000f220000000800 */
[----:B-----5:R-:W-:-:S03]  /*1010*/  IMAD.IADD R84, R84, 0x1, R81 ;  /* 0x0000000154547824 */ /* 0x020fc600078e0251 */
[----:B------:R-:W5:Y:S02]  /*1020*/  LDS R66, [R33+0x40] ;  /* 0x0000400021427984 */ /* 0x000f640000000800 */
[----:B------:R-:W-:Y:S02]  /*1030*/  IADD3 R75, PT, PT, R75, R84, RZ ;  /* 0x000000544b4b7210 */ /* 0x000fe40007ffe0ff */
[----:B------:R-:W5:Y:S03]  /*1040*/  LDS R65, [R33+0x44] ;  /* 0x0000440021417984 */ /* 0x000f660000000800 */
[----:B------:R-:W-:Y:S01]  /*1050*/  IMAD.IADD R74, R74, 0x1, R75 ;  /* 0x000000014a4a7824 */ /* 0x000fe200078e024b */
[----:B------:R-:W5:Y:S03]  /*1060*/  LDS R64, [R33+0x48] ;  /* 0x0000480021407984 */ /* 0x000f660000000800 */
[----:B------:R-:W-:Y:S01]  /*1070*/  IMAD.IADD R73, R73, 0x1, R74 ;  /* 0x0000000149497824 */ /* 0x000fe200078e024a */
[----:B------:R-:W5:Y:S03]  /*1080*/  LDS R63, [R33+0x4c] ;  /* 0x00004c00213f7984 */ /* 0x000f660000000800 */
[----:B------:R-:W-:Y:S01]  /*1090*/  IMAD.IADD R72, R72, 0x1, R73 ;  /* 0x0000000148487824 */ /* 0x000fe200078e0249 */
[----:B------:R-:W5:Y:S03]  /*10a0*/  LDS R62, [R33+0x50] ;  /* 0x00005000213e7984 */ /* 0x000f660000000800 */
[----:B0-----:R-:W-:Y:S01]  /*10b0*/  IMAD.IADD R71, R71, 0x1, R72 ;  /* 0x0000000147477824 */ /* 0x001fe200078e0248 */
[----:B------:R-:W0:Y:S03]  /*10c0*/  LDS R61, [R33+0x54] ;  /* 0x00005400213d7984 */ /* 0x000e260000000800 */
[----:B-1----:R-:W-:Y:S01]  /*10d0*/  IMAD.IADD R70, R70, 0x1, R71 ;  /* 0x0000000146467824 */ /* 0x002fe200078e0247 */
[----:B------:R-:W1:Y:S03]  /*10e0*/  LDS R60, [R33+0x58] ;  /* 0x00005800213c7984 */ /* 0x000e660000000800 */
[----:B--2---:R-:W-:Y:S01]  /*10f0*/  IMAD.IADD R69, R69, 0x1, R70 ;  /* 0x0000000145457824 */ /* 0x004fe200078e0246 */
[----:B------:R-:W2:Y:S03]  /*1100*/  LDS R59, [R33+0x5c] ;  /* 0x00005c00213b7984 */ /* 0x000ea60000000800 */
[----:B---3--:R-:W-:Y:S01]  /*1110*/  IMAD.IADD R68, R68, 0x1, R69 ;  /* 0x0000000144447824 */ /* 0x008fe200078e0245 */
[----:B------:R-:W3:Y:S03]  /*1120*/  LDS R58, [R33+0x60] ;  /* 0x00006000213a7984 */ /* 0x000ee60000000800 */
[----:B----4-:R-:W-:Y:S01]  /*1130*/  IMAD.IADD R67, R67, 0x1, R68 ;  /* 0x0000000143437824 */ /* 0x010fe200078e0244 */
[----:B------:R-:W4:Y:S03]  /*1140*/  LDS R57, [R33+0x64] ;  /* 0x0000640021397984 */ /* 0x000f260000000800 */
[----:B-----5:R-:W-:Y:S01]  /*1150*/  IMAD.IADD R66, R66, 0x1, R67 ;  /* 0x0000000142427824 */ /* 0x020fe200078e0243 */
[----:B------:R-:W5:Y:S04]  /*1160*/  LDS R56, [R33+0x68] ;  /* 0x0000680021387984 */ /* 0x000f680000000800 */
[----:B------:R-:W-:Y:S01]  /*1170*/  IADD3 R65, PT, PT, R65, R66, RZ ;  /* 0x0000004241417210 */ /* 0x000fe20007ffe0ff */
[----:B------:R-:W5:Y:S04]  /*1180*/  LDS R55, [R33+0x6c] ;  /* 0x00006c0021377984 */ /* 0x000f680000000800 */
        /* <DEDUP_REMOVED lines=10> */
[----:B--2---:R-:W-:-:S04]  /*1230*/  IMAD.IADD R59, R59, 0x1, R60 ;  /* 0x000000013b3b7824 */ /* 0x004fc800078e023c */
[----:B---3--:R-:W-:-:S04]  /*1240*/  IMAD.IADD R58, R58, 0x1, R59 ;  /* 0x000000013a3a7824 */ /* 0x008fc800078e023b */
[----:B----4-:R-:W-:-:S04]  /*1250*/  IMAD.IADD R57, R57, 0x1, R58 ;  /* 0x0000000139397824 */ /* 0x010fc800078e023a */
[----:B-----5:R-:W-:-:S05]  /*1260*/  IMAD.IADD R56, R56, 0x1, R57 ;  /* 0x0000000138387824 */ /* 0x020fca00078e0239 */
[----:B------:R-:W-:-:S05]  /*1270*/  IADD3 R55, PT, PT, R55, R56, RZ ;  /* 0x0000003837377210 */ /* 0x000fca0007ffe0ff */
[----:B------:R-:W-:-:S04]  /*1280*/  IMAD.IADD R54, R54, 0x1, R55 ;  /* 0x0000000136367824 */ /* 0x000fc800078e0237 */
[----:B------:R-:W-:-:S04]  /*1290*/  IMAD.IADD R53, R53, 0x1, R54 ;  /* 0x0000000135357824 */ /* 0x000fc800078e0236 */
[----:B------:R-:W-:-:S04]  /*12a0*/  IMAD.IADD R52, R52, 0x1, R53 ;  /* 0x0000000134347824 */ /* 0x000fc800078e0235 */
[----:B0-----:R-:W-:-:S04]  /*12b0*/  IMAD.IADD R51, R51, 0x1, R52 ;  /* 0x0000000133337824 */ /* 0x001fc800078e0234 */
[----:B-1----:R-:W-:-:S05]  /*12c0*/  IMAD.IADD R85, R4, 0x1, R51 ;  /* 0x0000000104557824 */ /* 0x002fca00078e0233 */
        /* <DEDUP_REMOVED lines=8> */
[----:B------:R-:W0:Y:S02]  /*1350*/  SHFL.UP P0, R86, R87, 0x10, RZ ;  /* 0x0600000057567989 */ /* 0x000e2400000000ff */
[----:B0-----:R-:W-:Y:S02]  /*1360*/  @P0 IADD3 R86, PT, PT, R87, R86, RZ ;  /* 0x0000005657560210 */ /* 0x001fe40007ffe0ff */
[----:B------:R-:W-:-:S03]  /*1370*/  ISETP.NE.AND P0, PT, R83, 0x1, PT ;  /* 0x000000015300780c */ /* 0x000fc60003f05270 */
[----:B------:R-:W-:Y:S01]  /*1380*/  @!P1 STS [R28+0x8400], R86 ;  /* 0x008400561c009388 */ /* 0x000fe20000000800 */
[----:B------:R-:W-:Y:S01]  /*1390*/  BAR.SYNC.DEFER_BLOCKING 0x0 ;  /* 0x0000000000007b1d */ /* 0x000fe20000010000 */
[----:B------:R-:W-:Y:S01]  /*13a0*/  ISETP.NE.AND P1, PT, R83, 0x4, PT ;  /* 0x000000045300780c */ /* 0x000fe20003f25270 */
[----:B------:R-:W-:-:S04]  /*13b0*/  IMAD.IADD R85, R86, 0x1, -R85 ;  /* 0x0000000156557824 */ /* 0x000fc800078e0a55 */
[----:B------:R-:W0:Y:S04]  /*13c0*/  LDS.128 R4, [UR4+0x8400] ;  /* 0x00840004ff047984 */ /* 0x000e280008000c00 */
[----:B------:R-:W1:Y:S01]  /*13d0*/  LDS.128 R8, [UR4+0x8410] ;  /* 0x00841004ff087984 */ /* 0x000e620008000c00 */
[C---:B0-----:R-:W-:Y:S01]  /*13e0*/  SEL R29, R4.reuse, R29, !P0 ;  /* 0x0000001d041d7207 */ /* 0x041fe20004000000 */
[----:B------:R-:W-:Y:S01]  /*13f0*/  IMAD.IADD R5, R4, 0x1, R5 ;  /* 0x0000000104057824 */ /* 0x000fe200078e0205 */
[----:B------:R-:W-:-:S03]  /*1400*/  ISETP.NE.AND P0, PT, R83, 0x2, PT ;  /* 0x000000025300780c */ /* 0x000fc60003f05270 */
[----:B------:R-:W-:Y:S01]  /*1410*/  IMAD.IADD R6, R6, 0x1, R5 ;  /* 0x0000000106067824 */ /* 0x000fe200078e0205 */
[----:B------:R-:W-:Y:S02]  /*1420*/  SEL R29, R5, R29, !P0 ;  /* 0x0000001d051d7207 */ /* 0x000fe40004000000 */
[----:B------:R-:W-:Y:S01]  /*1430*/  ISETP.NE.AND P0, PT, R83, 0x3, PT ;  /* 0x000000035300780c */ /* 0x000fe20003f05270 */
[----:B------:R-:W-:-:S03]  /*1440*/  IMAD.IADD R7, R7, 0x1, R6 ;  /* 0x0000000107077824 */ /* 0x000fc600078e0206 */
[----:B------:R-:W-:Y:S01]  /*1450*/  SEL R29, R6, R29, !P0 ;  /* 0x0000001d061d7207 */ /* 0x000fe20004000000 */
[----:B-1----:R-:W-:Y:S01]  /*1460*/  IMAD.IADD R8, R7, 0x1, R8 ;  /* 0x0000000107087824 */ /* 0x002fe200078e0208 */
[----:B------:R-:W-:Y:S02]  /*1470*/  ISETP.NE.AND P0, PT, R83, 0x5, PT ;  /* 0x000000055300780c */ /* 0x000fe40003f05270 */
[----:B------:R-:W-:Y:S01]  /*1480*/  SEL R29, R7, R29, !P1 ;  /* 0x0000001d071d7207 */ /* 0x000fe20004800000 */
[----:B------:R-:W-:Y:S01]  /*1490*/  IMAD.IADD R9, R9, 0x1, R8 ;  /* 0x0000000109097824 */ /* 0x000fe200078e0208 */
[----:B------:R-:W-:Y:S02]  /*14a0*/  ISETP.NE.AND P1, PT, R82, RZ, PT ;  /* 0x000000ff5200720c */ /* 0x000fe40003f25270 */
[----:B------:R-:W-:Y:S01]  /*14b0*/  SEL R29, R8, R29, !P0 ;  /* 0x0000001d081d7207 */ /* 0x000fe20004000000 */
[----:B------:R-:W-:Y:S01]  /*14c0*/  IMAD.IADD R10, R10, 0x1, R9 ;  /* 0x000000010a0a7824 */ /* 0x000fe200078e0209 */
[----:B------:R-:W-:-:S02]  /*14d0*/  ISETP.GT.U32.AND P0, PT, R0, 0x1f, PT ;  /* 0x0000001f0000780c */ /* 0x000fc40003f04070 */
[----:B------:R-:W-:Y:S01]  /*14e0*/  SEL R29, R9, R29, !P2 ;  /* 0x0000001d091d7207 */ /* 0x000fe20005000000 */
[----:B------:R-:W-:Y:S01]  /*14f0*/  IMAD.IADD R11, R11, 0x1, R10 ;  /* 0x000000010b0b7824 */ /* 0x000fe200078e020a */
[----:B------:R-:W-:Y:S02]  /*1500*/  ISETP.GT.U32.OR P2, PT, R0, 0x1f, P1 ;  /* 0x0000001f0000780c */ /* 0x000fe40000f44470 */
[----:B------:R-:W-:Y:S02]  /*1510*/  SEL R4, R85, RZ, P1 ;  /* 0x000000ff55047207 */ /* 0x000fe40000800000 */
[----:B------:R-:W-:-:S05]  /*1520*/  SEL R29, R10, R29, !P3 ;  /* 0x0000001d0a1d7207 */ /* 0x000fca0005800000 */
[----:B------:R-:W-:Y:S01]  /*1530*/  @P0 IMAD.IADD R85, R29, 0x1, R4 ;  /* 0x000000011d550824 */ /* 0x000fe200078e0204 */
[----:B------:R-:W-:-:S03]  /*1540*/  ISETP.NE.AND P0, PT, R0, RZ, PT ;  /* 0x000000ff0000720c */ /* 0x000fc60003f05270 */
[----:B------:R-:W-:-:S05]  /*1550*/  @!P2 SHF.L.U32 R85, R11, 0x10, RZ ;  /* 0x000000100b55a819 */ /* 0x000fca00000006ff */
[----:B------:R-:W-:Y:S01]  /*1560*/  @!P2 STS [UR4+0x8428], R85 ;  /* 0x00842855ff00a988 */ /* 0x000fe20008000804 */
[----:B------:R-:W-:Y:S06]  /*1570*/  BAR.SYNC.DEFER_BLOCKING 0x0 ;  /* 0x0000000000007b1d */ /* 0x000fec0000010000 */
[----:B------:R-:W0:Y:S02]  /*1580*/  LDS R4, [UR4+0x8428] ;  /* 0x00842804ff047984 */ /* 0x000e240008000800 */
[----:B0-----:R-:W-:-:S05]  /*1590*/  SEL R4, R4, RZ, P0 ;  /* 0x000000ff04047207 */ /* 0x001fca0000000000 */
[----:B------:R-:W-:-:S04]  /*15a0*/  IMAD.IADD R4, R4, 0x1, R85 ;  /* 0x0000000104047824 */ /* 0x000fc800078e0255 */
[--C-:B------:R-:W-:Y:S01]  /*15b0*/  IMAD.IADD R76, R76, 0x1, R4.reuse ;  /* 0x000000014c4c7824 */ /* 0x100fe200078e0204 */
[-C--:B------:R-:W-:Y:S01]  /*15c0*/  IADD3 R74, PT, PT, R74, R4.reuse, RZ ;  /* 0x000000044a4a7210 */ /* 0x080fe20007ffe0ff */
[--C-:B------:R-:W-:Y:S01]  /*15d0*/  IMAD.IADD R6, R77, 0x1, R4.reuse ;  /* 0x000000014d067824 */ /* 0x100fe200078e0204 */
[-C--:B------:R-:W-:Y:S01]  /*15e0*/  IADD3 R64, PT, PT, R64, R4.reuse, RZ ;  /* 0x0000000440407210 */ /* 0x080fe20007ffe0ff */
[--C-:B------:R-:W-:Y:S01]  /*15f0*/  IMAD.IADD R78, R78, 0x1, R4.reuse ;  /* 0x000000014e4e7824 */ /* 0x100fe200078e0204 */
[----:B------:R-:W-:Y:S01]  /*1600*/  IADD3 R54, PT, PT, R54, R4, RZ ;  /* 0x0000000436367210 */ /* 0x000fe20007ffe0ff */
[--C-:B------:R-:W-:Y:S01]  /*1610*/  IMAD.IADD R8, R79, 0x1, R4.reuse ;  /* 0x000000014f087824 */ /* 0x100fe200078e0204 */
[----:B------:R-:W-:Y:S01]  /*1620*/  STS [R33], R4 ;  /* 0x0000000421007388 */ /* 0x000fe20000000800 */
[--C-:B------:R-:W-:Y:S02]  /*1630*/  IMAD.IADD R80, R80, 0x1, R4.reuse ;  /* 0x0000000150507824 */ /* 0x100fe400078e0204 */
[--C-:B------:R-:W-:Y:S01]  /*1640*/  IMAD.IADD R10, R81, 0x1, R4.reuse ;  /* 0x00000001510a7824 */ /* 0x100fe200078e0204 */
[----:B------:R-:W-:Y:S01]  /*1650*/  STS [R33+0x4], R76 ;  /* 0x0000044c21007388 */ /* 0x000fe20000000800 */
[----:B------:R-:W-:-:S02]  /*1660*/  IMAD.IADD R84, R84, 0x1, R4 ;  /* 0x0000000154547824 */ /* 0x000fc400078e0204 */
[--C-:B------:R-:W-:Y:S01]  /*1670*/  IMAD.IADD R86, R75, 0x1, R4.reuse ;  /* 0x000000014b567824 */ /* 0x100fe200078e0204 */
[----:B------:R-:W-:Y:S01]  /*1680*/  STS [R33+0x8], R6 ;  /* 0x0000080621007388 */ /* 0x000fe20000000800 */
[--C-:B------:R-:W-:Y:S02]  /*1690*/  IMAD.IADD R88, R73, 0x1, R4.reuse ;  /* 0x0000000149587824 */ /* 0x100fe400078e0204 */
[--C-:B------:R-:W-:Y:S01]  /*16a0*/  IMAD.IADD R72, R72, 0x1, R4.reuse ;  /* 0x0000000148487824 */ /* 0x100fe200078e0204 */
[----:B------:R-:W-:Y:S01]  /*16b0*/  STS [R33+0xc], R78 ;  /* 0x00000c4e21007388 */ /* 0x000fe20000000800 */
        /* <DEDUP_REMOVED lines=27> */
[----:B------:R-:W-:-:S03]  /*1870*/  IMAD.IADD R51, R51, 0x1, R4 ;  /* 0x0000000133337824 */ /* 0x000fc600078e0204 */
[----:B------:R-:W-:Y:S04]  /*1880*/  STS [R33+0x34], R70 ;  /* 0x0000344621007388 */ /* 0x000fe80000000800 */
        /* <DEDUP_REMOVED lines=18> */
[----:B------:R-:W-:Y:S01]  /*19b0*/  STS [R33+0x80], R51 ;  /* 0x0000803321007388 */ /* 0x000fe20000000800 */
[----:B------:R-:W-:Y:S06]  /*19c0*/  BAR.SYNC.DEFER_BLOCKING 0x0 ;  /* 0x0000000000007b1d */ /* 0x000fec0000010000 */
[----:B------:R-:W0:Y:S04]  /*19d0*/  LDS.U16 R30, [R30] ;  /* 0x000000001e1e7984 */ /* 0x000e280000000400 */
[----:B------:R-:W1:Y:S04]  /*19e0*/  LDS.U16 R40, [R40] ;  /* 0x0000000028287984 */ /* 0x000e680000000400 */
[----:B------:R-:W2:Y:S04]  /*19f0*/  LDS.U16 R5, [R34] ;  /* 0x0000000022057984 */ /* 0x000ea80000000400 */
[----:B------:R-:W3:Y:S04]  /*1a00*/  LDS.U16 R7, [R32] ;  /* 0x0000000020077984 */ /* 0x000ee80000000400 */
[----:B------:R-:W4:Y:S04]  /*1a10*/  LDS.U16 R41, [R41] ;  /* 0x0000000029297984 */ /* 0x000f280000000400 */
[----:B------:R-:W5:Y:S04]  /*1a20*/  LDS.U16 R43, [R43] ;  /* 0x000000002b2b7984 */ /* 0x000f680000000400 */
[----:B------:R-:W5:Y:S04]  /*1a30*/  LDS.U16 R45, [R45] ;  /* 0x000000002d2d7984 */ /* 0x000f680000000400 */
[----:B------:R-:W5:Y:S04]  /*1a40*/  LDS.U16 R47, [R47] ;  /* 0x000000002f2f7984 */ /* 0x000f680000000400 */
[----:B------:R-:W5:Y:S01]  /*1a50*/  LDS.U16 R49, [R49] ;  /* 0x0000000031317984 */ /* 0x000f620000000400 */
[----:B0-----:R-:W-:-:S02]  /*1a60*/  IMAD.IADD R9, R37, 0x1, R30 ;  /* 0x0000000125097824 */ /* 0x001fc400078e021e */
[----:B-1----:R-:W-:Y:S02]  /*1a70*/  IMAD.IADD R39, R39, 0x1, R40 ;  /* 0x0000000127277824 */ /* 0x002fe400078e0228 */
[----:B--2---:R-:W-:Y:S02]  /*1a80*/  IMAD.IADD R38, R38, 0x1, R5 ;  /* 0x0000000126267824 */ /* 0x004fe400078e0205 */
[----:B---3--:R-:W-:Y:S02]  /*1a90*/  IMAD.IADD R11, R36, 0x1, R7 ;  /* 0x00000001240b7824 */ /* 0x008fe400078e0207 */
[----:B----4-:R-:W-:Y:S02]  /*1aa0*/  IMAD.IADD R37, R42, 0x1, R41 ;  /* 0x000000012a257824 */ /* 0x010fe400078e0229 */
[----:B-----5:R-:W-:Y:S01]  /*1ab0*/  IMAD.IADD R43, R44, 0x1, R43 ;  /* 0x000000012c2b7824 */ /* 0x020fe200078e022b */
[----:B------:R-:W-:Y:S01]  /*1ac0*/  IADD3 R45, PT, PT, R46, R45, RZ ;  /* 0x0000002d2e2d7210 */ /* 0x000fe20007ffe0ff */
[----:B------:R-:W-:-:S02]  /*1ad0*/  IMAD.IADD R47, R48, 0x1, R47 ;  /* 0x00000001302f7824 */ /* 0x000fc400078e022f */
[----:B------:R-:W-:Y:S01]  /*1ae0*/  IMAD.IADD R49, R50, 0x1, R49 ;  /* 0x0000000132317824 */ /* 0x000fe200078e0231 */
[----:B------:R-:W-:Y:S06]  /*1af0*/  BAR.SYNC.DEFER_BLOCKING 0x0 ;  /* 0x0000000000007b1d */ /* 0x000fec0000010000 */
[----:B------:R-:W-:Y:S05]  /*1b00*/  BRA.U UP0, `(.L_x_201) ;  /* 0x0000000100807547 */ /* 0x000fea000b800000 */
[----:B------:R-:W-:Y:S01]  /*1b10*/  LEA R5, R39, UR4, 0x3 ;  /* 0x0000000427057c11 */ /* 0x000fe2000f8e18ff */
[----:B------:R-:W-:Y:S01]  /*1b20*/  UIADD3 UR7, UPT, UPT, UR7, 0x6, URZ ;  /* 0x0000000607077890 */ /* 0x000fe2000fffe0ff */
[----:B------:R-:W-:Y:S01]  /*1b30*/  LEA R7, R38, UR4, 0x3 ;  /* 0x0000000426077c11 */ /* 0x000fe2000f8e18ff */
[----:B------:R-:W-:Y:S01]  /*1b40*/  UIADD3 UR5, UPT, UPT, UR5, -0x6, URZ ;  /* 0xfffffffa05057890 */ /* 0x000fe2000fffe0ff */
[----:B------:R-:W-:Y:S01]  /*1b50*/  LEA R9, R9, UR4, 0x3 ;  /* 0x0000000409097c11 */ /* 0x000fe2000f8e18ff */
[----:B------:R0:W-:Y:S01]  /*1b60*/  STS.64 [R5], R2 ;  /* 0x0000000205007388 */ /* 0x0001e20000000a00 */
[----:B------:R-:W-:Y:S02]  /*1b70*/  LEA R11, R11, UR4, 0x3 ;  /* 0x000000040b0b7c11 */ /* 0x000fe4000f8e18ff */
[----:B------:R-:W-:Y:S01]  /*1b80*/  LEA R37, R37, UR4, 0x3 ;  /* 0x0000000425257c11 */ /* 0x000fe2000f8e18ff */
[----:B------:R0:W-:Y:S01]  /*1b90*/  STS.64 [R7], R12 ;  /* 0x0000000c07007388 */ /* 0x0001e20000000a00 */
[----:B------:R-:W-:-:S02]  /*1ba0*/  LEA R39, R43, UR4, 0x3 ;  /* 0x000000042b277c11 */ /* 0x000fc4000f8e18ff */
[----:B------:R-:W-:Y:S01]  /*1bb0*/  LEA R41, R45, UR4, 0x3 ;  /* 0x000000042d297c11 */ /* 0x000fe2000f8e18ff */
[----:B------:R0:W-:Y:S01]  /*1bc0*/  STS.64 [R9], R14 ;  /* 0x0000000e09007388 */ /* 0x0001e20000000a00 */
[----:B------:R-:W-:Y:S02]  /*1bd0*/  LEA R45, R47, UR4, 0x3 ;  /* 0x000000042f2d7c11 */ /* 0x000fe4000f8e18ff */
[----:B------:R-:W-:Y:S01]  /*1be0*/  LEA R47, R49, UR4, 0x3 ;  /* 0x00000004312f7c11 */ /* 0x000fe2000f8e18ff */
[----:B------:R0:W-:Y:S04]  /*1bf0*/  STS.64 [R11], R16 ;  /* 0x000000100b007388 */ /* 0x0001e80000000a00 */
[----:B------:R0:W-:Y:S04]  /*1c00*/  STS.64 [R37], R18 ;  /* 0x0000001225007388 */ /* 0x0001e80000000a00 */
[----:B------:R0:W-:Y:S04]  /*1c10*/  STS.64 [R39], R20 ;  /* 0x0000001427007388 */ /* 0x0001e80000000a00 */
[----:B------:R0:W-:Y:S04]  /*1c20*/  STS.64 [R41], R22 ;  /* 0x0000001629007388 */ /* 0x0001e80000000a00 */
[----:B------:R0:W-:Y:S04]  /*1c30*/  STS.64 [R45], R24 ;  /* 0x000000182d007388 */ /* 0x0001e80000000a00 */
[----:B------:R0:W-:Y:S01]  /*1c40*/  STS.64 [R47], R26 ;  /* 0x0000001a2f007388 */ /* 0x0001e20000000a00 */
[----:B------:R-:W-:Y:S06]  /*1c50*/  BAR.SYNC.DEFER_BLOCKING 0x0 ;  /* 0x0000000000007b1d */ /* 0x000fec0000010000 */
[----:B------:R0:W1:Y:S04]  /*1c60*/  LDS.64 R12, [R35] ;  /* 0x00000000230c7984 */ /* 0x0000680000000a00 */
[----:B------:R0:W2:Y:S04]  /*1c70*/  LDS.64 R14, [R35+0x8] ;  /* 0x00000800230e7984 */ /* 0x0000a80000000a00 */
[----:B------:R0:W3:Y:S04]  /*1c80*/  LDS.64 R48, [R35+0x10] ;  /* 0x0000100023307984 */ /* 0x0000e80000000a00 */
[----:B------:R0:W4:Y:S04]  /*1c90*/  LDS.64 R16, [R35+0x18] ;  /* 0x0000180023107984 */ /* 0x0001280000000a00 */
[----:B------:R0:W0:Y:S04]  /*1ca0*/  LDS.64 R42, [R35+0x20] ;  /* 0x00002000232a7984 */ /* 0x0000280000000a00 */
[----:B------:R0:W0:Y:S04]  /*1cb0*/  LDS.64 R10, [R35+0x28] ;  /* 0x00002800230a7984 */ /* 0x0000280000000a00 */
[----:B------:R0:W0:Y:S04]  /*1cc0*/  LDS.64 R8, [R35+0x30] ;  /* 0x0000300023087984 */ /* 0x0000280000000a00 */
[----:B------:R0:W0:Y:S04]  /*1cd0*/  LDS.64 R6, [R35+0x38] ;  /* 0x0000380023067984 */ /* 0x0000280000000a00 */
[----:B------:R0:W0:Y:S01]  /*1ce0*/  LDS.64 R4, [R35+0x40] ;  /* 0x0000400023047984 */ /* 0x0000220000000a00 */
[----:B------:R-:W-:Y:S06]  /*1cf0*/  BAR.SYNC.DEFER_BLOCKING 0x0 ;  /* 0x0000000000007b1d */ /* 0x000fec0000010000 */
[----:B------:R-:W-:Y:S05]  /*1d00*/  BRA `(.L_x_202) ;  /* 0xffffffe800087947 */ /* 0x000fea000383ffff */
.L_x_201:
[----:B------:R-:W-:Y:S01]  /*1d10*/  LEA R39, R39, UR4, 0x3 ;  /* 0x0000000427277c11 */ /* 0x000fe2000f8e18ff */
[----:B------:R-:W0:Y:S01]  /*1d20*/  LDCU.64 UR6, c[0x0][0x3a0] ;  /* 0x00007400ff0677ac */ /* 0x000e220008000a00 */
[----:B------:R-:W-:Y:S01]  /*1d30*/  LEA R5, R38, UR4, 0x3 ;  /* 0x0000000426057c11 */ /* 0x000fe2000f8e18ff */
[----:B------:R-:W-:Y:S01]  /*1d40*/  IMAD R35, R0, -0x40, R35 ;  /* 0xffffffc000237824 */ /* 0x000fe200078e0223 */
[----:B------:R-:W-:Y:S01]  /*1d50*/  LEA R9, R9, UR4, 0x3 ;  /* 0x0000000409097c11 */ /* 0x000fe2000f8e18ff */
[----:B------:R-:W-:Y:S01]  /*1d60*/  STS.64 [R39], R2 ;  /* 0x0000000227007388 */ /* 0x000fe20000000a00 */
[----:B------:R-:W-:Y:S02]  /*1d70*/  LEA R11, R11, UR4, 0x3 ;  /* 0x000000040b0b7c11 */ /* 0x000fe4000f8e18ff */
[----:B------:R-:W-:Y:S01]  /*1d80*/  LEA R37, R37, UR4, 0x3 ;  /* 0x0000000425257c11 */ /* 0x000fe2000f8e18ff */
[----:B------:R-:W-:Y:S01]  /*1d90*/  STS.64 [R5], R12 ;  /* 0x0000000c05007388 */ /* 0x000fe20000000a00 */
[----:B------:R-:W-:-:S02]  /*1da0*/  LEA R43, R43, UR4, 0x3 ;  /* 0x000000042b2b7c11 */ /* 0x000fc4000f8e18ff */
[----:B------:R-:W-:Y:S01]  /*1db0*/  LEA R45, R45, UR4, 0x3 ;  /* 0x000000042d2d7c11 */ /* 0x000fe2000f8e18ff */
[----:B------:R1:W-:Y:S01]  /*1dc0*/  STS.64 [R9], R14 ;  /* 0x0000000e09007388 */ /* 0x0003e20000000a00 */
[----:B------:R-:W-:Y:S02]  /*1dd0*/  LEA R47, R47, UR4, 0x3 ;  /* 0x000000042f2f7c11 */ /* 0x000fe4000f8e18ff */
[----:B------:R-:W-:Y:S01]  /*1de0*/  LEA R49, R49, UR4, 0x3 ;  /* 0x0000000431317c11 */ /* 0x000fe2000f8e18ff */
[----:B------:R2:W-:Y:S01]  /*1df0*/  STS.64 [R11], R16 ;  /* 0x000000100b007388 */ /* 0x0005e20000000a00 */
[----:B0-----:R-:W-:-:S03]  /*1e00*/  ISETP.GE.U32.AND P0, PT, R0, UR6, PT ;  /* 0x0000000600007c0c */ /* 0x001fc6000bf06070 */
[----:B------:R0:W-:Y:S01]  /*1e10*/  STS.64 [R37], R18 ;  /* 0x0000001225007388 */ /* 0x0001e20000000a00 */
[----:B------:R-:W-:-:S03]  /*1e20*/  ISETP.GE.U32.AND.EX P0, PT, RZ, UR7, PT, P0 ;  /* 0x00000007ff007c0c */ /* 0x000fc6000bf06100 */
[----:B------:R3:W-:Y:S01]  /*1e30*/  STS.64 [R43], R20 ;  /* 0x000000142b007388 */ /* 0x0007e20000000a00 */
[----:B-1----:R-:W-:-:S03]  /*1e40*/  VIADD R14, R0, 0x100 ;  /* 0x00000100000e7836 */ /* 0x002fc60000000000 */
[----:B------:R1:W-:Y:S01]  /*1e50*/  STS.64 [R45], R22 ;  /* 0x000000162d007388 */ /* 0x0003e20000000a00 */
[----:B--2---:R-:W2:Y:S01]  /*1e60*/  LDC.64 R16, c[0x0][0x388] ;  /* 0x0000e200ff107b82 */ /* 0x004ea20000000a00 */
[----:B------:R-:W-:Y:S02]  /*1e70*/  ISETP.GE.U32.AND P5, PT, R14, UR6, PT ;  /* 0x000000060e007c0c */ /* 0x000fe4000bfa6070 */
[----:B------:R-:W-:Y:S01]  /*1e80*/  STS.64 [R47], R24 ;  /* 0x000000182f007388 */ /* 0x000fe20000000a00 */
[C---:B0-----:R-:W-:Y:S01]  /*1e90*/  VIADD R18, R0.reuse, 0x200 ;  /* 0x0000020000127836 */ /* 0x041fe20000000000 */
[----:B------:R-:W-:Y:S02]  /*1ea0*/  ISETP.GE.U32.AND.EX P5, PT, RZ, UR7, PT, P5 ;  /* 0x00000007ff007c0c */ /* 0x000fe4000bfa6150 */
[----:B------:R-:W-:Y:S01]  /*1eb0*/  STS.64 [R49], R26 ;  /* 0x0000001a31007388 */ /* 0x000fe20000000a00 */
[----:B---3--:R-:W-:Y:S01]  /*1ec0*/  VIADD R20, R0, 0x300 ;  /* 0x0000030000147836 */ /* 0x008fe20000000000 */
[----:B------:R-:W-:Y:S01]  /*1ed0*/  BAR.SYNC.DEFER_BLOCKING 0x0 ;  /* 0x0000000000007b1d */ /* 0x000fe20000010000 */
[----:B------:R-:W-:Y:S01]  /*1ee0*/  ISETP.GE.U32.AND P1, PT, R18, UR6, PT ;  /* 0x0000000612007c0c */ /* 0x000fe2000bf26070 */
[C---:B-1----:R-:W-:Y:S01]  /*1ef0*/  VIADD R22, R0.reuse, 0x500 ;  /* 0x0000050000167836 */ /* 0x042fe20000000000 */
[----:B------:R-:W-:-:S02]  /*1f00*/  LOP3.LUT R21, R0, 0x400, RZ, 0xfc, !PT ;  /* 0x0000040000157812 */ /* 0x000fc400078efcff */
[----:B------:R-:W-:Y:S02]  /*1f10*/  ISETP.GE.U32.AND.EX P1, PT, RZ, UR7, PT, P1 ;  /* 0x00000007ff007c0c */ /* 0x000fe4000bf26110 */
[----:B------:R-:W-:Y:S01]  /*1f20*/  ISETP.GE.U32.AND P2, PT, R20, UR6, PT ;  /* 0x0000000614007c0c */ /* 0x000fe2000bf46070 */
[C---:B------:R-:W-:Y:S01]  /*1f30*/  VIADD R20, R0.reuse, 0x600 ;  /* 0x0000060000147836 */ /* 0x040fe20000000000 */
[----:B------:R-:W-:Y:S01]  /*1f40*/  ISETP.GE.U32.AND P4, PT, R21, UR6, PT ;  /* 0x0000000615007c0c */ /* 0x000fe2000bf86070 */
[----:B------:R-:W-:Y:S01]  /*1f50*/  VIADD R21, R0, 0x700 ;  /* 0x0000070000157836 */ /* 0x000fe20000000000 */
[----:B------:R-:W-:Y:S01]  /*1f60*/  ISETP.GE.U32.AND P3, PT, R22, UR6, PT ;  /* 0x0000000616007c0c */ /* 0x000fe2000bf66070 */
[----:B--2---:R-:W-:Y:S01]  /*1f70*/  IMAD.WIDE.U32 R16, R0, 0x8, R16 ;  /* 0x0000000800107825 */ /* 0x004fe200078e0010 */
[----:B------:R-:W-:Y:S02]  /*1f80*/  ISETP.GE.U32.AND P6, PT, R20, UR6, PT ;  /* 0x0000000614007c0c */ /* 0x000fe4000bfc6070 */
[----:B------:R-:W-:-:S02]  /*1f90*/  LOP3.LUT R0, R0, 0x800, RZ, 0xfc, !PT ;  /* 0x0000080000007812 */ /* 0x000fc400078efcff */
[----:B------:R-:W-:Y:S02]  /*1fa0*/  ISETP.GE.U32.AND.EX P2, PT, RZ, UR7, PT, P2 ;  /* 0x00000007ff007c0c */ /* 0x000fe4000bf46120 */
[----:B------:R-:W-:Y:S02]  /*1fb0*/  ISETP.GE.U32.AND.EX P4, PT, RZ, UR7, PT, P4 ;  /* 0x00000007ff007c0c */ /* 0x000fe4000bf86140 */
[----:B------:R-:W-:Y:S01]  /*1fc0*/  ISETP.GE.U32.AND.EX P3, PT, RZ, UR7, PT, P3 ;  /* 0x00000007ff007c0c */ /* 0x000fe2000bf66130 */
[----:B------:R-:W0:Y:S01]  /*1fd0*/  LDS.64 R2, [R35+0x800] ;  /* 0x0008000023027984 */ /* 0x000e220000000a00 */
[----:B------:R-:W-:-:S03]  /*1fe0*/  ISETP.GE.U32.AND.EX P6, PT, RZ, UR7, PT, P6 ;  /* 0x00000007ff007c0c */ /* 0x000fc6000bfc6160 */
[----:B------:R-:W1:Y:S04]  /*1ff0*/  LDS.64 R4, [R35+0x1000] ;  /* 0x0010000023047984 */ /* 0x000e680000000a00 */
[----:B------:R-:W2:Y:S04]  /*2000*/  LDS.64 R6, [R35+0x1800] ;  /* 0x0018000023067984 */ /* 0x000ea80000000a00 */
[----:B------:R-:W3:Y:S04]  /*2010*/  LDS.64 R8, [R35+0x2000] ;  /* 0x0020000023087984 */ /* 0x000ee80000000a00 */
[----:B------:R-:W4:Y:S04]  /*2020*/  LDS.64 R10, [R35+0x2800] ;  /* 0x00280000230a7984 */ /* 0x000f280000000a00 */
[----:B------:R-:W5:Y:S04]  /*2030*/  LDS.64 R12, [R35+0x3000] ;  /* 0x00300000230c7984 */ /* 0x000f680000000a00 */
[----:B------:R-:W5:Y:S04]  /*2040*/  LDS.64 R14, [R35+0x3800] ;  /* 0x00380000230e7984 */ /* 0x000f680000000a00 */
[----:B------:R-:W5:Y:S01]  /*2050*/  @!P0 LDS.64 R18, [R35] ;  /* 0x0000000023128984 */ /* 0x000f620000000a00 */
[----:B0-----:R-:W-:-:S02]  /*2060*/  @!P5 LOP3.LUT R3, R3, 0x80000000, RZ, 0x3c, !PT ;  /* 0x800000000303d812 */ /* 0x001fc400078e3cff */
[----:B-1----:R-:W-:-:S03]  /*2070*/  @!P1 LOP3.LUT R5, R5, 0x80000000, RZ, 0x3c, !PT ;  /* 0x8000000005059812 */ /* 0x002fc600078e3cff */
[----:B------:R0:W-:Y:S01]  /*2080*/  @!P5 STG.E.64 desc[UR10][R16.64+0x800], R2 ;  /* 0x000800021000d986 */ /* 0x0001e2000c101b0a */
[----:B------:R-:W-:Y:S02]  /*2090*/  ISETP.GE.U32.AND P5, PT, R21, UR6, PT ;  /* 0x0000000615007c0c */ /* 0x000fe4000bfa6070 */
[----:B--2---:R-:W-:Y:S01]  /*20a0*/  @!P2 LOP3.LUT R7, R7, 0x80000000, RZ, 0x3c, !PT ;  /* 0x800000000707a812 */ /* 0x004fe200078e3cff */
[----:B------:R0:W-:Y:S01]  /*20b0*/  @!P1 STG.E.64 desc[UR10][R16.64+0x1000], R4 ;  /* 0x0010000410009986 */ /* 0x0001e2000c101b0a */
[----:B------:R-:W-:Y:S02]  /*20c0*/  ISETP.GE.U32.AND.EX P5, PT, RZ, UR7, PT, P5 ;  /* 0x00000007ff007c0c */ /* 0x000fe4000bfa6150 */
[----:B------:R-:W-:Y:S01]  /*20d0*/  ISETP.GE.U32.AND P1, PT, R0, UR6, PT ;  /* 0x0000000600007c0c */ /* 0x000fe2000bf26070 */
[----:B------:R0:W-:Y:S01]  /*20e0*/  @!P2 STG.E.64 desc[UR10][R16.64+0x1800], R6 ;  /* 0x001800061000a986 */ /* 0x0001e2000c101b0a */
[----:B---3--:R-:W-:Y:S02]  /*20f0*/  @!P4 LOP3.LUT R9, R9, 0x80000000, RZ, 0x3c, !PT ;  /* 0x800000000909c812 */ /* 0x008fe400078e3cff */
[----:B------:R-:W-:-:S02]  /*2100*/  ISETP.GE.U32.AND.EX P1, PT, RZ, UR7, PT, P1 ;  /* 0x00000007ff007c0c */ /* 0x000fc4000bf26110 */
[----:B----4-:R-:W-:Y:S01]  /*2110*/  @!P3 LOP3.LUT R11, R11, 0x80000000, RZ, 0x3c, !PT ;  /* 0x800000000b0bb812 */ /* 0x010fe200078e3cff */
[----:B------:R0:W-:Y:S01]  /*2120*/  @!P4 STG.E.64 desc[UR10][R16.64+0x2000], R8 ;  /* 0x002000081000c986 */ /* 0x0001e2000c101b0a */
[----:B-----5:R-:W-:-:S03]  /*2130*/  @!P6 LOP3.LUT R13, R13, 0x80000000, RZ, 0x3c, !PT ;  /* 0x800000000d0de812 */ /* 0x020fc600078e3cff */
[----:B------:R0:W-:Y:S01]  /*2140*/  @!P3 STG.E.64 desc[UR10][R16.64+0x2800], R10 ;  /* 0x0028000a1000b986 */ /* 0x0001e2000c101b0a */
[----:B------:R-:W-:-:S03]  /*2150*/  @!P5 LOP3.LUT R15, R15, 0x80000000, RZ, 0x3c, !PT ;  /* 0x800000000f0fd812 */ /* 0x000fc600078e3cff */
[----:B------:R0:W-:Y:S01]  /*2160*/  @!P6 STG.E.64 desc[UR10][R16.64+0x3000], R12 ;  /* 0x0030000c1000e986 */ /* 0x0001e2000c101b0a */
[----:B------:R-:W-:-:S03]  /*2170*/  @!P0 LOP3.LUT R19, R19, 0x80000000, RZ, 0x3c, !PT ;  /* 0x8000000013138812 */ /* 0x000fc600078e3cff */
[----:B------:R0:W-:Y:S04]  /*2180*/  @!P5 STG.E.64 desc[UR10][R16.64+0x3800], R14 ;  /* 0x0038000e1000d986 */ /* 0x0001e8000c101b0a */
[----:B------:R0:W-:Y:S01]  /*2190*/  @!P0 STG.E.64 desc[UR10][R16.64], R18 ;  /* 0x0000001210008986 */ /* 0x0001e2000c101b0a */
[----:B------:R-:W-:Y:S05]  /*21a0*/  @P1 EXIT ;  /* 0x000000000000194d */ /* 0x000fea0003800000 */
[----:B0-----:R-:W0:Y:S02]  /*21b0*/  LDS.64 R2, [R35+0x4000] ;  /* 0x0040000023027984 */ /* 0x001e240000000a00 */
[----:B0-----:R-:W-:-:S05]  /*21c0*/  LOP3.LUT R3, R3, 0x80000000, RZ, 0x3c, !PT ;  /* 0x8000000003037812 */ /* 0x001fca00078e3cff */
[----:B------:R-:W-:Y:S01]  /*21d0*/  STG.E.64 desc[UR10][R16.64+0x4000], R2 ;  /* 0x0040000210007986 */ /* 0x000fe2000c101b0a */
[----:B------:R-:W-:Y:S05]  /*21e0*/  EXIT ;  /* 0x000000000000794d */ /* 0x000fea0003800000 */
.L_x_203:
        /* <DEDUP_REMOVED lines=9> */
.L_x_440:


//--------------------- .text._ZN3cub18CUB_300001_SM_10006detail10radix_sort29DeviceRadixSortOnesweepKernelINS1_5radix10policy_hubIiNS0_8NullTypeEyE10Policy1000ELNS0_9SortOrderE0EiS6_yiiNS1_21identity_decomposer_tEEEvPT5_SC_PT3_PKSD_PT1_PKSH_PT2_PKSL_T4_iiT6_ --------------------------
	.section	.text._ZN3cub18CUB_300001_SM_10006detail10radix_sort29DeviceRadixSortOnesweepKernelINS1_5radix10policy_hubIiNS0_8NullTypeEyE10Policy1000ELNS0_9SortOrderE0EiS6_yiiNS1_21identity_decomposer_tEEEvPT5_SC_PT3_PKSD_PT1_PKSH_PT2_PKSL_T4_iiT6_,"ax",@progbits
	.align	128
        .global         _ZN3cub18CUB_300001_SM_10006detail10radix_sort29DeviceRadixSortOnesweepKernelINS1_5radix10policy_hubIiNS0_8NullTypeEyE10Policy1000ELNS0_9SortOrderE0EiS6_yiiNS1_21identity_decomposer_tEEEvPT5_SC_PT3_PKSD_PT1_PKSH_PT2_PKSL_T4_iiT6_
        .type           _ZN3cub18CUB_300001_SM_10006detail10radix_sort29DeviceRadixSortOnesweepKernelINS1_5radix10policy_hubIiNS0_8NullTypeEyE10Policy1000ELNS0_9SortOrderE0EiS6_yiiNS1_21identity_decomposer_tEEEvPT5_SC_PT3_PKSD_PT1_PKSH_PT2_PKSL_T4_iiT6_,@function
        .size           _ZN3cub18CUB_300001_SM_10006detail10radix_sort29DeviceRadixSortOnesweepKernelINS1_5radix10policy_hubIiNS0_8NullTypeEyE10Policy1000ELNS0_9SortOrderE0EiS6_yiiNS1_21identity_decomposer_tEEEvPT5_SC_PT3_PKSD_PT1_PKSH_PT2_PKSL_T4_iiT6_,(.L_x_441 - _ZN3cub18CUB_300001_SM_10006detail10radix_sort29DeviceRadixSortOnesweepKernelINS1_5radix10policy_hubIiNS0_8NullTypeEyE10Policy1000ELNS0_9SortOrderE0EiS6_yiiNS1_21identity_decomposer_tEEEvPT5_SC_PT3_PKSD_PT1_PKSH_PT2_PKSL_T4_iiT6_)
        .other          _ZN3cub18CUB_300001_SM_10006detail10radix_sort29DeviceRadixSortOnesweepKernelINS1_5radix10policy_hubIiNS0_8NullTypeEyE10Policy1000ELNS0_9SortOrderE0EiS6_yiiNS1_21identity_decomposer_tEEEvPT5_SC_PT3_PKSD_PT1_PKSH_PT2_PKSL_T4_iiT6_,@"STO_CUDA_ENTRY STV_DEFAULT"
_ZN3cub18CUB_300001_SM_10006detail10radix_sort29DeviceRadixSortOnesweepKernelINS1_5radix10policy_hubIiNS0_8NullTypeEyE10Policy1000ELNS0_9SortOrderE0EiS6_yiiNS1_21identity_decomposer_tEEEvPT5_SC_PT3_PKSD_PT1_PKSH_PT2_PKSL_T4_iiT6_:
.text._ZN3cub18CUB_300001_SM_10006detail10radix_sort29DeviceRadixSortOnesweepKernelINS1_5radix10policy_hubIiNS0_8NullTypeEyE10Policy1000ELNS0_9SortOrderE0EiS6_yiiNS1_21identity_decomposer_tEEEvPT5_SC_PT3_PKSD_PT1_PKSH_PT2_PKSL_T4_iiT6_:
        /* <DEDUP_REMOVED lines=13> */
.L_x_205:
[----:B------:R-:W-:Y:S05]  /*00d0*/  BSYNC.RECONVERGENT B0 ;  /* 0x0000000000007941 */ /* 0x000fea0003800200 */
.L_x_204:
[----:B------:R-:W1:Y:S08]  /*00e0*/  S2UR UR5, SR_CgaCtaId ;  /* 0x00000000000579c3 */ /* 0x000e700000008800 */
[----:B------:R-:W-:Y:S06]  /*00f0*/  BAR.SYNC.DEFER_BLOCKING 0x0 ;  /* 0x0000000000007b1d */ /* 0x000fec0000010000 */
[----:B------:R-:W-:Y:S01]  /*0100*/  UMOV UR4, 0x400 ;  /* 0x0000040000047882 */ /* 0x000fe20000000000 */
[----:B------:R-:W2:Y:S01]  /*0110*/  S2R R46, SR_LANEID ;  /* 0x00000000002e7919 */ /* 0x000ea20000000000 */
[----:B-1----:R-:W-:Y:S01]  /*0120*/  ULEA UR4, UR5, UR4, 0x18 ;  /* 0x0000000405047291 */ /* 0x002fe2000f8ec0ff */
[----:B------:R-:W1:Y:S08]  /*0130*/  LDCU UR5, c[0x0][0x3c0] ;  /* 0x00007800ff0577ac */ /* 0x000e700008000800 */
[----:B------:R-:W3:Y:S02]  /*0140*/  LDS R0, [UR4+0x7200] ;  /* 0x00720004ff007984 */ /* 0x000ee40008000800 */
[----:B---3--:R-:W-:-:S13]  /*0150*/  R2UR UR7, R0 ;  /* 0x00000000000772ca */ /* 0x008fda00000e0000 */
        /* <DEDUP_REMOVED lines=13> */
[----:B------:R0:W5:Y:S04]  /*0230*/  LDG.E R44, desc[UR8][R4.64] ;  /* 0x00000008042c7981 */ /* 0x000168000c1e1900 */
        /* <DEDUP_REMOVED lines=17> */
[----:B------:R0:W5:Y:S01]  /*0350*/  LDG.E R24, desc[UR8][R4.64+0x900] ;  /* 0x0009000804187981 */ /* 0x000162000c1e1900 */
[----:B------:R-:W-:Y:S05]  /*0360*/  BRA `(.L_x_207) ;  /* 0x0000000400507947 */ /* 0x000fea0003800000 */
.L_x_206:
[C---:B------:R-:W-:Y:S01]  /*0370*/  LOP3.LUT R0, R3.reuse, 0x1f, RZ, 0xc0, !PT ;  /* 0x0000001f03007812 */ /* 0x040fe200078ec0ff */
[----:B------:R-:W1:Y:S01]  /*0380*/  LDCU.64 UR12, c[0x0][0x3a8] ;  /* 0x00007500ff0c77ac */ /* 0x000e620008000a00 */
[----:B------:R-:W-:Y:S01]  /*0390*/  LOP3.LUT R5, R3, 0x3e0, RZ, 0xc0, !PT ;  /* 0x000003e003057812 */ /* 0x000fe200078ec0ff */
[----:B------:R-:W-:Y:S01]  /*03a0*/  IMAD.MOV.U32 R44, RZ, RZ, 0x7fffffff ;  /* 0x7fffffffff2c7424 */ /* 0x000fe200078e00ff */
[----:B------:R-:W-:Y:S01]  /*03b0*/  UIADD3 UR5, UPT, UPT, -UR6, UR5, URZ ;  /* 0x0000000506057290 */ /* 0x000fe2000fffe1ff */
[----:B------:R-:W-:Y:S02]  /*03c0*/  IMAD.MOV.U32 R42, RZ, RZ, 0x7fffffff ;  /* 0x7fffffffff2a7424 */ /* 0x000fe400078e00ff */
[----:B------:R-:W-:Y:S02]  /*03d0*/  IMAD R7, R5, 0x13, R0 ;  /* 0x0000001305077824 */ /* 0x000fe400078e0200 */
[----:B------:R-:W-:Y:S02]  /*03e0*/  IMAD.MOV.U32 R43, RZ, RZ, 0x7fffffff ;  /* 0x7fffffffff2b7424 */ /* 0x000fe400078e00ff */
[C---:B------:R-:W-:Y:S01]  /*03f0*/  VIADD R0, R7.reuse, 0x20 ;  /* 0x0000002007007836 */ /* 0x040fe20000000000 */
[C---:B------:R-:W-:Y:S01]  /*0400*/  ISETP.GE.AND P1, PT, R7.reuse, UR5, PT ;  /* 0x0000000507007c0c */ /* 0x040fe2000bf26270 */
[----:B------:R-:W-:-:S02]  /*0410*/  VIADD R5, R7, 0x60 ;  /* 0x0000006007057836 */ /* 0x000fc40000000000 */
[C---:B0-----:R-:W-:Y:S01]  /*0420*/  VIADD R4, R7.reuse, 0x40 ;  /* 0x0000004007047836 */ /* 0x041fe20000000000 */
[----:B------:R-:W-:Y:S01]  /*0430*/  ISETP.GE.AND P2, PT, R0, UR5, PT ;  /* 0x0000000500007c0c */ /* 0x000fe2000bf46270 */
[C---:B------:R-:W-:Y:S01]  /*0440*/  VIADD R8, R7.reuse, 0xa0 ;  /* 0x000000a007087836 */ /* 0x040fe20000000000 */
[C---:B------:R-:W-:Y:S01]  /*0450*/  IADD3 R0, P0, PT, R7.reuse, UR6, RZ ;  /* 0x0000000607007c10 */ /* 0x040fe2000ff1e0ff */
[----:B------:R-:W-:Y:S01]  /*0460*/  VIADD R6, R7, 0x80 ;  /* 0x0000008007067836 */ /* 0x000fe20000000000 */
[----:B------:R-:W-:Y:S01]  /*0470*/  ISETP.GE.AND P4, PT, R5, UR5, PT ;  /* 0x0000000505007c0c */ /* 0x000fe2000bf86270 */
[----:B------:R-:W-:Y:S01]  /*0480*/  VIADD R9, R7, 0xc0 ;  /* 0x000000c007097836 */ /* 0x000fe20000000000 */
[----:B------:R-:W-:Y:S01]  /*0490*/  ISETP.GE.AND P3, PT, R4, UR5, PT ;  /* 0x0000000504007c0c */ /* 0x000fe2000bf66270 */
[----:B------:R-:W-:Y:S01]  /*04a0*/  IMAD.X R5, RZ, RZ, UR11, P0 ;  /* 0x0000000bff057e24 */ /* 0x000fe200080e06ff */
[----:B-1----:R-:W-:Y:S02]  /*04b0*/  LEA R4, P0, R0, UR12, 0x2 ;  /* 0x0000000c00047c11 */ /* 0x002fe4000f8010ff */
[----:B------:R-:W-:-:S02]  /*04c0*/  ISETP.GE.AND P6, PT, R8, UR5, PT ;  /* 0x0000000508007c0c */ /* 0x000fc4000bfc6270 */
[----:B------:R-:W-:Y:S01]  /*04d0*/  LEA.HI.X R5, R0, UR13, R5, 0x2, P0 ;  /* 0x0000000d00057c11 */ /* 0x000fe200080f1405 */
[----:B------:R-:W-:Y:S01]  /*04e0*/  VIADD R0, R7, 0xe0 ;  /* 0x000000e007007836 */ /* 0x000fe20000000000 */
[----:B------:R-:W-:Y:S01]  /*04f0*/  ISETP.GE.AND P5, PT, R6, UR5, PT ;  /* 0x0000000506007c0c */ /* 0x000fe2000bfa6270 */
[----:B------:R-:W-:Y:S01]  /*0500*/  IMAD.MOV.U32 R8, RZ, RZ, 0x7fffffff ;  /* 0x7fffffffff087424 */ /* 0x000fe200078e00ff */
[----:B------:R-:W-:Y:S01]  /*0510*/  ISETP.GE.AND P0, PT, R9, UR5, PT ;  /* 0x0000000509007c0c */ /* 0x000fe2000bf06270 */
[----:B------:R1:W5:Y:S01]  /*0520*/  @!P1 LDG.E R44, desc[UR8][R4.64] ;  /* 0x00000008042c9981 */ /* 0x000362000c1e1900 */
[----:B------:R-:W-:Y:S01]  /*0530*/  ISETP.GE.AND P1, PT, R0, UR5, PT ;  /* 0x0000000500007c0c */ /* 0x000fe2000bf26270 */
[C---:B------:R-:W-:Y:S02]  /*0540*/  VIADD R0, R7.reuse, 0x120 ;  /* 0x0000012007007836 */ /* 0x040fe40000000000 */
[----:B------:R1:W5:Y:S01]  /*0550*/  @!P3 LDG.E R42, desc[UR8][R4.64+0x100] ;  /* 0x00010008042ab981 */ /* 0x000362000c1e1900 */
[----:B------:R-:W-:-:S02]  /*0560*/  VIADD R6, R7, 0x100 ;  /* 0x0000010007067836 */ /* 0x000fc40000000000 */
[----:B------:R-:W-:Y:S01]  /*0570*/  ISETP.GE.AND P3, PT, R0, UR5, PT ;  /* 0x0000000500007c0c */ /* 0x000fe2000bf66270 */
[----:B------:R-:W-:Y:S01]  /*0580*/  VIADD R0, R7, 0x140 ;  /* 0x0000014007007836 */ /* 0x000fe20000000000 */
[----:B------:R1:W5:Y:S01]  /*0590*/  @!P4 LDG.E R8, desc[UR8][R4.64+0x180] ;  /* 0x000180080408c981 */ /* 0x000362000c1e1900 */
[----:B------:R-:W-:-:S03]  /*05a0*/  IMAD.MOV.U32 R10, RZ, RZ, 0x7fffffff ;  /* 0x7fffffffff0a7424 */ /* 0x000fc600078e00ff */
[----:B------:R-:W-:Y:S01]  /*05b0*/  ISETP.GE.AND P4, PT, R0, UR5, PT ;  /* 0x0000000500007c0c */ /* 0x000fe2000bf86270 */
[C---:B------:R-:W-:Y:S01]  /*05c0*/  VIADD R0, R7.reuse, 0x180 ;  /* 0x0000018007007836 */ /* 0x040fe20000000000 */
[----:B------:R1:W5:Y:S01]  /*05d0*/  @!P2 LDG.E R43, desc[UR8][R4.64+0x80] ;  /* 0x00008008042ba981 */ /* 0x000362000c1e1900 */
[----:B------:R-:W-:Y:S01]  /*05e0*/  ISETP.GE.AND P2, PT, R6, UR5, PT ;  /* 0x0000000506007c0c */ /* 0x000fe2000bf46270 */
[----:B------:R-:W-:Y:S02]  /*05f0*/  IMAD.MOV.U32 R12, RZ, RZ, 0x7fffffff ;  /* 0x7fffffffff0c7424 */ /* 0x000fe400078e00ff */
[----:B------:R1:W5:Y:S01]  /*0600*/  @!P6 LDG.E R10, desc[UR8][R4.64+0x280] ;  /* 0x00028008040ae981 */ /* 0x000362000c1e1900 */
[----:B------:R-:W-:Y:S01]  /*0610*/  ISETP.GE.AND P6, PT, R0, UR5, PT ;  /* 0x0000000500007c0c */ /* 0x000fe2000bfc6270 */
[C---:B------:R-:W-:Y:S02]  /*0620*/  VIADD R0, R7.reuse, 0x1a0 ;  /* 0x000001a007007836 */ /* 0x040fe40000000000 */
[----:B------:R-:W-:Y:S01]  /*0630*/  IMAD.MOV.U32 R9, RZ, RZ, 0x7fffffff ;  /* 0x7fffffffff097424 */ /* 0x000fe200078e00ff */
[----:B------:R1:W5:Y:S01]  /*0640*/  @!P0 LDG.E R12, desc[UR8][R4.64+0x300] ;  /* 0x00030008040c8981 */ /* 0x000362000c1e1900 */
[----:B------:R-:W-:Y:S01]  /*0650*/  VIADD R6, R7, 0x160 ;  /* 0x0000016007067836 */ /* 0x000fe20000000000 */
[----:B------:R-:W-:Y:S01]  /*0660*/  ISETP.GE.AND P0, PT, R0, UR5, PT ;  /* 0x0000000500007c0c */ /* 0x000fe2000bf06270 */
[----:B------:R-:W-:-:S02]  /*0670*/  IMAD.MOV.U32 R14, RZ, RZ, 0x7fffffff ;  /* 0x7fffffffff0e7424 */ /* 0x000fc400078e00ff */
[C---:B------:R-:W-:Y:S01]  /*0680*/  VIADD R0, R7.reuse, 0x1e0 ;  /* 0x000001e007007836 */ /* 0x040fe20000000000 */
[----:B------:R1:W5:Y:S01]  /*0690*/  @!P5 LDG.E R9, desc[UR8][R4.64+0x200] ;  /* 0x000200080409d981 */ /* 0x000362000c1e1900 */
[----:B------:R-:W-:Y:S01]  /*06a0*/  ISETP.GE.AND P5, PT, R6, UR5, PT ;  /* 0x0000000506007c0c */ /* 0x000fe2000bfa6270 */
[----:B------:R-:W-:Y:S02]  /*06b0*/  IMAD.MOV.U32 R13, RZ, RZ, 0x7fffffff ;  /* 0x7fffffffff0d7424 */ /* 0x000fe400078e00ff */
[----:B------:R1:W5:Y:S01]  /*06c0*/  @!P2 LDG.E R14, desc[UR8][R4.64+0x400] ;  /* 0x00040008040ea981 */ /* 0x000362000c1e1900 */
[----:B------:R-:W-:Y:S01]  /*06d0*/  IMAD.MOV.U32 R15, RZ, RZ, 0x7fffffff ;  /* 0x7fffffffff0f7424 */ /* 0x000fe200078e00ff */
[----:B------:R-:W-:Y:S01]  /*06e0*/  ISETP.GE.AND P2, PT, R0, UR5, PT ;  /* 0x0000000500007c0c */ /* 0x000fe2000bf46270 */
[C---:B------:R-:W-:Y:S01]  /*06f0*/  VIADD R6, R7.reuse, 0x1c0 ;  /* 0x000001c007067836 */ /* 0x040fe20000000000 */
[----:B------:R1:W5:Y:S01]  /*0700*/  @!P1 LDG.E R13, desc[UR8][R4.64+0x380] ;  /* 0x00038008040d9981 */ /* 0x000362000c1e1900 */
[----:B------:R-:W-:-:S02]  /*0710*/  VIADD R0, R7, 0x200 ;  /* 0x0000020007007836 */ /* 0x000fc40000000000 */
[----:B------:R-:W-:Y:S01]  /*0720*/  IMAD.MOV.U32 R16, RZ, RZ, 0x7fffffff ;  /* 0x7fffffffff107424 */ /* 0x000fe200078e00ff */
[----:B------:R1:W5:Y:S01]  /*0730*/  @!P3 LDG.E R15, desc[UR8][R4.64+0x480] ;  /* 0x00048008040fb981 */ /* 0x000362000c1e1900 */
[----:B------:R-:W-:Y:S01]  /*0740*/  IMAD.MOV.U32 R17, RZ, RZ, 0x7fffffff ;  /* 0x7fffffffff117424 */ /* 0x000fe200078e00ff */
[----:B------:R-:W-:Y:S01]  /*0750*/  ISETP.GE.AND P1, PT, R6, UR5, PT ;  /* 0x0000000506007c0c */ /* 0x000fe2000bf26270 */
[C---:B------:R-:W-:Y:S01]  /*0760*/  VIADD R6, R7.reuse, 0x220 ;  /* 0x0000022007067836 */ /* 0x040fe20000000000 */
[----:B------:R-:W-:Y:S01]  /*0770*/  ISETP.GE.AND P3, PT, R0, UR5, PT ;  /* 0x0000000500007c0c */ /* 0x000fe2000bf66270 */
[----:B------:R-:W-:Y:S01]  /*0780*/  VIADD R0, R7, 0x240 ;  /* 0x0000024007007836 */ /* 0x000fe20000000000 */
[----:B------:R1:W5:Y:S02]  /*0790*/  @!P4 LDG.E R16, desc[UR8][R4.64+0x500] ;  /* 0x000500080410c981 */ /* 0x000364000c1e1900 */
[----:B------:R-:W-:Y:S02]  /*07a0*/  ISETP.GE.AND P4, PT, R6, UR5, PT ;  /* 0x0000000506007c0c */ /* 0x000fe4000bf86270 */
[----:B------:R1:W5:Y:S01]  /*07b0*/  @!P5 LDG.E R17, desc[UR8][R4.64+0x580] ;  /* 0x000580080411d981 */ /* 0x000362000c1e1900 */
[----:B------:R-:W-:Y:S01]  /*07c0*/  ISETP.GE.AND P5, PT, R0, UR5, PT ;  /* 0x0000000500007c0c */ /* 0x000fe2000bfa6270 */
[----:B------:R-:W-:-:S02]  /*07d0*/  IMAD.MOV.U32 R18, RZ, RZ, 0x7fffffff ;  /* 0x7fffffffff127424 */ /* 0x000fc400078e00ff */
[----:B------:R-:W-:Y:S02]  /*07e0*/  IMAD.MOV.U32 R19, RZ, RZ, 0x7fffffff ;  /* 0x7fffffffff137424 */ /* 0x000fe400078e00ff */
[----:B------:R-:W-:Y:S02]  /*07f0*/  IMAD.MOV.U32 R20, RZ, RZ, 0x7fffffff ;  /* 0x7fffffffff147424 */ /* 0x000fe400078e00ff */
[----:B------:R-:W-:Y:S01]  /*0800*/  IMAD.MOV.U32 R21, RZ, RZ, 0x7fffffff ;  /* 0x7fffffffff157424 */ /* 0x000fe200078e00ff */
[----:B------:R1:W5:Y:S01]  /*0810*/  @!P6 LDG.E R18, desc[UR8][R4.64+0x600] ;  /* 0x000600080412e981 */ /* 0x000362000c1e1900 */
[----:B------:R-:W-:Y:S02]  /*0820*/  IMAD.MOV.U32 R22, RZ, RZ, 0x7fffffff ;  /* 0x7fffffffff167424 */ /* 0x000fe400078e00ff */
[----:B------:R-:W-:Y:S01]  /*0830*/  IMAD.MOV.U32 R23, RZ, RZ, 0x7fffffff ;  /* 0x7fffffffff177424 */ /* 0x000fe200078e00ff */
[----:B------:R1:W5:Y:S01]  /*0840*/  @!P0 LDG.E R19, desc[UR8][R4.64+0x680] ;  /* 0x0006800804138981 */ /* 0x000362000c1e1900 */
[----:B------:R-:W-:-:S03]  /*0850*/  IMAD.MOV.U32 R24, RZ, RZ, 0x7fffffff ;  /* 0x7fffffffff187424 */ /* 0x000fc600078e00ff */
[----:B------:R1:W5:Y:S04]  /*0860*/  @!P1 LDG.E R20, desc[UR8][R4.64+0x700] ;  /* 0x0007000804149981 */ /* 0x000368000c1e1900 */
[----:B------:R1:W5:Y:S04]  /*0870*/  @!P2 LDG.E R21, desc[UR8][R4.64+0x780] ;  /* 0x000780080415a981 */ /* 0x000368000c1e1900 */
[----:B------:R1:W5:Y:S04]  /*0880*/  @!P3 LDG.E R22, desc[UR8][R4.64+0x800] ;  /* 0x000800080416b981 */ /* 0x000368000c1e1900 */
[----:B------:R1:W5:Y:S04]  /*0890*/  @!P4 LDG.E R23, desc[UR8][R4.64+0x880] ;  /* 0x000880080417c981 */ /* 0x000368000c1e1900 */
[----:B------:R1:W5:Y:S02]  /*08a0*/  @!P5 LDG.E R24, desc[UR8][R4.64+0x900] ;  /* 0x000900080418d981 */ /* 0x000364000c1e1900 */
.L_x_207:
[----:B01----:R-:W-:Y:S01]  /*08b0*/  VIMNMX R5, PT, PT, R46, 0xe0, !PT ;  /* 0x000000e02e057848 */ /* 0x003fe20007fe0100 */
[----:B------:R-:W0:Y:S01]  /*08c0*/  LDCU UR5, c[0x0][0x3c8] ;  /* 0x00007900ff0577ac */ /* 0x000e220008000800 */
[----:B------:R-:W-:Y:S01]  /*08d0*/  SHF.R.U32.HI R0, RZ, 0x5, R3 ;  /* 0x00000005ff007819 */ /* 0x000fe20000011603 */
[----:B------:R-:W-:Y:S01]  /*08e0*/  BSSY.RECONVERGENT B0, `(.L_x_208) ;  /* 0x0000026000007945 */ /* 0x000fe20003800200 */
[--C-:B------:R-:W-:Y:S01]  /*08f0*/  IADD3 R5, PT, PT, R5, 0x1f, -R46.reuse ;  /* 0x0000001f05057810 */ /* 0x100fe20007ffe82e */
[----:B------:R-:W-:Y:S01]  /*0900*/  UMOV UR6, 0xffffffff ;  /* 0xffffffff00067882 */ /* 0x000fe20000000000 */
[----:B------:R-:W-:Y:S02]  /*0910*/  IMAD.MOV.U32 R7, RZ, RZ, R46 ;  /* 0x000000ffff077224 */ /* 0x000fe400078e002e */
[C---:B------:R-:W-:Y:S02]  /*0920*/  ISETP.GE.U32.AND P0, PT, R5.reuse, 0x1e0, PT ;  /* 0x000001e00500780c */ /* 0x040fe40003f06070 */
[----:B------:R-:W-:Y:S01]  /*0930*/  LEA.HI R6, R5, 0x1, RZ, 0x1b ;  /* 0x0000000105067811 */ /* 0x000fe200078fd8ff */
[----:B------:R-:W-:-:S03]  /*0940*/  IMAD.SHL.U32 R5, R0, 0x400, RZ ;  /* 0x0000040000057824 */ /* 0x000fc600078e00ff */
        /* <DEDUP_REMOVED lines=10> */
.L_x_210:
        /* <DEDUP_REMOVED lines=21> */
.L_x_209:
[----:B------:R-:W-:Y:S05]  /*0b40*/  BSYNC.RECONVERGENT B0 ;  /* 0x0000000000007941 */ /* 0x000fea0003800200 */
.L_x_208:
[----:B------:R-:W-:Y:S01]  /*0b50*/  BSSY.RECONVERGENT B0, `(.L_x_211) ;  /* 0x0000026000007945 */ /* 0x000fe20003800200 */
[----:B------:R-:W-:-:S03]  /*0b60*/  VIADD R4, R5, UR4 ;  /* 0x0000000405047c36 */ /* 0x000fc60008000000 */
        /* <DEDUP_REMOVED lines=16> */
.L_x_214:
[----:B------:R-:W-:Y:S05]  /*0c70*/  BSYNC.RECONVERGENT B1 ;  /* 0x0000000000017941 */ /* 0x000fea0003800200 */
.L_x_213:
        /* <DEDUP_REMOVED lines=14> */
.L_x_215:
[----:B------:R-:W-:Y:S01]  /*0d60*/  VIADD R6, R6, 0x1 ;  /* 0x0000000106067836 */ /* 0x000fe20000000000 */
[----:B------:R0:W-:Y:S04]  /*0d70*/  STS [R5], RZ ;  /* 0x000000ff05007388 */ /* 0x0001e80000000800 */
[----:B------:R-:W-:Y:S01]  /*0d80*/  ISETP.NE.AND P0, PT, R6, RZ, PT ;  /* 0x000000ff0600720c */ /* 0x000fe20003f05270 */
[----:B0-----:R-:W-:-:S12]  /*0d90*/  VIADD R5, R5, 0x80 ;  /* 0x0000008005057836 */ /* 0x001fd80000000000 */
[----:B------:R-:W-:Y:S05]  /*0da0*/  @P0 BRA `(.L_x_215) ;  /* 0xfffffffc00ec0947 */ /* 0x000fea000383ffff */
.L_x_212:
[----:B------:R-:W-:Y:S05]  /*0db0*/  BSYNC.RECONVERGENT B0 ;  /* 0x0000000000007941 */ /* 0x000fea0003800200 */
.L_x_211:
[----:B------:R-:W2:Y:S01]  /*0dc0*/  LDCU UR6, c[0x0][0x3c4] ;  /* 0x00007880ff0677ac */ /* 0x000ea20008000800 */
[----:B-----5:R-:W-:Y:S01]  /*0dd0*/  LOP3.LUT R45, R44, 0x80000000, RZ, 0x3c, !PT ;  /* 0x800000002c2d7812 */ /* 0x020fe200078e3cff */
[----:B------:R-:W-:Y:S01]  /*0de0*/  BSSY.RECONVERGENT B0, `(.L_x_216) ;  /* 0x0000089000007945 */ /* 0x000fe20003800200 */
[----:B------:R-:W-:Y:S02]  /*0df0*/  LOP3.LUT R6, R43, 0x80000000, RZ, 0x3c, !PT ;  /* 0x800000002b067812 */ /* 0x000fe400078e3cff */
[----:B01----:R-:W-:Y:S02]  /*0e00*/  LOP3.LUT R0, R42, 0x80000000, RZ, 0x3c, !PT ;  /* 0x800000002a007812 */ /* 0x003fe400078e3cff */
[----:B------:R-:W-:Y:S02]  /*0e10*/  LOP3.LUT R41, R8, 0x80000000, RZ, 0x3c, !PT ;  /* 0x8000000008297812 */ /* 0x000fe400078e3cff */
[----:B------:R-:W-:Y:S02]  /*0e20*/  LOP3.LUT R40, R9, 0x80000000, RZ, 0x3c, !PT ;  /* 0x8000000009287812 */ /* 0x000fe400078e3cff */
[----:B------:R-:W-:-:S02]  /*0e30*/  LOP3.LUT R39, R10, 0x80000000, RZ, 0x3c, !PT ;  /* 0x800000000a277812 */ /* 0x000fc400078e3cff */
[----:B------:R-:W-:Y:S02]  /*0e40*/  LOP3.LUT R38, R13, 0x80000000, RZ, 0x3c, !PT ;  /* 0x800000000d267812 */ /* 0x000fe400078e3cff */
[----:B------:R-:W-:Y:S02]  /*0e50*/  LOP3.LUT R37, R14, 0x80000000, RZ, 0x3c, !PT ;  /* 0x800000000e257812 */ /* 0x000fe400078e3cff */
[----:B------:R-:W-:Y:S02]  /*0e60*/  LOP3.LUT R36, R15, 0x80000000, RZ, 0x3c, !PT ;  /* 0x800000000f247812 */ /* 0x000fe400078e3cff */
[----:B--2---:R-:W-:Y:S02]  /*0e70*/  SHF.R.U32.HI R47, RZ, UR6, R45 ;  /* 0x00000006ff2f7c19 */ /* 0x004fe4000801162d */
[----:B------:R-:W-:Y:S02]  /*0e80*/  SHF.R.U32.HI R7, RZ, UR6, R6 ;  /* 0x00000006ff077c19 */ /* 0x000fe40008011606 */
[----:B------:R-:W-:-:S02]  /*0e90*/  LOP3.LUT R47, R47, UR5, RZ, 0x30, !PT ;  /* 0x000000052f2f7c12 */ /* 0x000fc4000f8e30ff */
[----:B------:R-:W-:Y:S02]  /*0ea0*/  SHF.R.U32.HI R11, RZ, UR6, R0 ;  /* 0x00000006ff0b7c19 */ /* 0x000fe40008011600 */
[----:B------:R-:W-:Y:S01]  /*0eb0*/  SHF.R.U32.HI R25, RZ, UR6, R41 ;  /* 0x00000006ff197c19 */ /* 0x000fe20008011629 */
[----:B------:R-:W-:Y:S01]  /*0ec0*/  IMAD R5, R47, 0x4, R4 ;  /* 0x000000042f057824 */ /* 0x000fe200078e0204 */
[----:B------:R-:W-:Y:S01]  /*0ed0*/  LOP3.LUT R7, R7, UR5, RZ, 0x30, !PT ;  /* 0x0000000507077c12 */ /* 0x000fe2000f8e30ff */
[----:B------:R-:W-:Y:S01]  /*0ee0*/  NOP ;  /* 0x0000000000007918 */ /* 0x000fe20000000000 */
[----:B------:R-:W-:Y:S02]  /*0ef0*/  SHF.R.U32.HI R26, RZ, UR6, R40 ;  /* 0x00000006ff1a7c19 */ /* 0x000fe40008011628 */
[----:B------:R0:W-:Y:S01]  /*0f00*/  ATOMS.POPC.INC.32 RZ, [R5+URZ] ;  /* 0x0000000005ff7f8c */ /* 0x0001e2000d8000ff */
[----:B------:R-:W-:Y:S01]  /*0f10*/  LOP3.LUT R11, R11, UR5, RZ, 0x30, !PT ;  /* 0x000000050b0b7c12 */ /* 0x000fe2000f8e30ff */
[----:B------:R-:W-:Y:S01]  /*0f20*/  IMAD R7, R7, 0x4, R4 ;  /* 0x0000000407077824 */ /* 0x000fe200078e0204 */
[----:B------:R-:W-:-:S02]  /*0f30*/  SHF.R.U32.HI R27, RZ, UR6, R39 ;  /* 0x00000006ff1b7c19 */ /* 0x000fc40008011627 */
[----:B------:R-:W-:Y:S01]  /*0f40*/  LOP3.LUT R25, R25, UR5, RZ, 0x30, !PT ;  /* 0x0000000519197c12 */ /* 0x000fe2000f8e30ff */
[--C-:B------:R-:W-:Y:S01]  /*0f50*/  IMAD R11, R11, 0x4, R4.reuse ;  /* 0x000000040b0b7824 */ /* 0x100fe200078e0204 */
[----:B------:R-:W-:Y:S01]  /*0f60*/  LOP3.LUT R27, R27, UR5, RZ, 0x30, !PT ;  /* 0x000000051b1b7c12 */ /* 0x000fe2000f8e30ff */
[----:B------:R1:W-:Y:S01]  /*0f70*/  ATOMS.POPC.INC.32 RZ, [R7+URZ] ;  /* 0x0000000007ff7f8c */ /* 0x0003e2000d8000ff */
[----:B0-----:R-:W-:Y:S01]  /*0f80*/  LOP3.LUT R5, R26, UR5, RZ, 0x30, !PT ;  /* 0x000000051a057c12 */ /* 0x001fe2000f8e30ff */
[--C-:B------:R-:W-:Y:S01]  /*0f90*/  IMAD R25, R25, 0x4, R4.reuse ;  /* 0x0000000419197824 */ /* 0x100fe200078e0204 */
[----:B------:R-:W-:Y:S01]  /*0fa0*/  LOP3.LUT R26, R12, 0x80000000, RZ, 0x3c, !PT ;  /* 0x800000000c1a7812 */ /* 0x000fe200078e3cff */
[----:B------:R0:W-:Y:S01]  /*0fb0*/  ATOMS.POPC.INC.32 RZ, [R11+URZ] ;  /* 0x000000000bff7f8c */ /* 0x0001e2000d8000ff */
[----:B------:R-:W-:Y:S01]  /*0fc0*/  LOP3.LUT R35, R16, 0x80000000, RZ, 0x3c, !PT ;  /* 0x8000000010237812 */ /* 0x000fe200078e3cff */
[----:B------:R-:W-:Y:S01]  /*0fd0*/  IMAD R5, R5, 0x4, R4 ;  /* 0x0000000405057824 */ /* 0x000fe200078e0204 */
[----:B------:R-:W-:Y:S01]  /*0fe0*/  SHF.R.U32.HI R26, RZ, UR6, R26 ;  /* 0x00000006ff1a7c19 */ /* 0x000fe2000801161a */
[----:B------:R-:W-:Y:S01]  /*0ff0*/  IMAD R27, R27, 0x4, R4 ;  /* 0x000000041b1b7824 */ /* 0x000fe200078e0204 */
[----:B------:R2:W-:Y:S01]  /*1000*/  ATOMS.POPC.INC.32 RZ, [R25+URZ] ;  /* 0x0000000019ff7f8c */ /* 0x0005e2000d8000ff */
[----:B-1----:R-:W-:-:S02]  /*1010*/  SHF.R.U32.HI R7, RZ, UR6, R37 ;  /* 0x00000006ff077c19 */ /* 0x002fc40008011625 */
[----:B0-----:R-:W-:Y:S01]  /*1020*/  SHF.R.U32.HI R11, RZ, UR6, R38 ;  /* 0x00000006ff0b7c19 */ /* 0x001fe20008011626 */
[----:B------:R0:W-:Y:S01]  /*1030*/  ATOMS.POPC.INC.32 RZ, [R5+URZ] ;  /* 0x0000000005ff7f8c */ /* 0x0001e2000d8000ff */
[----:B------:R-:W-:Y:S02]  /*1040*/  SHF.R.U32.HI R28, RZ, UR6, R36 ;  /* 0x00000006ff1c7c19 */ /* 0x000fe40008011624 */
[----:B------:R-:W-:Y:S01]  /*1050*/  LOP3.LUT R11, R11, UR5, RZ, 0x30, !PT ;  /* 0x000000050b0b7c12 */ /* 0x000fe2000f8e30ff */
[----:B------:R1:W-:Y:S01]  /*1060*/  ATOMS.POPC.INC.32 RZ, [R27+URZ] ;  /* 0x000000001bff7f8c */ /* 0x0003e2000d8000ff */
[----:B--2---:R-:W-:Y:S02]  /*1070*/  LOP3.LUT R25, R26, UR5, RZ, 0x30, !PT ;  /* 0x000000051a197c12 */ /* 0x004fe4000f8e30ff */
[----:B------:R-:W-:Y:S01]  /*1080*/  SHF.R.U32.HI R26, RZ, UR6, R35 ;  /* 0x00000006ff1a7c19 */ /* 0x000fe20008011623 */
[--C-:B0-----:R-:W-:Y:S01]  /*1090*/  IMAD R5, R11, 0x4, R4.reuse ;  /* 0x000000040b057824 */ /* 0x101fe200078e0204 */
[----:B------:R-:W-:Y:S01]  /*10a0*/  LOP3.LUT R7, R7, UR5, RZ, 0x30, !PT ;  /* 0x0000000507077c12 */ /* 0x000fe2000f8e30ff */
[----:B------:R-:W-:Y:S01]  /*10b0*/  IMAD R25, R25, 0x4, R4 ;  /* 0x0000000419197824 */ /* 0x000fe200078e0204 */
[----:B------:R-:W-:-:S02]  /*10c0*/  LOP3.LUT R29, R26, UR5, RZ, 0x30, !PT ;  /* 0x000000051a1d7c12 */ /* 0x000fc4000f8e30ff */
[----:B-1----:R-:W-:Y:S01]  /*10d0*/  LOP3.LUT R27, R28, UR5, RZ, 0x30, !PT ;  /* 0x000000051c1b7c12 */ /* 0x002fe2000f8e30ff */
[--C-:B------:R-:W-:Y:S01]  /*10e0*/  IMAD R26, R7, 0x4, R4.reuse ;  /* 0x00000004071a7824 */ /* 0x100fe200078e0204 */
[----:B------:R-:W-:Y:S01]  /*10f0*/  LOP3.LUT R34, R17, 0x80000000, RZ, 0x3c, !PT ;  /* 0x8000000011227812 */ /* 0x000fe200078e3cff */
[--C-:B------:R-:W-:Y:S01]  /*1100*/  IMAD R28, R29, 0x4, R4.reuse ;  /* 0x000000041d1c7824 */ /* 0x100fe200078e0204 */
[----:B------:R-:W-:Y:S01]  /*1110*/  LOP3.LUT R48, R18, 0x80000000, RZ, 0x3c, !PT ;  /* 0x8000000012307812 */ /* 0x000fe200078e3cff */
[----:B------:R-:W-:Y:S01]  /*1120*/  IMAD R27, R27, 0x4, R4 ;  /* 0x000000041b1b7824 */ /* 0x000fe200078e0204 */
[----:B------:R-:W-:Y:S01]  /*1130*/  ATOMS.POPC.INC.32 RZ, [R25+URZ] ;  /* 0x0000000019ff7f8c */ /* 0x000fe2000d8000ff */
[----:B------:R-:W-:Y:S02]  /*1140*/  LOP3.LUT R33, R19, 0x80000000, RZ, 0x3c, !PT ;  /* 0x8000000013217812 */ /* 0x000fe400078e3cff */
[----:B------:R-:W-:Y:S01]  /*1150*/  LOP3.LUT R32, R20, 0x80000000, RZ, 0x3c, !PT ;  /* 0x8000000014207812 */ /* 0x000fe200078e3cff */
[----:B------:R-:W-:Y:S01]  /*1160*/  ATOMS.POPC.INC.32 RZ, [R5+URZ] ;  /* 0x0000000005ff7f8c */ /* 0x000fe2000d8000ff */
[----:B------:R-:W-:-:S02]  /*1170*/  LOP3.LUT R31, R21, 0x80000000, RZ, 0x3c, !PT ;  /* 0x80000000151f7812 */ /* 0x000fc400078e3cff */
[----:B------:R-:W-:Y:S01]  /*1180*/  SHF.R.U32.HI R53, RZ, UR6, R34 ;  /* 0x00000006ff357c19 */ /* 0x000fe20008011622 */
[----:B------:R-:W-:Y:S01]  /*1190*/  ATOMS.POPC.INC.32 RZ, [R26+URZ] ;  /* 0x000000001aff7f8c */ /* 0x000fe2000d8000ff */
[----:B------:R-:W-:Y:S02]  /*11a0*/  LOP3.LUT R30, R22, 0x80000000, RZ, 0x3c, !PT ;  /* 0x80000000161e7812 */ /* 0x000fe400078e3cff */
[----:B------:R-:W-:Y:S01]  /*11b0*/  SHF.R.U32.HI R48, RZ, UR6, R48 ;  /* 0x00000006ff307c19 */ /* 0x000fe20008011630 */
[----:B------:R0:W-:Y:S01]  /*11c0*/  ATOMS.POPC.INC.32 RZ, [R27+URZ] ;  /* 0x000000001bff7f8c */ /* 0x0001e2000d8000ff */
[----:B------:R-:W-:Y:S02]  /*11d0*/  LOP3.LUT R29, R23, 0x80000000, RZ, 0x3c, !PT ;  /* 0x80000000171d7812 */ /* 0x000fe400078e3cff */
[----:B------:R-:W-:Y:S01]  /*11e0*/  SHF.R.U32.HI R50, RZ, UR6, R33 ;  /* 0x00000006ff327c19 */ /* 0x000fe20008011621 */
[----:B------:R1:W-:Y:S01]  /*11f0*/  ATOMS.POPC.INC.32 RZ, [R28+URZ] ;  /* 0x000000001cff7f8c */ /* 0x0003e2000d8000ff */
[----:B------:R-:W-:-:S02]  /*1200*/  SHF.R.U32.HI R51, RZ, UR6, R32 ;  /* 0x00000006ff337c19 */ /* 0x000fc40008011620 */
[----:B------:R-:W-:Y:S02]  /*1210*/  LOP3.LUT R53, R53, UR5, RZ, 0x30, !PT ;  /* 0x0000000535357c12 */ /* 0x000fe4000f8e30ff */
[----:B0-----:R-:W-:Y:S02]  /*1220*/  SHF.R.U32.HI R27, RZ, UR6, R31 ;  /* 0x00000006ff1b7c19 */ /* 0x001fe4000801161f */
[----:B------:R-:W-:Y:S01]  /*1230*/  LOP3.LUT R48, R48, UR5, RZ, 0x30, !PT ;  /* 0x0000000530307c12 */ /* 0x000fe2000f8e30ff */
[----:B------:R-:W-:Y:S01]  /*1240*/  IMAD R26, R53, 0x4, R4 ;  /* 0x00000004351a7824 */ /* 0x000fe200078e0204 */
[----:B-1----:R-:W-:Y:S02]  /*1250*/  LOP3.LUT R28, R24, 0x80000000, RZ, 0x3c, !PT ;  /* 0x80000000181c7812 */ /* 0x002fe400078e3cff */
[----:B------:R-:W-:Y:S01]  /*1260*/  SHF.R.U32.HI R25, RZ, UR6, R30 ;  /* 0x00000006ff197c19 */ /* 0x000fe2000801161e */
[----:B------:R-:W-:Y:S01]  /*1270*/  IMAD R48, R48, 0x4, R4 ;  /* 0x0000000430307824 */ /* 0x000fe200078e0204 */
[----:B------:R-:W-:Y:S01]  /*1280*/  LOP3.LUT R50, R50, UR5, RZ, 0x30, !PT ;  /* 0x0000000532327c12 */ /* 0x000fe2000f8e30ff */
[----:B------:R0:W-:Y:S01]  /*1290*/  ATOMS.POPC.INC.32 RZ, [R26+URZ] ;  /* 0x000000001aff7f8c */ /* 0x0001e2000d8000ff */
[----:B------:R-:W-:-:S02]  /*12a0*/  SHF.R.U32.HI R5, RZ, UR6, R29 ;  /* 0x00000006ff057c19 */ /* 0x000fc4000801161d */
[----:B------:R-:W-:Y:S01]  /*12b0*/  LOP3.LUT R51, R51, UR5, RZ, 0x30, !PT ;  /* 0x0000000533337c12 */ /* 0x000fe2000f8e30ff */
[----:B------:R-:W-:Y:S01]  /*12c0*/  IMAD R50, R50, 0x4, R4 ;  /* 0x0000000432327824 */ /* 0x000fe200078e0204 */
[----:B------:R-:W-:Y:S01]  /*12d0*/  SHF.R.U32.HI R49, RZ, UR6, R28 ;  /* 0x00000006ff317c19 */ /* 0x000fe2000801161c */
[----:B------:R0:W-:Y:S01]  /*12e0*/  ATOMS.POPC.INC.32 RZ, [R48+URZ] ;  /* 0x0000000030ff7f8c */ /* 0x0001e2000d8000ff */
[----:B------:R-:W-:Y:S01]  /*12f0*/  LOP3.LUT R27, R27, UR5, RZ, 0x30, !PT ;  /* 0x000000051b1b7c12 */ /* 0x000fe2000f8e30ff */
[--C-:B------:R-:W-:Y:S01]  /*1300*/  IMAD R51, R51, 0x4, R4.reuse ;  /* 0x0000000433337824 */ /* 0x100fe200078e0204 */
[----:B------:R-:W-:Y:S01]  /*1310*/  LOP3.LUT R25, R25, UR5, RZ, 0x30, !PT ;  /* 0x0000000519197c12 */ /* 0x000fe2000f8e30ff */
[----:B------:R0:W-:Y:S01]  /*1320*/  ATOMS.POPC.INC.32 RZ, [R50+URZ] ;  /* 0x0000000032ff7f8c */ /* 0x0001e2000d8000ff */
[----:B------:R-:W-:Y:S01]  /*1330*/  LOP3.LUT R5, R5, UR5, RZ, 0x30, !PT ;  /* 0x0000000505057c12 */ /* 0x000fe2000f8e30ff */
[--C-:B------:R-:W-:Y:S01]  /*1340*/  IMAD R52, R27, 0x4, R4.reuse ;  /* 0x000000041b347824 */ /* 0x100fe200078e0204 */
[----:B------:R-:W-:Y:S01]  /*1350*/  ISETP.GT.U32.AND P1, PT, R3, 0xff, PT ;  /* 0x000000ff0300780c */ /* 0x000fe20003f24070 */
[--C-:B------:R-:W-:Y:S01]  /*1360*/  IMAD R25, R25, 0x4, R4.reuse ;  /* 0x0000000419197824 */ /* 0x100fe200078e0204 */
[----:B------:R-:W-:Y:S01]  /*1370*/  LOP3.LUT R49, R49, UR5, RZ, 0x30, !PT ;  /* 0x0000000531317c12 */ /* 0x000fe2000f8e30ff */
[----:B------:R-:W-:Y:S01]  /*1380*/  IMAD R5, R5, 0x4, R4 ;  /* 0x0000000405057824 */ /* 0x000fe200078e0204 */
[----:B------:R0:W-:Y:S01]  /*1390*/  ATOMS.POPC.INC.32 RZ, [R51+URZ] ;  /* 0x0000000033ff7f8c */ /* 0x0001e2000d8000ff */
[----:B------:R-:W-:Y:S01]  /*13a0*/  P2R R53, PR, RZ, 0x2 ;  /* 0x00000002ff357803 */ /* 0x000fe20000000000 */
[----:B------:R-:W-:-:S02]  /*13b0*/  IMAD.MOV.U32 R27, RZ, RZ, RZ ;  /* 0x000000ffff1b7224 */ /* 0x000fc400078e00ff */
[----:B------:R-:W-:Y:S01]  /*13c0*/  IMAD R49, R49, 0x4, R4 ;  /* 0x0000000431317824 */ /* 0x000fe200078e0204 */
[----:B------:R0:W-:Y:S01]  /*13d0*/  ATOMS.POPC.INC.32 RZ, [R52+URZ] ;  /* 0x0000000034ff7f8c */ /* 0x0001e2000d8000ff */
[----:B------:R-:W-:-:S03]  /*13e0*/  LEA R4, R3, UR4, 0x2 ;  /* 0x0000000403047c11 */ /* 0x000fc6000f8e10ff */
[----:B------:R0:W-:Y:S04]  /*13f0*/  ATOMS.POPC.INC.32 RZ, [R25+URZ] ;  /* 0x0000000019ff7f8c */ /* 0x0001e8000d8000ff */
[----:B------:R0:W-:Y:S04]  /*1400*/  ATOMS.POPC.INC.32 RZ, [R5+URZ] ;  /* 0x0000000005ff7f8c */ /* 0x0001e8000d8000ff */
[----:B------:R0:W-:Y:S01]  /*1410*/  ATOMS.POPC.INC.32 RZ, [R49+URZ] ;  /* 0x0000000031ff7f8c */ /* 0x0001e2000d8000ff */
[----:B------:R-:W-:Y:S06]  /*1420*/  BAR.SYNC.DEFER_BLOCKING 0x0 ;  /* 0x0000000000007b1d */ /* 0x000fec0000010000 */
[----:B------:R-:W-:Y:S05]  /*1430*/  @P1 BRA `(.L_x_217) ;  /* 0x00000000008c1947 */ /* 0x000fea0003800000 */
[----:B0-----:R-:W0:Y:S04]  /*1440*/  LDS R51, [R4] ;  /* 0x0000000004337984 */ /* 0x001e280000000800 */
[----:B------:R-:W1:Y:S04]  /*1450*/  LDS R26, [R4+0x400] ;  /* 0x00040000041a7984 */ /* 0x000e680000000800 */
[----:B------:R-:W2:Y:S04]  /*1460*/  LDS R5, [R4+0x800] ;  /* 0x0008000004057984 */ /* 0x000ea80000000800 */
[----:B------:R-:W3:Y:S04]  /*1470*/  LDS R48, [R4+0xc00] ;  /* 0x000c000004307984 */ /* 0x000ee80000000800 */
[----:B------:R-:W4:Y:S04]  /*1480*/  LDS R49, [R4+0x1000] ;  /* 0x0010000004317984 */ /* 0x000f280000000800 */
[----:B------:R-:W5:Y:S04]  /*1490*/  LDS R50, [R4+0x1400] ;  /* 0x0014000004327984 */ /* 0x000f680000000800 */
[----:B------:R-:W-:Y:S04]  /*14a0*/  LDS R27, [R4+0x2000] ;  /* 0x00200000041b7984 */ /* 0x000fe80000000800 */
[----:B------:R-:W-:Y:S04]  /*14b0*/  STS [R4], RZ ;  /* 0x000000ff04007388 */ /* 0x000fe80000000800 */
[----:B0-----:R-:W-:Y:S01]  /*14c0*/  STS [R4+0x400], R51 ;  /* 0x0004003304007388 */ /* 0x001fe20000000800 */
[----:B-1----:R-:W-:-:S03]  /*14d0*/  IMAD.IADD R52, R51, 0x1, R26 ;  /* 0x0000000133347824 */ /* 0x002fc600078e021a */
[----:B------:R-:W-:Y:S01]  /*14e0*/  LDS R26, [R4+0x2400] ;  /* 0x00240000041a7984 */ /* 0x000fe20000000800 */
[----:B--2---:R-:W-:-:S03]  /*14f0*/  IMAD.IADD R25, R52, 0x1, R5 ;  /* 0x0000000134197824 */ /* 0x004fc600078e0205 */
[----:B------:R-:W0:Y:S04]  /*1500*/  LDS R5, [R4+0x1800] ;  /* 0x0018000004057984 */ /* 0x000e280000000800 */
[----:B------:R3:W-:Y:S04]  /*1510*/  STS [R4+0x800], R52 ;  /* 0x0008003404007388 */ /* 0x0007e80000000800 */
[----:B------:R-:W-:Y:S01]  /*1520*/  STS [R4+0xc00], R25 ;  /* 0x000c001904007388 */ /* 0x000fe20000000800 */
[----:B---3--:R-:W-:-:S03]  /*1530*/  IMAD.IADD R52, R25, 0x1, R48 ;  /* 0x0000000119347824 */ /* 0x008fc600078e0230 */
[----:B------:R-:W1:Y:S01]  /*1540*/  LDS R48, [R4+0x1c00] ;  /* 0x001c000004307984 */ /* 0x000e620000000800 */
[----:B----4-:R-:W-:-:S03]  /*1550*/  IMAD.IADD R49, R52, 0x1, R49 ;  /* 0x0000000134317824 */ /* 0x010fc600078e0231 */
[----:B------:R-:W2:Y:S01]  /*1560*/  LDS R25, [R4+0x2800] ;  /* 0x0028000004197984 */ /* 0x000ea20000000800 */
[----:B-----5:R-:W-:-:S03]  /*1570*/  IMAD.IADD R51, R49, 0x1, R50 ;  /* 0x0000000131337824 */ /* 0x020fc600078e0232 */
[----:B------:R-:W3:Y:S04]  /*1580*/  LDS R50, [R4+0x2c00] ;  /* 0x002c000004327984 */ /* 0x000ee80000000800 */
[----:B------:R-:W-:Y:S04]  /*1590*/  STS [R4+0x1000], R52 ;  /* 0x0010003404007388 */ /* 0x000fe80000000800 */
[----:B------:R-:W-:Y:S04]  /*15a0*/  STS [R4+0x1400], R49 ;  /* 0x0014003104007388 */ /* 0x000fe80000000800 */
[----:B------:R-:W-:Y:S01]  /*15b0*/  STS [R4+0x1800], R51 ;  /* 0x0018003304007388 */ /* 0x000fe20000000800 */
[----:B0-----:R-:W-:-:S05]  /*15c0*/  IMAD.IADD R5, R51, 0x1, R5 ;  /* 0x0000000133057824 */ /* 0x001fca00078e0205 */
[----:B------:R-:W-:Y:S01]  /*15d0*/  STS [R4+0x1c00], R5 ;  /* 0x001c000504007388 */ /* 0x000fe20000000800 */
[----:B-1----:R-:W-:-:S04]  /*15e0*/  IMAD.IADD R48, R5, 0x1, R48 ;  /* 0x0000000105307824 */ /* 0x002fc800078e0230 */
[----:B------:R-:W-:Y:S01]  /*15f0*/  IMAD.IADD R27, R48, 0x1, R27 ;  /* 0x00000001301b7824 */ /* 0x000fe200078e021b */
[----:B------:R-:W-:Y:S03]  /*1600*/  STS [R4+0x2000], R48 ;  /* 0x0020003004007388 */ /* 0x000fe60000000800 */
[----:B------:R-:W-:Y:S01]  /*1610*/  IMAD.IADD R26, R27, 0x1, R26 ;  /* 0x000000011b1a7824 */ /* 0x000fe200078e021a */
[----:B------:R3:W-:Y:S03]  /*1620*/  STS [R4+0x2400], R27 ;  /* 0x0024001b04007388 */ /* 0x0007e60000000800 */
[----:B--2---:R-:W-:Y:S01]  /*1630*/  IMAD.IADD R25, R26, 0x1, R25 ;  /* 0x000000011a197824 */ /* 0x004fe200078e0219 */
[----:B------:R1:W-:Y:S04]  /*1640*/  STS [R4+0x2800], R26 ;  /* 0x0028001a04007388 */ /* 0x0003e80000000800 */
[----:B------:R1:W-:Y:S01]  /*1650*/  STS [R4+0x2c00], R25 ;  /* 0x002c001904007388 */ /* 0x0003e20000000800 */
[----:B---3--:R-:W-:-:S07]  /*1660*/  IMAD.IADD R27, R25, 0x1, R50 ;  /* 0x00000001191b7824 */ /* 0x008fce00078e0232 */
.L_x_217:
[----:B------:R-:W-:Y:S05]  /*1670*/  BSYNC.RECONVERGENT B0 ;  /* 0x0000000000007941 */ /* 0x000fea0003800200 */
.L_x_216:
[----:B01----:R-:W0:Y:S01]  /*1680*/  LDC.64 R4, c[0x0][0x380] ;  /* 0x0000e000ff047b82 */ /* 0x003e220000000a00 */
[C---:B------:R-:W-:Y:S01]  /*1690*/  ISETP.NE.AND P0, PT, R27.reuse, 0x1c80, PT ;  /* 0x00001c801b00780c */ /* 0x040fe20003f05270 */
[----:B------:R-:W-:Y:S01]  /*16a0*/  IMAD.U32 R25, RZ, RZ, UR7 ;  /* 0x00000007ff197e24 */ /* 0x000fe2000f8e00ff */
[----:B------:R-:W-:Y:S02]  /*16b0*/  @!P1 LOP3.LUT R49, R27, 0x40000000, RZ, 0xfc, !PT ;  /* 0x400000001b319812 */ /* 0x000fe400078efcff */
[----:B------:R-:W-:Y:S01]  /*16c0*/  ISETP.LT.U32.AND P0, PT, R3, 0x100, !P0 ;  /* 0x000001000300780c */ /* 0x000fe20004701070 */
[----:B------:R-:W-:Y:S01]  /*16d0*/  IMAD R25, R25, 0x100, R3 ;  /* 0x0000010019197824 */ /* 0x000fe200078e0203 */
[----:B------:R-:W-:-:S03]  /*16e0*/  LOP3.LUT R26, R18, 0x80000000, RZ, 0x3c, !PT ;  /* 0x80000000121a7812 */ /* 0x000fc600078e3cff */
[----:B0-----:R-:W-:Y:S01]  /*16f0*/  IMAD.WIDE R4, R25, 0x4, R4 ;  /* 0x0000000419047825 */ /* 0x001fe200078e0204 */
[----:B------:R-:W-:-:S04]  /*1700*/  LOP3.LUT R25, R12, 0x80000000, RZ, 0x3c, !PT ;  /* 0x800000000c197812 */ /* 0x000fc800078e3cff */
[----:B------:R0:W-:Y:S03]  /*1710*/  @!P1 STG.E.STRONG.SYS desc[UR8][R4.64], R49 ;  /* 0x0000003104009986 */ /* 0x0001e6000c115908 */
[----:B------:R-:W-:Y:S06]  /*1720*/  BAR.RED.OR.DEFER_BLOCKING 0x0, P0 ;  /* 0x0000000000007b1d */ /* 0x000fec0000014800 */
[----:B------:R-:W1:Y:S02]  /*1730*/  B2R.RESULT RZ, P0 ;  /* 0x0000000000ff731c */ /* 0x000e640000004000 */
[----:B01----:R-:W-:Y:S05]  /*1740*/  @!P0 BRA `(.L_x_218) ;  /* 0x0000000800908947 */ /* 0x003fea0003800000 */
[C---:B------:R-:W-:Y:S01]  /*1750*/  ISETP.GT.U32.AND P0, PT, R3.reuse, R47, PT ;  /* 0x0000002f0300720c */ /* 0x040fe20003f04070 */
[----:B------:R-:W-:Y:S01]  /*1760*/  BSSY B1, `(.L_x_219) ;  /* 0x000002e000017945 */ /* 0x000fe20003800000 */
[----:B------:R-:W-:Y:S02]  /*1770*/  LEA R11, R3, UR4, 0x3 ;  /* 0x00000004030b7c11 */ /* 0x000fe4000f8e18ff */
[----:B------:R-:W-:Y:S01]  /*1780*/  SEL R0, RZ, 0x1c80, !P0 ;  /* 0x00001c80ff007807 */ /* 0x000fe20004000000 */
[----:B------:R-:W-:Y:S08]  /*1790*/  @P1 BRA `(.L_x_220) ;  /* 0x0000000000a81947 */ /* 0x000ff00003800000 */
[----:B------:R-:W0:Y:S02]  /*17a0*/  LDC.64 R28, c[0x0][0x398] ;  /* 0x0000e600ff1c7b82 */ /* 0x000e240000000a00 */
[----:B0-----:R-:W-:-:S06]  /*17b0*/  IMAD.WIDE.U32 R28, R3, 0x8, R28 ;  /* 0x00000008031c7825 */ /* 0x001fcc00078e001c */
        /* <DEDUP_REMOVED lines=11> */
.L_x_226:
[----:B0-----:R-:W0:Y:S01]  /*1870*/  LDC.64 R6, c[0x0][0x380] ;  /* 0x0000e000ff067b82 */ /* 0x001e220000000a00 */
[----:B------:R-:W-:Y:S01]  /*1880*/  VIADD R31, R28, 0xffffffff ;  /* 0xffffffff1c1f7836 */ /* 0x000fe20000000000 */
[----:B------:R-:W-:Y:S03]  /*1890*/  BSSY B2, `(.L_x_223) ;  /* 0x0000008000027945 */ /* 0x000fe60003800000 */
[----:B------:R-:W-:-:S04]  /*18a0*/  IMAD R29, R31, 0x100, R3 ;  /* 0x000001001f1d7824 */ /* 0x000fc800078e0203 */
[----:B0-----:R-:W-:-:S07]  /*18b0*/  IMAD.WIDE R6, R29, 0x4, R6 ;  /* 0x000000041d067825 */ /* 0x001fce00078e0206 */
.L_x_224:
[----:B------:R-:W-:Y:S05]  /*18c0*/  YIELD ;  /* 0x0000000000007946 */ /* 0x000fea0003800000 */
[----:B------:R0:W-:Y:S06]  /*18d0*/  MEMBAR.SC.CTA ;  /* 0x0000000000007992 */ /* 0x0001ec0000000000 */
[----:B0-----:R-:W2:Y:S02]  /*18e0*/  LDG.E.STRONG.SYS R29, desc[UR8][R6.64] ;  /* 0x00000008061d7981 */ /* 0x001ea4000c1f5900 */
[----:B--2---:R-:W-:-:S13]  /*18f0*/  ISETP.NE.AND P0, PT, R29, RZ, PT ;  /* 0x000000ff1d00720c */ /* 0x004fda0003f05270 */
[----:B------:R-:W-:Y:S05]  /*1900*/  @!P0 BRA `(.L_x_224) ;  /* 0xfffffffc00ec8947 */ /* 0x000fea000383ffff */
[----:B------:R-:W-:Y:S05]  /*1910*/  BSYNC B2 ;  /* 0x0000000000027941 */ /* 0x000fea0003800000 */
.L_x_223:
[----:B------:R-:W-:Y:S01]  /*1920*/  BSSY.RECONVERGENT B2, `(.L_x_225) ;  /* 0x0000006000027945 */ /* 0x000fe20003800200 */
[C---:B------:R-:W-:Y:S02]  /*1930*/  ISETP.GT.AND P0, PT, R29.reuse, -0x1, PT ;  /* 0xffffffff1d00780c */ /* 0x040fe40003f04270 */
[----:B------:R-:W-:Y:S01]  /*1940*/  LOP3.LUT R29, R29, 0x3fffffff, RZ, 0xc0, !PT ;  /* 0x3fffffff1d1d7812 */ /* 0x000fe200078ec0ff */
[----:B------:R-:W-:Y:S05]  /*1950*/  WARPSYNC.EXCLUSIVE R25 ;  /* 0x0000000019007348 */ /* 0x000fea0003a00000 */
[----:B------:R-:W-:-:S05]  /*1960*/  IMAD.IADD R26, R29, 0x1, R26 ;  /* 0x000000011d1a7824 */ /* 0x000fca00078e021a */
[----:B------:R-:W-:-:S07]  /*1970*/  VOTE.ANY R25, PT, P0 ;  /* 0x0000000000197806 */ /* 0x000fce00000e0100 */
[----:B------:R-:W-:Y:S05]  /*1980*/  BSYNC.RECONVERGENT B2 ;  /* 0x0000000000027941 */ /* 0x000fea0003800200 */
.L_x_225:
[----:B------:R-:W-:Y:S01]  /*1990*/  ISETP.GT.U32.AND P1, PT, R28, 0x1, PT ;  /* 0x000000011c00780c */ /* 0x000fe20003f24070 */
[----:B------:R-:W-:-:S12]  /*19a0*/  IMAD.MOV.U32 R28, RZ, RZ, R31 ;  /* 0x000000ffff1c7224 */ /* 0x000fd800078e001f */
[----:B------:R-:W-:Y:S05]  /*19b0*/  @P0 BRA P1, `(.L_x_226) ;  /* 0xfffffffc00ac0947 */ /* 0x000fea000083ffff */
[----:B------:R-:W-:Y:S05]  /*19c0*/  BSYNC B0 ;  /* 0x0000000000007941 */ /* 0x000fea0003800000 */
.L_x_222:
[----:B------:R1:W2:Y:S02]  /*19d0*/  LDS.64 R6, [R11+0x7200] ;  /* 0x007200000b067984 */ /* 0x0002a40000000a00 */
.L_x_221:
[C---:B------:R-:W-:Y:S01]  /*19e0*/  IMAD.IADD R29, R26.reuse, 0x1, -R27 ;  /* 0x000000011a1d7824 */ /* 0x040fe200078e0a1b */
[----:B------:R-:W-:-:S04]  /*19f0*/  LOP3.LUT R25, R26, 0x80000000, RZ, 0xfc, !PT ;  /* 0x800000001a197812 */ /* 0x000fc800078efcff */
[C---:B0-2---:R-:W-:Y:S01]  /*1a00*/  IADD3 R6, P0, PT, R29.reuse, R6, RZ ;  /* 0x000000061d067210 */ /* 0x045fe20007f1e0ff */
[----:B------:R0:W-:Y:S03]  /*1a10*/  STG.E.STRONG.SYS desc[UR8][R4.64], R25 ;  /* 0x0000001904007986 */ /* 0x0001e6000c115908 */
[----:B------:R-:W-:-:S05]  /*1a20*/  LEA.HI.X.SX32 R7, R29, R7, 0x1, P0 ;  /* 0x000000071d077211 */ /* 0x000fca00000f0eff */
[----:B------:R0:W-:Y:S04]  /*1a30*/  STS.64 [R11+0x7200], R6 ;  /* 0x007200060b007388 */ /* 0x0001e80000000a00 */
.L_x_220:
[----:B------:R-:W-:Y:S05]  /*1a40*/  BSYNC B1 ;  /* 0x0000000000017941 */ /* 0x000fea0003800000 */
.L_x_219:
[----:B------:R-:W2:Y:S01]  /*1a50*/  LDC R26, c[0x0][0x3c0] ;  /* 0x0000f000ff1a7b82 */ /* 0x000ea20000000800 */
[----:B------:R-:W-:-:S07]  /*1a60*/  LEA R47, R47, UR4, 0x3 ;  /* 0x000000042f2f7c11 */ /* 0x000fce000f8e18ff */
[----:B0-----:R-:W0:Y:S01]  /*1a70*/  LDC.64 R4, c[0x0][0x390] ;  /* 0x0000e400ff047b82 */ /* 0x001e220000000a00 */
[----:B--2---:R-:W-:Y:S02]  /*1a80*/  ISETP.LE.AND P0, PT, R26, UR10, PT ;  /* 0x0000000a1a007c0c */ /* 0x004fe4000bf03270 */
[----:B0-----:R-:W-:-:S04]  /*1a90*/  ISETP.EQ.U32.AND P1, PT, R4, RZ, PT ;  /* 0x000000ff0400720c */ /* 0x001fc80003f22070 */
[----:B------:R-:W-:-:S04]  /*1aa0*/  ISETP.EQ.OR.EX P0, PT, R5, RZ, !P0, P1 ;  /* 0x000000ff0500720c */ /* 0x000fc80004702710 */
[----:B------:R-:W-:-:S13]  /*1ab0*/  ISETP.GT.U32.OR P0, PT, R3, 0xff, P0 ;  /* 0x000000ff0300780c */ /* 0x000fda0000704470 */
[----:B------:R-:W-:Y:S05]  /*1ac0*/  @P0 BRA `(.L_x_227) ;  /* 0x00000000001c0947 */ /* 0x000fea0003800000 */
[----:B------:R-:W0:Y:S01]  /*1ad0*/  LDS.64 R6, [R11+0x7200] ;  /* 0x007200000b067984 */ /* 0x000e220000000a00 */
[C---:B------:R-:W-:Y:S02]  /*1ae0*/  LEA R4, P2, R3.reuse, R4, 0x3 ;  /* 0x0000000403047211 */ /* 0x040fe400078418ff */
[--C-:B------:R-:W-:Y:S02]  /*1af0*/  SHF.R.S32.HI R25, RZ, 0x1f, R27.reuse ;  /* 0x0000001fff197819 */ /* 0x100fe4000001141b */
[----:B------:R-:W-:Y:S02]  /*1b00*/  LEA.HI.X R5, R3, R5, RZ, 0x3, P2 ;  /* 0x0000000503057211 */ /* 0x000fe400010f1cff */
[----:B0-----:R-:W-:-:S04]  /*1b10*/  IADD3 R6, P0, P1, R6, R0, R27 ;  /* 0x0000000006067210 */ /* 0x001fc8000791e01b */
[----:B------:R-:W-:-:S05]  /*1b20*/  IADD3.X R7, PT, PT, R7, RZ, R25, P0, P1 ;  /* 0x000000ff07077210 */ /* 0x000fca00007e2419 */
[----:B------:R0:W-:Y:S04]  /*1b30*/  STG.E.64 desc[UR8][R4.64], R6 ;  /* 0x0000000604007986 */ /* 0x0001e8000c101b08 */
.L_x_227:
[----:B------:R-:W-:Y:S05]  /*1b40*/  WARPSYNC.ALL ;  /* 0x0000000000007948 */ /* 0x000fea0003800000 */
[----:B------:R-:W-:Y:S01]  /*1b50*/  BAR.SYNC.DEFER_BLOCKING 0x0 ;  /* 0x0000000000007b1d */ /* 0x000fe20000010000 */
[----:B------:R-:W-:-:S05]  /*1b60*/  ISETP.LT.AND P0, PT, R26, UR10, PT ;  /* 0x0000000a1a007c0c */ /* 0x000fca000bf01270 */
[----:B0-----:R0:W2:Y:S08]  /*1b70*/  LDS.64 R4, [R47+0x7200] ;  /* 0x007200002f047984 */ /* 0x0010b00000000a00 */
        /* <DEDUP_REMOVED lines=9> */
[----:B------:R-:W-:Y:S04]  /*1c10*/  STG.E desc[UR8][R2.64], R44 ;  /* 0x0000002c02007986 */ /* 0x000fe8000c101908 */
        /* <DEDUP_REMOVED lines=17> */
[----:B------:R-:W-:Y:S01]  /*1d30*/  STG.E desc[UR8][R2.64+0x900], R24 ;  /* 0x0009001802007986 */ /* 0x000fe2000c101908 */
[----:B------:R-:W-:Y:S05]  /*1d40*/  EXIT ;  /* 0x000000000000794d */ /* 0x000fea0003800000 */
.L_x_228:
[C---:B------:R-:W-:Y:S01]  /*1d50*/  LOP3.LUT R7, R3.reuse, 0x3e0, RZ, 0xc0, !PT ;  /* 0x000003e003077812 */ /* 0x040fe200078ec0ff */
[----:B------:R-:W0:Y:S01]  /*1d60*/  LDCU.64 UR12, c[0x0][0x3a0] ;  /* 0x00007400ff0c77ac */ /* 0x000e220008000a00 */
[----:B------:R-:W-:Y:S01]  /*1d70*/  LOP3.LUT R2, R3, 0x1f, RZ, 0xc0, !PT ;  /* 0x0000001f03027812 */ /* 0x000fe200078ec0ff */
[----:B-1----:R-:W-:-:S04]  /*1d80*/  IMAD.U32 R11, RZ, RZ, UR7 ;  /* 0x00000007ff0b7e24 */ /* 0x002fc8000f8e00ff */
[----:B------:R-:W-:Y:S02]  /*1d90*/  IMAD R7, R7, 0x13, R2 ;  /* 0x0000001307077824 */ /* 0x000fe400078e0202 */
[----:B------:R-:W-:Y:S02]  /*1da0*/  IMAD R0, R11, -0x1c80, R26 ;  /* 0xffffe3800b007824 */ /* 0x000fe400078e021a */
[C---:B------:R-:W-:Y:S01]  /*1db0*/  VIADD R11, R7.reuse, 0x20 ;  /* 0x00000020070b7836 */ /* 0x040fe20000000000 */
[C---:B--2---:R-:W-:Y:S01]  /*1dc0*/  IADD3 R3, P0, PT, R7.reuse, R4, RZ ;  /* 0x0000000407037210 */ /* 0x044fe20007f1e0ff */
[C---:B------:R-:W-:Y:S01]  /*1dd0*/  VIADD R25, R7.reuse, 0x60 ;  /* 0x0000006007197836 */ /* 0x040fe20000000000 */
[-C--:B------:R-:W-:Y:S02]  /*1de0*/  ISETP.GE.AND P1, PT, R7, R0.reuse, PT ;  /* 0x000000000700720c */ /* 0x080fe40003f26270 */
[-C--:B------:R-:W-:Y:S01]  /*1df0*/  ISETP.GE.AND P2, PT, R11, R0.reuse, PT ;  /* 0x000000000b00720c */ /* 0x080fe20003f46270 */
[----:B------:R-:W-:Y:S01]  /*1e00*/  IMAD.X R4, RZ, RZ, R5, P0 ;  /* 0x000000ffff047224 */ /* 0x000fe200000e0605 */
[----:B------:R-:W-:Y:S01]  /*1e10*/  ISETP.GE.AND P4, PT, R25, R0, PT ;  /* 0x000000001900720c */ /* 0x000fe20003f86270 */
[----:B------:R-:W-:Y:S01]  /*1e20*/  VIADD R5, R7, 0x40 ;  /* 0x0000004007057836 */ /* 0x000fe20000000000 */
[----:B0-----:R-:W-:Y:S01]  /*1e30*/  LEA R2, P0, R3, UR12, 0x2 ;  /* 0x0000000c03027c11 */ /* 0x001fe2000f8010ff */
[----:B------:R-:W-:-:S02]  /*1e40*/  VIADD R11, R7, 0xa0 ;  /* 0x000000a0070b7836 */ /* 0x000fc40000000000 */
[----:B------:R-:W-:Y:S01]  /*1e50*/  VIADD R25, R7, 0xc0 ;  /* 0x000000c007197836 */ /* 0x000fe20000000000 */
[-C--:B------:R-:W-:Y:S01]  /*1e60*/  ISETP.GE.AND P3, PT, R5, R0.reuse, PT ;  /* 0x000000000500720c */ /* 0x080fe20003f66270 */
[----:B------:R-:W-:Y:S01]  /*1e70*/  VIADD R5, R7, 0x80 ;  /* 0x0000008007057836 */ /* 0x000fe20000000000 */
[----:B------:R-:W-:Y:S02]  /*1e80*/  LEA.HI.X R3, R3, UR13, R4, 0x2, P0 ;  /* 0x0000000d03037c11 */ /* 0x000fe400080f1404 */
[-C--:B------:R-:W-:Y:S01]  /*1e90*/  ISETP.GE.AND P6, PT, R11, R0.reuse, PT ;  /* 0x000000000b00720c */ /* 0x080fe20003fc6270 */
[----:B------:R-:W-:Y:S01]  /*1ea0*/  VIADD R11, R7, 0x100 ;  /* 0x00000100070b7836 */ /* 0x000fe20000000000 */
[-C--:B------:R-:W-:Y:S01]  /*1eb0*/  ISETP.GE.AND P5, PT, R5, R0.reuse, PT ;  /* 0x000000000500720c */ /* 0x080fe20003fa6270 */
[----:B------:R-:W-:Y:S01]  /*1ec0*/  VIADD R5, R7, 0xe0 ;  /* 0x000000e007057836 */ /* 0x000fe20000000000 */
[----:B------:R-:W-:Y:S01]  /*1ed0*/  @!P1 STG.E desc[UR8][R2.64], R44 ;  /* 0x0000002c02009986 */ /* 0x000fe2000c101908 */
[----:B------:R-:W-:-:S03]  /*1ee0*/  ISETP.GE.AND P0, PT, R25, R0, PT ;  /* 0x000000001900720c */ /* 0x000fc60003f06270 */
[-C--:B------:R-:W-:Y:S01]  /*1ef0*/  ISETP.GE.AND P1, PT, R5, R0.reuse, PT ;  /* 0x000000000500720c */ /* 0x080fe20003f26270 */
[----:B------:R-:W-:Y:S01]  /*1f00*/  VIADD R5, R7, 0x120 ;  /* 0x0000012007057836 */ /* 0x000fe20000000000 */
[----:B------:R-:W-:Y:S04]  /*1f10*/  @!P3 STG.E desc[UR8][R2.64+0x100], R42 ;  /* 0x0001002a0200b986 */ /* 0x000fe8000c101908 */
[-C--:B------:R-:W-:Y:S01]  /*1f20*/  ISETP.GE.AND P3, PT, R5, R0.reuse, PT ;  /* 0x000000000500720c */ /* 0x080fe20003f66270 */
[----:B------:R-:W-:Y:S01]  /*1f30*/  VIADD R5, R7, 0x160 ;  /* 0x0000016007057836 */ /* 0x000fe20000000000 */
[----:B------:R-:W-:Y:S01]  /*1f40*/  @!P2 STG.E desc[UR8][R2.64+0x80], R43 ;  /* 0x0000802b0200a986 */ /* 0x000fe2000c101908 */
[----:B------:R-:W-:Y:S01]  /*1f50*/  ISETP.GE.AND P2, PT, R11, R0, PT ;  /* 0x000000000b00720c */ /* 0x000fe20003f46270 */
[----:B------:R-:W-:-:S02]  /*1f60*/  VIADD R11, R7, 0x140 ;  /* 0x00000140070b7836 */ /* 0x000fc40000000000 */
[----:B------:R0:W-:Y:S01]  /*1f70*/  @!P5 STG.E desc[UR8][R2.64+0x200], R9 ;  /* 0x000200090200d986 */ /* 0x0001e2000c101908 */
[-C--:B------:R-:W-:Y:S01]  /*1f80*/  ISETP.GE.AND P5, PT, R5, R0.reuse, PT ;  /* 0x000000000500720c */ /* 0x080fe20003fa6270 */
[----:B------:R-:W-:Y:S02]  /*1f90*/  VIADD R5, R7, 0x1a0 ;  /* 0x000001a007057836 */ /* 0x000fe40000000000 */
[----:B------:R1:W-:Y:S01]  /*1fa0*/  @!P4 STG.E desc[UR8][R2.64+0x180], R8 ;  /* 0x000180080200c986 */ /* 0x0003e2000c101908 */
[-C--:B------:R-:W-:Y:S01]  /*1fb0*/  ISETP.GE.AND P4, PT, R11, R0.reuse, PT ;  /* 0x000000000b00720c */ /* 0x080fe20003f86270 */
[----:B------:R-:W-:Y:S02]  /*1fc0*/  VIADD R11, R7, 0x180 ;  /* 0x00000180070b7836 */ /* 0x000fe40000000000 */
[----:B------:R1:W-:Y:S01]  /*1fd0*/  @!P0 STG.E desc[UR8][R2.64+0x300], R12 ;  /* 0x0003000c02008986 */ /* 0x0003e2000c101908 */
[----:B------:R-:W-:Y:S01]  /*1fe0*/  ISETP.GE.AND P0, PT, R5, R0, PT ;  /* 0x000000000500720c */ /* 0x000fe20003f06270 */
[----:B------:R-:W-:-:S02]  /*1ff0*/  VIADD R5, R7, 0x1e0 ;  /* 0x000001e007057836 */ /* 0x000fc40000000000 */
[----:B------:R1:W-:Y:S01]  /*2000*/  @!P6 STG.E desc[UR8][R2.64+0x280], R10 ;  /* 0x0002800a0200e986 */ /* 0x0003e2000c101908 */
[-C--:B------:R-:W-:Y:S01]  /*2010*/  ISETP.GE.AND P6, PT, R11, R0.reuse, PT ;  /* 0x000000000b00720c */ /* 0x080fe20003fc6270 */
[----:B------:R-:W-:Y:S02]  /*2020*/  VIADD R11, R7, 0x1c0 ;  /* 0x000001c0070b7836 */ /* 0x000fe40000000000 */
[----:B------:R1:W-:Y:S01]  /*2030*/  @!P2 STG.E desc[UR8][R2.64+0x400], R14 ;  /* 0x0004000e0200a986 */ /* 0x0003e2000c101908 */
[-C--:B------:R-:W-:Y:S01]  /*2040*/  ISETP.GE.AND P2, PT, R5, R0.reuse, PT ;  /* 0x000000000500720c */ /* 0x080fe20003f46270 */
[C---:B0-----:R-:W-:Y:S02]  /*2050*/  VIADD R9, R7.reuse, 0x200 ;  /* 0x0000020007097836 */ /* 0x041fe40000000000 */
[C---:B------:R-:W-:Y:S01]  /*2060*/  VIADD R5, R7.reuse, 0x220 ;  /* 0x0000022007057836 */ /* 0x040fe20000000000 */
[----:B------:R1:W-:Y:S01]  /*2070*/  @!P1 STG.E desc[UR8][R2.64+0x380], R13 ;  /* 0x0003800d02009986 */ /* 0x0003e2000c101908 */
[----:B------:R-:W-:Y:S01]  /*2080*/  VIADD R7, R7, 0x240 ;  /* 0x0000024007077836 */ /* 0x000fe20000000000 */
[----:B------:R-:W-:-:S02]  /*2090*/  ISETP.GE.AND P1, PT, R11, R0, PT ;  /* 0x000000000b00720c */ /* 0x000fc40003f26270 */
[----:B------:R1:W-:Y:S01]  /*20a0*/  @!P3 STG.E desc[UR8][R2.64+0x480], R15 ;  /* 0x0004800f0200b986 */ /* 0x0003e2000c101908 */
[----:B------:R-:W-:-:S03]  /*20b0*/  ISETP.GE.AND P3, PT, R9, R0, PT ;  /* 0x000000000900720c */ /* 0x000fc60003f66270 */
[----:B------:R1:W-:Y:S01]  /*20c0*/  @!P4 STG.E desc[UR8][R2.64+0x500], R16 ;  /* 0x000500100200c986 */ /* 0x0003e2000c101908 */
[----:B------:R-:W-:-:S03]  /*20d0*/  ISETP.GE.AND P4, PT, R5, R0, PT ;  /* 0x000000000500720c */ /* 0x000fc60003f86270 */
[----:B------:R1:W-:Y:S01]  /*20e0*/  @!P5 STG.E desc[UR8][R2.64+0x580], R17 ;  /* 0x000580110200d986 */ /* 0x0003e2000c101908 */
[----:B------:R-:W-:-:S03]  /*20f0*/  ISETP.GE.AND P5, PT, R7, R0, PT ;  /* 0x000000000700720c */ /* 0x000fc60003fa6270 */
[----:B------:R1:W-:Y:S04]  /*2100*/  @!P6 STG.E desc[UR8][R2.64+0x600], R18 ;  /* 0x000600120200e986 */ /* 0x0003e8000c101908 */
[----:B------:R1:W-:Y:S04]  /*2110*/  @!P0 STG.E desc[UR8][R2.64+0x680], R19 ;  /* 0x0006801302008986 */ /* 0x0003e8000c101908 */
[----:B------:R1:W-:Y:S04]  /*2120*/  @!P1 STG.E desc[UR8][R2.64+0x700], R20 ;  /* 0x0007001402009986 */ /* 0x0003e8000c101908 */
[----:B------:R1:W-:Y:S04]  /*2130*/  @!P2 STG.E desc[UR8][R2.64+0x780], R21 ;  /* 0x000780150200a986 */ /* 0x0003e8000c101908 */
[----:B------:R1:W-:Y:S04]  /*2140*/  @!P3 STG.E desc[UR8][R2.64+0x800], R22 ;  /* 0x000800160200b986 */ /* 0x0003e8000c101908 */
[----:B------:R1:W-:Y:S01]  /*2150*/  @!P4 STG.E desc[UR8][R2.64+0x880], R23 ;  /* 0x000880170200c986 */ /* 0x0003e2000c101908 */
[----:B------:R-:W-:Y:S05]  /*2160*/  @P5 EXIT ;  /* 0x000000000000594d */ /* 0x000fea0003800000 */
[----:B------:R-:W-:Y:S01]  /*2170*/  STG.E desc[UR8][R2.64+0x900], R24 ;  /* 0x0009001802007986 */ /* 0x000fe2000c101908 */
[----:B------:R-:W-:Y:S05]  /*2180*/  EXIT ;  /* 0x000000000000794d */ /* 0x000fea0003800000 */
.L_x_218:
        /* <DEDUP_REMOVED lines=39> */
.L_x_322:
        /* <DEDUP_REMOVED lines=25> */
.L_x_229:
[----:B------:R-:W-:Y:S05]  /*2590*/  WARPSYNC.ALL ;  /* 0x0000000000007948 */ /* 0x000fea0003800000 */
[----:B------:R-:W-:Y:S01]  /*25a0*/  BAR.SYNC.DEFER_BLOCKING 0x0 ;  /* 0x0000000000007b1d */ /* 0x000fe20000010000 */
[----:B------:R-:W-:Y:S02]  /*25b0*/  ISETP.NE.AND P0, PT, R53, RZ, PT ;  /* 0x000000ff3500720c */ /* 0x000fe40003f05270 */
[----:B-1----:R-:W-:-:S03]  /*25c0*/  SHF.R.U32.HI R5, RZ, UR6, R45 ;  /* 0x00000006ff057c19 */ /* 0x002fc6000801162d */
[----:B------:R-:W-:Y:S01]  /*25d0*/  BSSY.RECONVERGENT B0, `(.L_x_231) ;  /* 0x0000029000007945 */ /* 0x000fe20003800200 */
[----:B------:R-:W-:Y:S01]  /*25e0*/  LOP3.LUT R5, R5, UR5, RZ, 0x30, !PT ;  /* 0x0000000505057c12 */ /* 0x000fe2000f8e30ff */
[----:B0-----:R-:W0:Y:S06]  /*25f0*/  LDS R24, [R24+0x3410] ;  /* 0x0034100018187984 */ /* 0x001e2c0000000800 */
[----:B------:R-:W-:Y:S05]  /*2600*/  @P0 BRA `(.L_x_232) ;  /* 0x0000000000940947 */ /* 0x000fea0003800000 */
[----:B------:R-:W-:-:S05]  /*2610*/  LEA R4, R3, UR4, 0x2 ;  /* 0x0000000403047c11 */ /* 0x000fca000f8e10ff */
        /* <DEDUP_REMOVED lines=14> */
[----:B------:R1:W-:Y:S01]  /*2700*/  STS [R4], R13 ;  /* 0x0000000d04007388 */ /* 0x0003e20000000800 */
[C---:B--2---:R-:W-:Y:S02]  /*2710*/  IMAD.IADD R17, R24.reuse, 0x1, R17 ;  /* 0x0000000118117824 */ /* 0x044fe400078e0211 */
[C---:B---3--:R-:W-:Y:S01]  /*2720*/  IMAD.IADD R19, R24.reuse, 0x1, R19 ;  /* 0x0000000118137824 */ /* 0x048fe200078e0213 */
        /* <DEDUP_REMOVED lines=13> */
[----:B-1----:R-:W-:-:S03]  /*2800*/  IMAD.IADD R13, R24, 0x1, R8 ;  /* 0x00000001180d7824 */ /* 0x002fc600078e0208 */
[----:B------:R2:W-:Y:S01]  /*2810*/  STS [R4+0x2000], R49 ;  /* 0x0020003104007388 */ /* 0x0005e20000000800 */
[----:B0-----:R-:W-:-:S03]  /*2820*/  IMAD.IADD R9, R24, 0x1, R9 ;  /* 0x0000000118097824 */ /* 0x001fc600078e0209 */
[----:B------:R2:W-:Y:S04]  /*2830*/  STS [R4+0x2400], R51 ;  /* 0x0024003304007388 */ /* 0x0005e80000000800 */
[----:B------:R2:W-:Y:S04]  /*2840*/  STS [R4+0x2800], R13 ;  /* 0x0028000d04007388 */ /* 0x0005e80000000800 */
[----:B------:R2:W-:Y:S02]  /*2850*/  STS [R4+0x2c00], R9 ;  /* 0x002c000904007388 */ /* 0x0005e40000000800 */
.L_x_232:
[----:B------:R-:W-:Y:S05]  /*2860*/  BSYNC.RECONVERGENT B0 ;  /* 0x0000000000007941 */ /* 0x000fea0003800200 */
.L_x_231:
[----:B------:R-:W-:Y:S01]  /*2870*/  BAR.SYNC.DEFER_BLOCKING 0x0 ;  /* 0x0000000000007b1d */ /* 0x000fe20000010000 */
[----:B------:R-:W-:Y:S01]  /*2880*/  R2P PR, R5, 0x7f ;  /* 0x0000007f05007804 */ /* 0x000fe20000000000 */
[----:B------:R-:W-:-:S04]  /*2890*/  IMAD.MOV.U32 R8, RZ, RZ, RZ ;  /* 0x000000ffff087224 */ /* 0x000fc800078e00ff */
[----:B------:R-:W-:Y:S01]  /*28a0*/  BSSY.RECONVERGENT B0, `(.L_x_233) ;  /* 0x0000026000007945 */ /* 0x000fe20003800200 */
[----:B--2---:R-:W1:Y:S07]  /*28b0*/  S2R R23, SR_LEMASK ;  /* 0x0000000000177919 */ /* 0x004e6e0000003a00 */
[----:B------:R-:W-:Y:S02]  /*28c0*/  VOTE.ANY R4, PT, P0 ;  /* 0x0000000000047806 */ /* 0x000fe400000e0100 */
        /* <DEDUP_REMOVED lines=10> */
[----:B------:R-:W-:Y:S02]  /*2970*/  LOP3.LUT P0, RZ, R5, 0x80, RZ, 0xc0, !PT ;  /* 0x0000008005ff7812 */ /* 0x000fe4000780c0ff */
[----:B------:R-:W-:Y:S02]  /*2980*/  LOP3.LUT R4, R15, R4, RZ, 0xc0, !PT ;  /* 0x000000040f047212 */ /* 0x000fe400078ec0ff */
[----:B------:R-:W-:-:S02]  /*2990*/  VOTE.ANY R13, PT, P5 ;  /* 0x00000000000d7806 */ /* 0x000fc400028e0100 */
[----:B------:R-:W-:Y:S02]  /*29a0*/  @!P4 LOP3.LUT R9, RZ, R9, RZ, 0x33, !PT ;  /* 0x00000009ff09c212 */ /* 0x000fe400078e33ff */
[----:B------:R-:W-:Y:S02]  /*29b0*/  @!P5 LOP3.LUT R13, RZ, R13, RZ, 0x33, !PT ;  /* 0x0000000dff0dd212 */ /* 0x000fe400078e33ff */
[----:B------:R-:W-:Y:S02]  /*29c0*/  LOP3.LUT R4, R9, R4, RZ, 0xc0, !PT ;  /* 0x0000000409047212 */ /* 0x000fe400078ec0ff */
[----:B------:R-:W-:Y:S02]  /*29d0*/  VOTE.ANY R9, PT, P6 ;  /* 0x0000000000097806 */ /* 0x000fe400030e0100 */
[----:B------:R-:W-:Y:S02]  /*29e0*/  LOP3.LUT R4, R13, R4, RZ, 0xc0, !PT ;  /* 0x000000040d047212 */ /* 0x000fe400078ec0ff */
[----:B------:R-:W-:-:S02]  /*29f0*/  VOTE.ANY R13, PT, P0 ;  /* 0x00000000000d7806 */ /* 0x000fc400000e0100 */
[----:B------:R-:W-:Y:S02]  /*2a00*/  @!P6 LOP3.LUT R9, RZ, R9, RZ, 0x33, !PT ;  /* 0x00000009ff09e212 */ /* 0x000fe400078e33ff */
[----:B------:R-:W-:Y:S02]  /*2a10*/  @!P0 LOP3.LUT R13, RZ, R13, RZ, 0x33, !PT ;  /* 0x0000000dff0d8212 */ /* 0x000fe400078e33ff */
[----:B------:R-:W-:Y:S02]  /*2a20*/  LOP3.LUT R4, R9, R4, RZ, 0xc0, !PT ;  /* 0x0000000409047212 */ /* 0x000fe400078ec0ff */
[----:B------:R-:W-:Y:S02]  /*2a30*/  SHF.R.U32.HI R9, RZ, UR6, R6 ;  /* 0x00000006ff097c19 */ /* 0x000fe40008011606 */
[----:B------:R-:W-:Y:S01]  /*2a40*/  LOP3.LUT R10, R13, R4, RZ, 0xc0, !PT ;  /* 0x000000040d0a7212 */ /* 0x000fe200078ec0ff */
[----:B------:R-:W-:Y:S01]  /*2a50*/  IMAD.SHL.U32 R4, R3, 0x20, RZ ;  /* 0x0000002003047824 */ /* 0x000fe200078e00ff */
[----:B------:R-:W-:-:S02]  /*2a60*/  LOP3.LUT R9, R9, UR5, RZ, 0x30, !PT ;  /* 0x0000000509097c12 */ /* 0x000fc4000f8e30ff */
[----:B------:R-:W2:Y:S01]  /*2a70*/  FLO.U32 R15, R10 ;  /* 0x0000000a000f7300 */ /* 0x000ea200000e0000 */
[----:B-1----:R-:W-:Y:S02]  /*2a80*/  LOP3.LUT R14, R23, R10, RZ, 0xc0, !PT ;  /* 0x0000000a170e7212 */ /* 0x002fe400078ec0ff */
[----:B------:R-:W-:-:S05]  /*2a90*/  LOP3.LUT R4, R4, 0x7c00, RZ, 0xc0, !PT ;  /* 0x00007c0004047812 */ /* 0x000fca00078ec0ff */
[----:B------:R-:W1:Y:S01]  /*2aa0*/  POPC R14, R14 ;  /* 0x0000000e000e7309 */ /* 0x000e620000000000 */
[----:B------:R-:W-:Y:S01]  /*2ab0*/  VIADD R22, R4, UR4 ;  /* 0x0000000404167c36 */ /* 0x000fe20008000000 */
[----:B--2---:R-:W-:-:S13]  /*2ac0*/  ISETP.NE.AND P0, PT, R46, R15, PT ;  /* 0x0000000f2e00720c */ /* 0x004fda0003f05270 */
[----:B-1----:R-:W-:Y:S05]  /*2ad0*/  @P0 BRA `(.L_x_234) ;  /* 0x0000000000080947 */ /* 0x002fea0003800000 */
[----:B------:R-:W-:-:S05]  /*2ae0*/  IMAD R5, R5, 0x4, R22 ;  /* 0x0000000405057824 */ /* 0x000fca00078e0216 */
[----:B------:R1:W2:Y:S02]  /*2af0*/  ATOMS.ADD R8, [R5], R14 ;  /* 0x0000000e0508738c */ /* 0x0002a40000000000 */
.L_x_234:
[----:B------:R-:W-:Y:S05]  /*2b00*/  BSYNC.RECONVERGENT B0 ;  /* 0x0000000000007941 */ /* 0x000fea0003800200 */
.L_x_233:
[----:B------:R-:W-:Y:S01]  /*2b10*/  R2P PR, R9, 0x7f ;  /* 0x0000007f09007804 */ /* 0x000fe20000000000 */
[----:B--2---:R2:W3:Y:S01]  /*2b20*/  SHFL.IDX PT, R8, R8, R15, 0x1f ;  /* 0x00001f0f08087589 */ /* 0x0044e200000e0000 */
[----:B------:R-:W-:Y:S01]  /*2b30*/  BSSY.RECONVERGENT B0, `(.L_x_235) ;  /* 0x0000023000007945 */ /* 0x000fe20003800200 */
[----:B------:R-:W-:-:S10]  /*2b40*/  IMAD.MOV.U32 R12, RZ, RZ, RZ ;  /* 0x000000ffff0c7224 */ /* 0x000fd400078e00ff */
[----:B------:R-:W-:Y:S02]  /*2b50*/  VOTE.ANY R4, PT, P0 ;  /* 0x0000000000047806 */ /* 0x000fe400000e0100 */
[----:B-1----:R-:W-:Y:S02]  /*2b60*/  VOTE.ANY R5, PT, P1 ;  /* 0x0000000000057806 */ /* 0x002fe400008e0100 */
        /* <DEDUP_REMOVED lines=18> */
[----:B------:R-:W-:Y:S02]  /*2c90*/  LOP3.LUT R4, R5, R4, RZ, 0xc0, !PT ;  /* 0x0000000405047212 */ /* 0x000fe400078ec0ff */
[----:B------:R-:W-:Y:S02]  /*2ca0*/  @!P0 LOP3.LUT R17, RZ, R17, RZ, 0x33, !PT ;  /* 0x00000011ff118212 */ /* 0x000fe400078e33ff */
[----:B------:R-:W-:-:S04]  /*2cb0*/  LOP3.LUT R4, R13, R4, RZ, 0xc0, !PT ;  /* 0x000000040d047212 */ /* 0x000fc800078ec0ff */
[----:B------:R-:W-:Y:S02]  /*2cc0*/  LOP3.LUT R4, R17, R4, RZ, 0xc0, !PT ;  /* 0x0000000411047212 */ /* 0x000fe400078ec0ff */
[----:B------:R-:W-:Y:S02]  /*2cd0*/  SHF.R.U32.HI R17, RZ, UR6, R0 ;  /* 0x00000006ff117c19 */ /* 0x000fe40008011600 */
[----:B------:R-:W1:Y:S01]  /*2ce0*/  FLO.U32 R5, R4 ;  /* 0x0000000400057300 */ /* 0x000e6200000e0000 */
[----:B------:R-:W-:Y:S02]  /*2cf0*/  LOP3.LUT R13, R23, R4, RZ, 0xc0, !PT ;  /* 0x00000004170d7212 */ /* 0x000fe400078ec0ff */
[----:B------:R-:W-:-:S05]  /*2d00*/  LOP3.LUT R17, R17, UR5, RZ, 0x30, !PT ;  /* 0x0000000511117c12 */ /* 0x000fca000f8e30ff */
[----:B------:R-:W4:Y:S01]  /*2d10*/  POPC R13, R13 ;  /* 0x0000000d000d7309 */ /* 0x000f220000000000 */
[----:B-1----:R-:W-:-:S13]  /*2d20*/  ISETP.NE.AND P0, PT, R46, R5, PT ;  /* 0x000000052e00720c */ /* 0x002fda0003f05270 */
[----:B--234-:R-:W-:Y:S05]  /*2d30*/  @P0 BRA `(.L_x_236) ;  /* 0x0000000000080947 */ /* 0x01cfea0003800000 */
[----:B------:R-:W-:-:S06]  /*2d40*/  IMAD R12, R9, 0x4, R22 ;  /* 0x00000004090c7824 */ /* 0x000fcc00078e0216 */
[----:B------:R1:W2:Y:S02]  /*2d50*/  ATOMS.ADD R12, [R12], R13 ;  /* 0x0000000d0c0c738c */ /* 0x0002a40000000000 */
.L_x_236:
[----:B------:R-:W-:Y:S05]  /*2d60*/  BSYNC.RECONVERGENT B0 ;  /* 0x0000000000007941 */ /* 0x000fea0003800200 */
.L_x_235:
[----:B------:R-:W-:Y:S01]  /*2d70*/  R2P PR, R17, 0x7f ;  /* 0x0000007f11007804 */ /* 0x000fe20000000000 */
[----:B--2---:R2:W3:Y:S01]  /*2d80*/  SHFL.IDX PT, R12, R12, R5, 0x1f ;  /* 0x00001f050c0c7589 */ /* 0x0044e200000e0000 */
[----:B------:R-:W-:Y:S11]  /*2d90*/  BSSY.RECONVERGENT B0, `(.L_x_237) ;  /* 0x0000023000007945 */ /* 0x000ff60003800200 */
[----:B------:R-:W-:-:S02]  /*2da0*/  VOTE.ANY R0, PT, P0 ;  /* 0x0000000000007806 */ /* 0x000fc400000e0100 */
[----:B------:R-:W-:Y:S02]  /*2db0*/  VOTE.ANY R9, PT, P1 ;  /* 0x0000000000097806 */ /* 0x000fe400008e0100 */
[----:B------:R-:W-:Y:S02]  /*2dc0*/  @!P0 LOP3.LUT R0, RZ, R0, RZ, 0x33, !PT ;  /* 0x00000000ff008212 */ /* 0x000fe400078e33ff */
[----:B------:R-:W-:Y:S02]  /*2dd0*/  VOTE.ANY R15, PT, P2 ;  /* 0x00000000000f7806 */ /* 0x000fe400010e0100 */
[----:B------:R-:W-:Y:S02]  /*2de0*/  @!P1 LOP3.LUT R9, RZ, R9, RZ, 0x33, !PT ;  /* 0x00000009ff099212 */ /* 0x000fe400078e33ff */
[----:B------:R-:W-:Y:S02]  /*2df0*/  @!P2 LOP3.LUT R15, RZ, R15, RZ, 0x33, !PT ;  /* 0x0000000fff0fa212 */ /* 0x000fe400078e33ff */
[----:B------:R-:W-:-:S02]  /*2e00*/  LOP3.LUT R0, R9, R0, RZ, 0xc0, !PT ;  /* 0x0000000009007212 */ /* 0x000fc400078ec0ff */
[----:B------:R-:W-:Y:S02]  /*2e10*/  VOTE.ANY R9, PT, P3 ;  /* 0x0000000000097806 */ /* 0x000fe400018e0100 */
[----:B------:R-:W-:Y:S02]  /*2e20*/  LOP3.LUT R0, R15, R0, RZ, 0xc0, !PT ;  /* 0x000000000f007212 */ /* 0x000fe400078ec0ff */
[----:B------:R-:W-:Y:S02]  /*2e30*/  LOP3.LUT P0, RZ, R17, 0x80, RZ, 0xc0, !PT ;  /* 0x0000008011ff7812 */ /* 0x000fe4000780c0ff */
[----:B------:R-:W-:Y:S02]  /*2e40*/  VOTE.ANY R15, PT, P4 ;  /* 0x00000000000f7806 */ /* 0x000fe400020e0100 */
[----:B------:R-:W-:Y:S02]  /*2e50*/  @!P3 LOP3.LUT R9, RZ, R9, RZ, 0x33, !PT ;  /* 0x00000009ff09b212 */ /* 0x000fe400078e33ff */
[----:B------:R-:W-:-:S02]  /*2e60*/  @!P4 LOP3.LUT R15, RZ, R15, RZ, 0x33, !PT ;  /* 0x0000000fff0fc212 */ /* 0x000fc400078e33ff */
[----:B------:R-:W-:Y:S02]  /*2e70*/  LOP3.LUT R0, R9, R0, RZ, 0xc0, !PT ;  /* 0x0000000009007212 */ /* 0x000fe400078ec0ff */
[----:B------:R-:W-:Y:S02]  /*2e80*/  VOTE.ANY R9, PT, P5 ;  /* 0x0000000000097806 */ /* 0x000fe400028e0100 */
[----:B------:R-:W-:Y:S02]  /*2e90*/  LOP3.LUT R0, R15, R0, RZ, 0xc0, !PT ;  /* 0x000000000f007212 */ /* 0x000fe400078ec0ff */
[----:B------:R-:W-:Y:S02]  /*2ea0*/  VOTE.ANY R15, PT, P6 ;  /* 0x00000000000f7806 */ /* 0x000fe400030e0100 */
[----:B------:R-:W-:Y:S02]  /*2eb0*/  @!P5 LOP3.LUT R9, RZ, R9, RZ, 0x33, !PT ;  /* 0x00000009ff09d212 */ /* 0x000fe400078e33ff */
[----:B------:R-:W-:-:S02]  /*2ec0*/  VOTE.ANY R19, PT, P0 ;  /* 0x0000000000137806 */ /* 0x000fc400000e0100 */
[----:B------:R-:W-:Y:S02]  /*2ed0*/  @!P6 LOP3.LUT R15, RZ, R15, RZ, 0x33, !PT ;  /* 0x0000000fff0fe212 */ /* 0x000fe400078e33ff */
[----:B------:R-:W-:Y:S02]  /*2ee0*/  LOP3.LUT R0, R9, R0, RZ, 0xc0, !PT ;  /* 0x0000000009007212 */ /* 0x000fe400078ec0ff */
[----:B------:R-:W-:Y:S02]  /*2ef0*/  @!P0 LOP3.LUT R19, RZ, R19, RZ, 0x33, !PT ;  /* 0x00000013ff138212 */ /* 0x000fe400078e33ff */
[----:B------:R-:W-:Y:S02]  /*2f00*/  LOP3.LUT R0, R15, R0, RZ, 0xc0, !PT ;  /* 0x000000000f007212 */ /* 0x000fe400078ec0ff */
[----:B------:R-:W-:Y:S02]  /*2f10*/  SHF.R.U32.HI R15, RZ, UR6, R41 ;  /* 0x00000006ff0f7c19 */ /* 0x000fe40008011629 */
[----:B------:R-:W-:Y:S01]  /*2f20*/  LOP3.LUT R4, R19, R0, RZ, 0xc0, !PT ;  /* 0x0000000013047212 */ /* 0x000fe200078ec0ff */
[----:B------:R-:W-:Y:S01]  /*2f30*/  IMAD.MOV.U32 R0, RZ, RZ, RZ ;  /* 0x000000ffff007224 */ /* 0x000fe200078e00ff */
[----:B------:R-:W-:-:S02]  /*2f40*/  LOP3.LUT R15, R15, UR5, RZ, 0x30, !PT ;  /* 0x000000050f0f7c12 */ /* 0x000fc4000f8e30ff */
[----:B------:R-:W4:Y:S01]  /*2f50*/  FLO.U32 R51, R4 ;  /* 0x0000000400337300 */ /* 0x000f2200000e0000 */
[----:B------:R-:W-:-:S07]  /*2f60*/  LOP3.LUT R10, R23, R4, RZ, 0xc0, !PT ;  /* 0x00000004170a7212 */ /* 0x000fce00078ec0ff */
[----:B------:R-:W0:Y:S01]  /*2f70*/  POPC R10, R10 ;  /* 0x0000000a000a7309 */ /* 0x000e220000000000 */
[----:B----4-:R-:W-:-:S13]  /*2f80*/  ISETP.NE.AND P0, PT, R46, R51, PT ;  /* 0x000000332e00720c */ /* 0x010fda0003f05270 */
[----:B0-23--:R-:W-:Y:S05]  /*2f90*/  @P0 BRA `(.L_x_238) ;  /* 0x0000000000080947 */ /* 0x00dfea0003800000 */
[----:B------:R-:W-:-:S05]  /*2fa0*/  IMAD R17, R17, 0x4, R22 ;  /* 0x0000000411117824 */ /* 0x000fca00078e0216 */
[----:B------:R0:W2:Y:S02]  /*2fb0*/  ATOMS.ADD R0, [R17], R10 ;  /* 0x0000000a1100738c */ /* 0x0000a40000000000 */
.L_x_238:
[----:B------:R-:W-:Y:S05]  /*2fc0*/  BSYNC.RECONVERGENT B0 ;  /* 0x0000000000007941 */ /* 0x000fea0003800200 */
.L_x_237:
        /* <DEDUP_REMOVED lines=21> */
[----:B0-----:R-:W-:-:S02]  /*3120*/  VOTE.ANY R17, PT, P0 ;  /* 0x0000000000117806 */ /* 0x001fc400000e0100 */
[----:B------:R-:W-:Y:S02]  /*3130*/  @!P6 LOP3.LUT R9, RZ, R9, RZ, 0x33, !PT ;  /* 0x00000009ff09e212 */ /* 0x000fe400078e33ff */
[----:B------:R-:W-:Y:S02]  /*3140*/  LOP3.LUT R4, R5, R4, RZ, 0xc0, !PT ;  /* 0x0000000405047212 */ /* 0x000fe400078ec0ff */
[----:B------:R-:W-:Y:S02]  /*3150*/  @!P0 LOP3.LUT R17, RZ, R17, RZ, 0x33, !PT ;  /* 0x00000011ff118212 */ /* 0x000fe400078e33ff */
[----:B------:R-:W-:-:S04]  /*3160*/  LOP3.LUT R4, R9, R4, RZ, 0xc0, !PT ;  /* 0x0000000409047212 */ /* 0x000fc800078ec0ff */
[----:B------:R-:W-:Y:S01]  /*3170*/  LOP3.LUT R6, R17, R4, RZ, 0xc0, !PT ;  /* 0x0000000411067212 */ /* 0x000fe200078ec0ff */
[----:B------:R-:W-:Y:S01]  /*3180*/  IMAD.MOV.U32 R4, RZ, RZ, RZ ;  /* 0x000000ffff047224 */ /* 0x000fe200078e00ff */
[----:B------:R-:W-:Y:S02]  /*3190*/  SHF.R.U32.HI R17, RZ, UR6, R40 ;  /* 0x00000006ff117c19 */ /* 0x000fe40008011628 */
[----:B------:R-:W0:Y:S01]  /*31a0*/  FLO.U32 R45, R6 ;  /* 0x00000006002d7300 */ /* 0x000e2200000e0000 */
[----:B------:R-:W-:Y:S02]  /*31b0*/  LOP3.LUT R9, R23, R6, RZ, 0xc0, !PT ;  /* 0x0000000617097212 */ /* 0x000fe400078ec0ff */
[----:B------:R-:W-:-:S05]  /*31c0*/  LOP3.LUT R17, R17, UR5, RZ, 0x30, !PT ;  /* 0x0000000511117c12 */ /* 0x000fca000f8e30ff */
[----:B------:R-:W4:Y:S01]  /*31d0*/  POPC R9, R9 ;  /* 0x0000000900097309 */ /* 0x000f220000000000 */
[----:B0-----:R-:W-:-:S13]  /*31e0*/  ISETP.NE.AND P0, PT, R46, R45, PT ;  /* 0x0000002d2e00720c */ /* 0x001fda0003f05270 */
[----:B--234-:R-:W-:Y:S05]  /*31f0*/  @P0 BRA `(.L_x_240) ;  /* 0x0000000000080947 */ /* 0x01cfea0003800000 */
[----:B------:R-:W-:-:S06]  /*3200*/  IMAD R4, R15, 0x4, R22 ;  /* 0x000000040f047824 */ /* 0x000fcc00078e0216 */
[----:B------:R0:W2:Y:S02]  /*3210*/  ATOMS.ADD R4, [R4], R9 ;  /* 0x000000090404738c */ /* 0x0000a40000000000 */
.L_x_240:
[----:B------:R-:W-:Y:S05]  /*3220*/  BSYNC.RECONVERGENT B0 ;  /* 0x0000000000007941 */ /* 0x000fea0003800200 */
.L_x_239:
[----:B------:R-:W-:Y:S01]  /*3230*/  R2P PR, R17, 0x7f ;  /* 0x0000007f11007804 */ /* 0x000fe20000000000 */
[----:B--2---:R2:W3:Y:S01]  /*3240*/  SHFL.IDX PT, R45, R4, R45, 0x1f ;  /* 0x00001f2d042d7589 */ /* 0x0044e200000e0000 */
[----:B------:R-:W-:Y:S01]  /*3250*/  BSSY.RECONVERGENT B0, `(.L_x_241) ;  /* 0x0000023000007945 */ /* 0x000fe20003800200 */
[----:B------:R-:W-:-:S10]  /*3260*/  IMAD.MOV.U32 R6, RZ, RZ, RZ ;  /* 0x000000ffff067224 */ /* 0x000fd400078e00ff */
        /* <DEDUP_REMOVED lines=22> */
[----:B------:R-:W-:Y:S02]  /*33d0*/  LOP3.LUT R0, R15, R0, RZ, 0xc0, !PT ;  /* 0x000000000f007212 */ /* 0x000fe400078ec0ff */
[----:B------:R-:W-:-:S02]  /*33e0*/  SHF.R.U32.HI R15, RZ, UR6, R39 ;  /* 0x00000006ff0f7c19 */ /* 0x000fc40008011627 */
[----:B------:R-:W-:Y:S02]  /*33f0*/  LOP3.LUT R0, R19, R0, RZ, 0xc0, !PT ;  /* 0x0000000013007212 */ /* 0x000fe400078ec0ff */
[----:B------:R-:W-:Y:S02]  /*3400*/  LOP3.LUT R15, R15, UR5, RZ, 0x30, !PT ;  /* 0x000000050f0f7c12 */ /* 0x000fe4000f8e30ff */
[----:B------:R-:W4:Y:S01]  /*3410*/  FLO.U32 R19, R0 ;  /* 0x0000000000137300 */ /* 0x000f2200000e0000 */
[----:B------:R-:W-:-:S07]  /*3420*/  LOP3.LUT R5, R23, R0, RZ, 0xc0, !PT ;  /* 0x0000000017057212 */ /* 0x000fce00078ec0ff */
[----:B------:R-:W0:Y:S01]  /*3430*/  POPC R5, R5 ;  /* 0x0000000500057309 */ /* 0x000e220000000000 */
[----:B----4-:R-:W-:-:S13]  /*3440*/  ISETP.NE.AND P0, PT, R46, R19, PT ;  /* 0x000000132e00720c */ /* 0x010fda0003f05270 */
[----:B0-23--:R-:W-:Y:S05]  /*3450*/  @P0 BRA `(.L_x_242) ;  /* 0x0000000000080947 */ /* 0x00dfea0003800000 */
[----:B------:R-:W-:-:S06]  /*3460*/  IMAD R6, R17, 0x4, R22 ;  /* 0x0000000411067824 */ /* 0x000fcc00078e0216 */
[----:B------:R0:W2:Y:S02]  /*3470*/  ATOMS.ADD R6, [R6], R5 ;  /* 0x000000050606738c */ /* 0x0000a40000000000 */
.L_x_242:
[----:B------:R-:W-:Y:S05]  /*3480*/  BSYNC.RECONVERGENT B0 ;  /* 0x0000000000007941 */ /* 0x000fea0003800200 */
.L_x_241:
        /* <DEDUP_REMOVED lines=37> */
.L_x_244:
[----:B------:R-:W-:Y:S05]  /*36e0*/  BSYNC.RECONVERGENT B0 ;  /* 0x0000000000007941 */ /* 0x000fea0003800200 */
.L_x_243:
[----:B------:R-:W-:Y:S01]  /*36f0*/  R2P PR, R17, 0x7f ;  /* 0x0000007f11007804 */ /* 0x000fe20000000000 */
[----:B--2---:R2:W3:Y:S01]  /*3700*/  SHFL.IDX PT, R47, R0, R47, 0x1f ;  /* 0x00001f2f002f7589 */ /* 0x0044e200000e0000 */
[----:B------:R-:W-:Y:S11]  /*3710*/  BSSY.RECONVERGENT B0, `(.L_x_245) ;  /* 0x0000021000007945 */ /* 0x000ff60003800200 */
[----:B0-----:R-:W-:-:S02]  /*3720*/  VOTE.ANY R15, PT, P0 ;  /* 0x00000000000f7806 */ /* 0x001fc400000e0100 */
        /* <DEDUP_REMOVED lines=19> */
[----:B------:R-:W-:Y:S01]  /*3860*/  LOP3.LUT R15, R16, R15, RZ, 0xc0, !PT ;  /* 0x0000000f100f7212 */ /* 0x000fe200078ec0ff */
[----:B------:R-:W-:Y:S01]  /*3870*/  IMAD.MOV.U32 R16, RZ, RZ, RZ ;  /* 0x000000ffff107224 */ /* 0x000fe200078e00ff */
[----:B------:R-:W-:Y:S02]  /*3880*/  @!P0 LOP3.LUT R20, RZ, R20, RZ, 0x33, !PT ;  /* 0x00000014ff148212 */ /* 0x000fe400078e33ff */
[----:B------:R-:W-:-:S04]  /*3890*/  LOP3.LUT R15, R18, R15, RZ, 0xc0, !PT ;  /* 0x0000000f120f7212 */ /* 0x000fc800078ec0ff */
[----:B------:R-:W-:-:S04]  /*38a0*/  LOP3.LUT R20, R20, R15, RZ, 0xc0, !PT ;  /* 0x0000000f14147212 */ /* 0x000fc800078ec0ff */
[----:B------:R-:W0:Y:S01]  /*38b0*/  FLO.U32 R49, R20 ;  /* 0x0000001400317300 */ /* 0x000e2200000e0000 */
[----:B------:R-:W-:-:S07]  /*38c0*/  LOP3.LUT R50, R23, R20, RZ, 0xc0, !PT ;  /* 0x0000001417327212 */ /* 0x000fce00078ec0ff */
[----:B------:R-:W4:Y:S01]  /*38d0*/  POPC R50, R50 ;  /* 0x0000003200327309 */ /* 0x000f220000000000 */
[----:B0-----:R-:W-:-:S13]  /*38e0*/  ISETP.NE.AND P0, PT, R46, R49, PT ;  /* 0x000000312e00720c */ /* 0x001fda0003f05270 */
[----:B--234-:R-:W-:Y:S05]  /*38f0*/  @P0 BRA `(.L_x_246) ;  /* 0x0000000000080947 */ /* 0x01cfea0003800000 */
[----:B------:R-:W-:-:S05]  /*3900*/  IMAD R17, R17, 0x4, R22 ;  /* 0x0000000411117824 */ /* 0x000fca00078e0216 */
[----:B------:R0:W2:Y:S02]  /*3910*/  ATOMS.ADD R16, [R17], R50 ;  /* 0x000000321110738c */ /* 0x0000a40000000000 */
.L_x_246:
[----:B------:R-:W-:Y:S05]  /*3920*/  BSYNC.RECONVERGENT B0 ;  /* 0x0000000000007941 */ /* 0x000fea0003800200 */
.L_x_245:
[----:B------:R-:W-:Y:S01]  /*3930*/  R2P PR, R11, 0x7f ;  /* 0x0000007f0b007804 */ /* 0x000fe20000000000 */
[----:B--2---:R2:W3:Y:S01]  /*3940*/  SHFL.IDX PT, R49, R16, R49, 0x1f ;  /* 0x00001f3110317589 */ /* 0x0044e200000e0000 */
[----:B------:R-:W-:Y:S01]  /*3950*/  BSSY.RECONVERGENT B0, `(.L_x_247) ;  /* 0x0000021000007945 */ /* 0x000fe20003800200 */
[----:B------:R-:W-:-:S10]  /*3960*/  IMAD.MOV.U32 R20, RZ, RZ, RZ ;  /* 0x000000ffff147224 */ /* 0x000fd400078e00ff */
[----:B------:R-:W-:Y:S02]  /*3970*/  VOTE.ANY R0, PT, P0 ;  /* 0x0000000000007806 */ /* 0x000fe400000e0100 */
[----:B------:R-:W-:Y:S02]  /*3980*/  VOTE.ANY R15, PT, P1 ;  /* 0x00000000000f7806 */ /* 0x000fe400008e0100 */
[----:B------:R-:W-:Y:S02]  /*3990*/  @!P0 LOP3.LUT R0, RZ, R0, RZ, 0x33, !PT ;  /* 0x00000000ff008212 */ /* 0x000fe400078e33ff */
[----:B0-----:R-:W-:Y:S02]  /*39a0*/  VOTE.ANY R17, PT, P2 ;  /* 0x0000000000117806 */ /* 0x001fe400010e0100 */
        /* <DEDUP_REMOVED lines=25> */
[----:B------:R-:W-:-:S06]  /*3b40*/  IMAD R20, R11, 0x4, R22 ;  /* 0x000000040b147824 */ /* 0x000fcc00078e0216 */
[----:B------:R0:W2:Y:S02]  /*3b50*/  ATOMS.ADD R20, [R20], R21 ;  /* 0x000000151414738c */ /* 0x0000a40000000000 */
.L_x_248:
[----:B------:R-:W-:Y:S05]  /*3b60*/  BSYNC.RECONVERGENT B0 ;  /* 0x0000000000007941 */ /* 0x000fea0003800200 */
.L_x_247:
[----:B------:R-:W-:Y:S01]  /*3b70*/  R2P PR, R7, 0x7f ;  /* 0x0000007f07007804 */ /* 0x000fe20000000000 */
[----:B--2---:R2:W3:Y:S01]  /*3b80*/  SHFL.IDX PT, R20, R20, R15, 0x1f ;  /* 0x00001f0f14147589 */ /* 0x0044e200000e0000 */
[----:B------:R-:W-:Y:S01]  /*3b90*/  BSSY.RECONVERGENT B0, `(.L_x_249) ;  /* 0x0000023000007945 */ /* 0x000fe20003800200 */
[----:B------:R-:W-:-:S10]  /*3ba0*/  IMAD.MOV.U32 R16, RZ, RZ, RZ ;  /* 0x000000ffff107224 */ /* 0x000fd400078e00ff */
        /* <DEDUP_REMOVED lines=23> */
[----:B------:R-:W-:Y:S02]  /*3d20*/  LOP3.LUT R48, R11, R0, RZ, 0xc0, !PT ;  /* 0x000000000b307212 */ /* 0x000fe400078ec0ff */
[----:B------:R-:W-:Y:S02]  /*3d30*/  SHF.R.U32.HI R0, RZ, UR6, R36 ;  /* 0x00000006ff007c19 */ /* 0x000fe40008011624 */
[----:B------:R-:W4:Y:S01]  /*3d40*/  FLO.U32 R18, R48 ;  /* 0x0000003000127300 */ /* 0x000f2200000e0000 */
[----:B------:R-:W-:Y:S02]  /*3d50*/  LOP3.LUT R19, R23, R48, RZ, 0xc0, !PT ;  /* 0x0000003017137212 */ /* 0x000fe400078ec0ff */
[----:B------:R-:W-:-:S05]  /*3d60*/  LOP3.LUT R0, R0, UR5, RZ, 0x30, !PT ;  /* 0x0000000500007c12 */ /* 0x000fca000f8e30ff */
[----:B------:R-:W0:Y:S01]  /*3d70*/  POPC R19, R19 ;  /* 0x0000001300137309 */ /* 0x000e220000000000 */
[----:B----4-:R-:W-:-:S13]  /*3d80*/  ISETP.NE.AND P0, PT, R46, R18, PT ;  /* 0x000000122e00720c */ /* 0x010fda0003f05270 */
[----:B0-23--:R-:W-:Y:S05]  /*3d90*/  @P0 BRA `(.L_x_250) ;  /* 0x0000000000080947 */ /* 0x00dfea0003800000 */
[----:B------:R-:W-:-:S06]  /*3da0*/  IMAD R16, R7, 0x4, R22 ;  /* 0x0000000407107824 */ /* 0x000fcc00078e0216 */
[----:B------:R0:W2:Y:S02]  /*3db0*/  ATOMS.ADD R16, [R16], R19 ;  /* 0x000000131010738c */ /* 0x0000a40000000000 */
.L_x_250:
[----:B------:R-:W-:Y:S05]  /*3dc0*/  BSYNC.RECONVERGENT B0 ;  /* 0x0000000000007941 */ /* 0x000fea0003800200 */
.L_x_249:
[----:B------:R-:W-:Y:S01]  /*3dd0*/  R2P PR, R0, 0x7f ;  /* 0x0000007f00007804 */ /* 0x000fe20000000000 */
[----:B--2---:R2:W3:Y:S01]  /*3de0*/  SHFL.IDX PT, R18, R16, R18, 0x1f ;  /* 0x00001f1210127589 */ /* 0x0044e200000e0000 */
[----:B------:R-:W-:Y:S01]  /*3df0*/  SHF.R.U32.HI R11, RZ, UR6, R35 ;  /* 0x00000006ff0b7c19 */ /* 0x000fe20008011623 */
[----:B------:R-:W-:Y:S01]  /*3e00*/  BSSY.RECONVERGENT B0, `(.L_x_251) ;  /* 0x0000022000007945 */ /* 0x000fe20003800200 */
[----:B------:R-:W-:Y:S02]  /*3e10*/  IMAD.MOV.U32 R15, RZ, RZ, RZ ;  /* 0x000000ffff0f7224 */ /* 0x000fe400078e00ff */
[----:B------:R-:W-:-:S07]  /*3e20*/  LOP3.LUT R11, R11, UR5, RZ, 0x30, !PT ;  /* 0x000000050b0b7c12 */ /* 0x000fce000f8e30ff */
        /* <DEDUP_REMOVED lines=24> */
[----:B------:R-:W4:Y:S01]  /*3fb0*/  FLO.U32 R52, R48 ;  /* 0x0000003000347300 */ /* 0x000f2200000e0000 */
[----:B------:R-:W-:-:S07]  /*3fc0*/  LOP3.LUT R17, R23, R48, RZ, 0xc0, !PT ;  /* 0x0000003017117212 */ /* 0x000fce00078ec0ff */
[----:B------:R-:W0:Y:S01]  /*3fd0*/  POPC R17, R17 ;  /* 0x0000001100117309 */ /* 0x000e220000000000 */
[----:B----4-:R-:W-:-:S13]  /*3fe0*/  ISETP.NE.AND P0, PT, R46, R52, PT ;  /* 0x000000342e00720c */ /* 0x010fda0003f05270 */
[----:B0-23--:R-:W-:Y:S05]  /*3ff0*/  @P0 BRA `(.L_x_252) ;  /* 0x0000000000080947 */ /* 0x00dfea0003800000 */
[----:B------:R-:W-:-:S05]  /*4000*/  IMAD R0, R0, 0x4, R22 ;  /* 0x0000000400007824 */ /* 0x000fca00078e0216 */
[----:B------:R0:W2:Y:S02]  /*4010*/  ATOMS.ADD R15, [R0], R17 ;  /* 0x00000011000f738c */ /* 0x0000a40000000000 */
.L_x_252:
[----:B------:R-:W-:Y:S05]  /*4020*/  BSYNC.RECONVERGENT B0 ;  /* 0x0000000000007941 */ /* 0x000fea0003800200 */
.L_x_251:
[----:B------:R-:W-:Y:S01]  /*4030*/  R2P PR, R11, 0x7f ;  /* 0x0000007f0b007804 */ /* 0x000fe20000000000 */
[----:B--2---:R2:W3:Y:S01]  /*4040*/  SHFL.IDX PT, R16, R15, R52, 0x1f ;  /* 0x00001f340f107589 */ /* 0x0044e200000e0000 */
[----:B------:R-:W-:Y:S11]  /*4050*/  BSSY.RECONVERGENT B0, `(.L_x_253) ;  /* 0x0000023000007945 */ /* 0x000ff60003800200 */
        /* <DEDUP_REMOVED lines=24> */
[----:B------:R0:W4:Y:S01]  /*41e0*/  FLO.U32 R7, R0 ;  /* 0x0000000000077300 */ /* 0x00012200000e0000 */
[----:B------:R-:W-:-:S07]  /*41f0*/  LOP3.LUT R48, R23, R0, RZ, 0xc0, !PT ;  /* 0x0000000017307212 */ /* 0x000fce00078ec0ff */
[----:B--2---:R2:W1:Y:S01]  /*4200*/  POPC R15, R48 ;  /* 0x00000030000f7309 */ /* 0x0044620000000000 */
[----:B0-----:R-:W-:-:S04]  /*4210*/  SHF.R.U32.HI R0, RZ, UR6, R34 ;  /* 0x00000006ff007c19 */ /* 0x001fc80008011622 */
[----:B------:R-:W-:Y:S02]  /*4220*/  LOP3.LUT R0, R0, UR5, RZ, 0x30, !PT ;  /* 0x0000000500007c12 */ /* 0x000fe4000f8e30ff */
[----:B----4-:R-:W-:Y:S01]  /*4230*/  ISETP.NE.AND P0, PT, R46, R7, PT ;  /* 0x000000072e00720c */ /* 0x010fe20003f05270 */
[----:B--2---:R-:W-:-:S12]  /*4240*/  IMAD.MOV.U32 R48, RZ, RZ, RZ ;  /* 0x000000ffff307224 */ /* 0x004fd800078e00ff */
[----:B-1-3--:R-:W-:Y:S05]  /*4250*/  @P0 BRA `(.L_x_254) ;  /* 0x0000000000080947 */ /* 0x00afea0003800000 */
[----:B------:R-:W-:-:S06]  /*4260*/  IMAD R48, R11, 0x4, R22 ;  /* 0x000000040b307824 */ /* 0x000fcc00078e0216 */
[----:B------:R0:W1:Y:S02]  /*4270*/  ATOMS.ADD R48, [R48], R15 ;  /* 0x0000000f3030738c */ /* 0x0000640000000000 */
.L_x_254:
[----:B------:R-:W-:Y:S05]  /*4280*/  BSYNC.RECONVERGENT B0 ;  /* 0x0000000000007941 */ /* 0x000fea0003800200 */
.L_x_253:
[----:B------:R-:W-:Y:S01]  /*4290*/  R2P PR, R0, 0x7f ;  /* 0x0000007f00007804 */ /* 0x000fe20000000000 */
[----:B------:R-:W-:Y:S01]  /*42a0*/  IMAD.IADD R14, R14, 0x1, R8 ;  /* 0x000000010e0e7824 */ /* 0x000fe200078e0208 */
[----:B------:R-:W-:Y:S01]  /*42b0*/  BSSY.RECONVERGENT B0, `(.L_x_255) ;  /* 0x0000025000007945 */ /* 0x000fe20003800200 */
[----:B------:R-:W-:Y:S02]  /*42c0*/  IMAD.IADD R13, R13, 0x1, R12 ;  /* 0x000000010d0d7824 */ /* 0x000fe400078e020c */
[----:B-1----:R1:W2:Y:S08]  /*42d0*/  SHFL.IDX PT, R12, R48, R7, 0x1f ;  /* 0x00001f07300c7589 */ /* 0x0022b000000e0000 */
[----:B------:R-:W-:-:S02]  /*42e0*/  VOTE.ANY R11, PT, P0 ;  /* 0x00000000000b7806 */ /* 0x000fc400000e0100 */
[----:B------:R-:W-:Y:S01]  /*42f0*/  VOTE.ANY R8, PT, P1 ;  /* 0x0000000000087806 */ /* 0x000fe200008e0100 */
[----:B-1----:R-:W-:Y:S01]  /*4300*/  IMAD.MOV.U32 R7, RZ, RZ, RZ ;  /* 0x000000ffff077224 */ /* 0x002fe200078e00ff */
        /* <DEDUP_REMOVED lines=22> */
[----:B------:R1:W3:Y:S01]  /*4470*/  FLO.U32 R8, R52 ;  /* 0x0000003400087300 */ /* 0x0002e200000e0000 */
[----:B------:R-:W-:-:S07]  /*4480*/  LOP3.LUT R11, R23, R52, RZ, 0xc0, !PT ;  /* 0x00000034170b7212 */ /* 0x000fce00078ec0ff */
[----:B------:R-:W4:Y:S01]  /*4490*/  POPC R11, R11 ;  /* 0x0000000b000b7309 */ /* 0x000f220000000000 */
[----:B-1----:R-:W-:-:S04]  /*44a0*/  SHF.R.U32.HI R52, RZ, UR6, R26 ;  /* 0x00000006ff347c19 */ /* 0x002fc8000801161a */
[----:B------:R-:W-:Y:S02]  /*44b0*/  LOP3.LUT R48, R52, UR5, RZ, 0x30, !PT ;  /* 0x0000000534307c12 */ /* 0x000fe4000f8e30ff */
[----:B---3--:R-:W-:-:S13]  /*44c0*/  ISETP.NE.AND P0, PT, R46, R8, PT ;  /* 0x000000082e00720c */ /* 0x008fda0003f05270 */
[----:B--2-4-:R-:W-:Y:S05]  /*44d0*/  @P0 BRA `(.L_x_256) ;  /* 0x0000000000080947 */ /* 0x014fea0003800000 */
[----:B------:R-:W-:-:S05]  /*44e0*/  IMAD R0, R0, 0x4, R22 ;  /* 0x0000000400007824 */ /* 0x000fca00078e0216 */
[----:B------:R1:W2:Y:S02]  /*44f0*/  ATOMS.ADD R7, [R0], R11 ;  /* 0x0000000b0007738c */ /* 0x0002a40000000000 */
.L_x_256:
[----:B------:R-:W-:Y:S05]  /*4500*/  BSYNC.RECONVERGENT B0 ;  /* 0x0000000000007941 */ /* 0x000fea0003800200 */
.L_x_255:
[----:B------:R-:W-:Y:S01]  /*4510*/  R2P PR, R48, 0x7f ;  /* 0x0000007f30007804 */ /* 0x000fe20000000000 */
[----:B------:R-:W-:Y:S01]  /*4520*/  IMAD.IADD R10, R10, 0x1, R51 ;  /* 0x000000010a0a7824 */ /* 0x000fe200078e0233 */
[----:B--2---:R2:W3:Y:S01]  /*4530*/  SHFL.IDX PT, R8, R7, R8, 0x1f ;  /* 0x00001f0807087589 */ /* 0x0044e200000e0000 */
[----:B------:R-:W-:Y:S01]  /*4540*/  BSSY.RECONVERGENT B0, `(.L_x_257) ;  /* 0x0000024000007945 */ /* 0x000fe20003800200 */
[----:B------:R-:W-:Y:S02]  /*4550*/  IMAD.IADD R9, R9, 0x1, R45 ;  /* 0x0000000109097824 */ /* 0x000fe400078e022d */
[----:B------:R-:W-:-:S07]  /*4560*/  IMAD.MOV.U32 R45, RZ, RZ, RZ ;  /* 0x000000ffff2d7224 */ /* 0x000fce00078e00ff */
        /* <DEDUP_REMOVED lines=24> */
[----:B------:R-:W-:Y:S02]  /*46f0*/  SHF.R.U32.HI R51, RZ, UR6, R33 ;  /* 0x00000006ff337c19 */ /* 0x000fe40008011621 */
[----:B------:R1:W4:Y:S02]  /*4700*/  FLO.U32 R0, R52 ;  /* 0x0000003400007300 */ /* 0x00032400000e0000 */
[----:B------:R-:W-:Y:S02]  /*4710*/  LOP3.LUT R51, R51, UR5, RZ, 0x30, !PT ;  /* 0x0000000533337c12 */ /* 0x000fe4000f8e30ff */
[----:B-1----:R-:W-:-:S04]  /*4720*/  LOP3.LUT R52, R23, R52, RZ, 0xc0, !PT ;  /* 0x0000003417347212 */ /* 0x002fc800078ec0ff */
[----:B--2---:R1:W2:Y:S01]  /*4730*/  POPC R7, R52 ;  /* 0x0000003400077309 */ /* 0x0042a20000000000 */
[----:B----4-:R-:W-:-:S13]  /*4740*/  ISETP.NE.AND P0, PT, R46, R0, PT ;  /* 0x000000002e00720c */ /* 0x010fda0003f05270 */
[----:B-123--:R-:W-:Y:S05]  /*4750*/  @P0 BRA `(.L_x_258) ;  /* 0x0000000000080947 */ /* 0x00efea0003800000 */
[----:B------:R-:W-:-:S05]  /*4760*/  IMAD R48, R48, 0x4, R22 ;  /* 0x0000000430307824 */ /* 0x000fca00078e0216 */
[----:B------:R1:W2:Y:S02]  /*4770*/  ATOMS.ADD R45, [R48], R7 ;  /* 0x00000007302d738c */ /* 0x0002a40000000000 */
.L_x_258:
[----:B------:R-:W-:Y:S05]  /*4780*/  BSYNC.RECONVERGENT B0 ;  /* 0x0000000000007941 */ /* 0x000fea0003800200 */
.L_x_257:
[----:B------:R-:W-:Y:S01]  /*4790*/  R2P PR, R51, 0x7f ;  /* 0x0000007f33007804 */ /* 0x000fe20000000000 */
[----:B------:R-:W-:Y:S01]  /*47a0*/  IMAD.IADD R6, R5, 0x1, R6 ;  /* 0x0000000105067824 */ /* 0x000fe200078e0206 */
[----:B--2---:R2:W3:Y:S01]  /*47b0*/  SHFL.IDX PT, R0, R45, R0, 0x1f ;  /* 0x00001f002d007589 */ /* 0x0044e200000e0000 */
[----:B------:R-:W-:Y:S01]  /*47c0*/  IMAD.IADD R4, R4, 0x1, R47 ;  /* 0x0000000104047824 */ /* 0x000fe200078e022f */
[----:B------:R-:W-:Y:S01]  /*47d0*/  SHF.R.U32.HI R47, RZ, UR6, R32 ;  /* 0x00000006ff2f7c19 */ /* 0x000fe20008011620 */
[----:B------:R-:W-:Y:S03]  /*47e0*/  BSSY.RECONVERGENT B0, `(.L_x_259) ;  /* 0x0000022000007945 */ /* 0x000fe60003800200 */
[----:B------:R-:W-:-:S05]  /*47f0*/  LOP3.LUT R47, R47, UR5, RZ, 0x30, !PT ;  /* 0x000000052f2f7c12 */ /* 0x000fca000f8e30ff */
        /* <DEDUP_REMOVED lines=9> */
[----:B------:R-:W-:Y:S02]  /*4890*/  VOTE.ANY R48, PT, P3 ;  /* 0x0000000000307806 */ /* 0x000fe400018e0100 */
[----:B------:R-:W-:Y:S02]  /*48a0*/  VOTE.ANY R52, PT, P0 ;  /* 0x0000000000347806 */ /* 0x000fe400000e0100 */
[----:B------:R-:W-:Y:S02]  /*48b0*/  @!P3 LOP3.LUT R48, RZ, R48, RZ, 0x33, !PT ;  /* 0x00000030ff30b212 */ /* 0x000fe400078e33ff */
[----:B------:R-:W-:Y:S02]  /*48c0*/  @!P0 LOP3.LUT R52, RZ, R52, RZ, 0x33, !PT ;  /* 0x00000034ff348212 */ /* 0x000fe400078e33ff */
        /* <DEDUP_REMOVED lines=11> */
[----:B------:R-:W-:-:S04]  /*4980*/  LOP3.LUT R52, R52, R5, RZ, 0xc0, !PT ;  /* 0x0000000534347212 */ /* 0x000fc800078ec0ff */
[----:B------:R1:W4:Y:S02]  /*4990*/  FLO.U32 R5, R52 ;  /* 0x0000003400057300 */ /* 0x00032400000e0000 */
[----:B-1----:R-:W-:-:S06]  /*49a0*/  LOP3.LUT R52, R23, R52, RZ, 0xc0, !PT ;  /* 0x0000003417347212 */ /* 0x002fcc00078ec0ff */
[----:B--2---:R1:W2:Y:S01]  /*49b0*/  POPC R45, R52 ;  /* 0x00000034002d7309 */ /* 0x0042a20000000000 */
[----:B----4-:R-:W-:-:S13]  /*49c0*/  ISETP.NE.AND P0, PT, R46, R5, PT ;  /* 0x000000052e00720c */ /* 0x010fda0003f05270 */
[----:B-1-3--:R-:W-:Y:S05]  /*49d0*/  @P0 BRA `(.L_x_260) ;  /* 0x0000000000080947 */ /* 0x00afea0003800000 */
[----:B------:R-:W-:-:S06]  /*49e0*/  IMAD R48, R51, 0x4, R22 ;  /* 0x0000000433307824 */ /* 0x000fcc00078e0216 */
[----:B--2---:R1:W3:Y:S02]  /*49f0*/  ATOMS.ADD R48, [R48], R45 ;  /* 0x0000002d3030738c */ /* 0x0042e40000000000 */
.L_x_260:
[----:B------:R-:W-:Y:S05]  /*4a00*/  BSYNC.RECONVERGENT B0 ;  /* 0x0000000000007941 */ /* 0x000fea0003800200 */
.L_x_259:
[----:B------:R-:W-:Y:S01]  /*4a10*/  R2P PR, R47, 0x7f ;  /* 0x0000007f2f007804 */ /* 0x000fe20000000000 */
[----:B------:R-:W-:Y:S01]  /*4a20*/  IMAD.IADD R50, R50, 0x1, R49 ;  /* 0x0000000132327824 */ /* 0x000fe200078e0231 */
[----:B---3--:R3:W4:Y:S01]  /*4a30*/  SHFL.IDX PT, R48, R48, R5, 0x1f ;  /* 0x00001f0530307589 */ /* 0x00872200000e0000 */
[----:B------:R-:W-:Y:S01]  /*4a40*/  IMAD.IADD R20, R21, 0x1, R20 ;  /* 0x0000000115147824 */ /* 0x000fe200078e0214 */
[----:B------:R-:W-:Y:S01]  /*4a50*/  SHF.R.U32.HI R21, RZ, UR6, R31 ;  /* 0x00000006ff157c19 */ /* 0x000fe2000801161f */
[----:B------:R-:W-:Y:S03]  /*4a60*/  BSSY.RECONVERGENT B0, `(.L_x_261) ;  /* 0x0000022000007945 */ /* 0x000fe60003800200 */
[----:B---3--:R-:W-:Y:S01]  /*4a70*/  LOP3.LUT R5, R21, UR5, RZ, 0x30, !PT ;  /* 0x0000000515057c12 */ /* 0x008fe2000f8e30ff */
        /* <DEDUP_REMOVED lines=24> */
[----:B------:R-:W-:-:S04]  /*4c00*/  LOP3.LUT R52, R49, R52, RZ, 0xc0, !PT ;  /* 0x0000003431347212 */ /* 0x000fc800078ec0ff */
[----:B------:R-:W3:Y:S01]  /*4c10*/  FLO.U32 R49, R52 ;  /* 0x0000003400317300 */ /* 0x000ee200000e0000 */
[----:B------:R-:W-:-:S07]  /*4c20*/  LOP3.LUT R51, R23, R52, RZ, 0xc0, !PT ;  /* 0x0000003417337212 */ /* 0x000fce00078ec0ff */
[----:B------:R-:W0:Y:S01]  /*4c30*/  POPC R51, R51 ;  /* 0x0000003300337309 */ /* 0x000e220000000000 */
[----:B---3--:R-:W-:-:S13]  /*4c40*/  ISETP.NE.AND P0, PT, R46, R49, PT ;  /* 0x000000312e00720c */ /* 0x008fda0003f05270 */
[----:B0---4-:R-:W-:Y:S05]  /*4c50*/  @P0 BRA `(.L_x_262) ;  /* 0x0000000000080947 */ /* 0x011fea0003800000 */
[----:B------:R-:W-:-:S05]  /*4c60*/  IMAD R52, R47, 0x4, R22 ;  /* 0x000000042f347824 */ /* 0x000fca00078e0216 */
[----:B------:R0:W3:Y:S02]  /*4c70*/  ATOMS.ADD R21, [R52], R51 ;  /* 0x000000333415738c */ /* 0x0000e40000000000 */
.L_x_262:
[----:B------:R-:W-:Y:S05]  /*4c80*/  BSYNC.RECONVERGENT B0 ;  /* 0x0000000000007941 */ /* 0x000fea0003800200 */
.L_x_261:
        /* <DEDUP_REMOVED lines=32> */
[----:B------:R-:W0:Y:S01]  /*4e90*/  FLO.U32 R19, R52 ;  /* 0x0000003400137300 */ /* 0x000e2200000e0000 */
[----:B------:R-:W-:-:S07]  /*4ea0*/  LOP3.LUT R47, R23, R52, RZ, 0xc0, !PT ;  /* 0x00000034172f7212 */ /* 0x000fce00078ec0ff */
[----:B------:R-:W3:Y:S01]  /*4eb0*/  POPC R47, R47 ;  /* 0x0000002f002f7309 */ /* 0x000ee20000000000 */
[----:B0-----:R-:W-:-:S13]  /*4ec0*/  ISETP.NE.AND P0, PT, R46, R19, PT ;  /* 0x000000132e00720c */ /* 0x001fda0003f05270 */
[----:B---34-:R-:W-:Y:S05]  /*4ed0*/  @P0 BRA `(.L_x_264) ;  /* 0x0000000000080947 */ /* 0x018fea0003800000 */
[----:B------:R-:W-:-:S05]  /*4ee0*/  IMAD R52, R5, 0x4, R22 ;  /* 0x0000000405347824 */ /* 0x000fca00078e0216 */
[----:B------:R0:W3:Y:S02]  /*4ef0*/  ATOMS.ADD R17, [R52], R47 ;  /* 0x0000002f3411738c */ /* 0x0000e40000000000 */
.L_x_264:
[----:B------:R-:W-:Y:S05]  /*4f00*/  BSYNC.RECONVERGENT B0 ;  /* 0x0000000000007941 */ /* 0x000fea0003800200 */
.L_x_263:
        /* <DEDUP_REMOVED lines=39> */
.L_x_266:
[----:B------:R-:W-:Y:S05]  /*5180*/  BSYNC.RECONVERGENT B0 ;  /* 0x0000000000007941 */ /* 0x000fea0003800200 */
.L_x_265:
[----:B------:R-:W-:Y:S01]  /*5190*/  R2P PR, R19, 0x7f ;  /* 0x0000007f13007804 */ /* 0x000fe20000000000 */
[----:B------:R-:W-:Y:S01]  /*51a0*/  IMAD.IADD R0, R7, 0x1, R0 ;  /* 0x0000000107007824 */ /* 0x000fe200078e0200 */
[----:B---3--:R3:W4:Y:S01]  /*51b0*/  SHFL.IDX PT, R11, R11, R5, 0x1f ;  /* 0x00001f050b0b7589 */ /* 0x00872200000e0000 */
[----:B--2---:R-:W-:Y:S01]  /*51c0*/  IMAD.IADD R48, R45, 0x1, R48 ;  /* 0x000000012d307824 */ /* 0x004fe200078e0230 */
[----:B-1----:R-:W-:Y:S01]  /*51d0*/  SHF.R.U32.HI R45, RZ, UR6, R28 ;  /* 0x00000006ff2d7c19 */ /* 0x002fe2000801161c */
[----:B------:R-:W-:Y:S03]  /*51e0*/  BSSY.RECONVERGENT B0, `(.L_x_267) ;  /* 0x0000022000007945 */ /* 0x000fe60003800200 */
[----:B------:R-:W-:-:S05]  /*51f0*/  LOP3.LUT R45, R45, UR5, RZ, 0x30, !PT ;  /* 0x000000052d2d7c12 */ /* 0x000fca000f8e30ff */
        /* <DEDUP_REMOVED lines=24> */
[----:B------:R0:W1:Y:S01]  /*5380*/  FLO.U32 R7, R52 ;  /* 0x0000003400077300 */ /* 0x00006200000e0000 */
[----:B------:R-:W-:-:S07]  /*5390*/  LOP3.LUT R49, R23, R52, RZ, 0xc0, !PT ;  /* 0x0000003417317212 */ /* 0x000fce00078ec0ff */
[----:B------:R-:W2:Y:S01]  /*53a0*/  POPC R49, R49 ;  /* 0x0000003100317309 */ /* 0x000ea20000000000 */
[----:B0-----:R-:W-:Y:S01]  /*53b0*/  IMAD.MOV.U32 R52, RZ, RZ, RZ ;  /* 0x000000ffff347224 */ /* 0x001fe200078e00ff */
[----:B-1----:R-:W-:-:S13]  /*53c0*/  ISETP.NE.AND P0, PT, R46, R7, PT ;  /* 0x000000072e00720c */ /* 0x002fda0003f05270 */
[----:B--234-:R-:W-:Y:S05]  /*53d0*/  @P0 BRA `(.L_x_268) ;  /* 0x0000000000080947 */ /* 0x01cfea0003800000 */
[----:B------:R-:W-:-:S06]  /*53e0*/  IMAD R52, R19, 0x4, R22 ;  /* 0x0000000413347824 */ /* 0x000fcc00078e0216 */
[----:B------:R0:W1:Y:S02]  /*53f0*/  ATOMS.ADD R52, [R52], R49 ;  /* 0x000000313434738c */ /* 0x0000640000000000 */
.L_x_268:
[----:B------:R-:W-:Y:S05]  /*5400*/  BSYNC.RECONVERGENT B0 ;  /* 0x0000000000007941 */ /* 0x000fea0003800200 */
.L_x_267:
[----:B------:R-:W-:Y:S01]  /*5410*/  R2P PR, R45, 0x7f ;  /* 0x0000007f2d007804 */ /* 0x000fe20000000000 */
[----:B-1----:R1:W2:Y:S01]  /*5420*/  SHFL.IDX PT, R52, R52, R7, 0x1f ;  /* 0x00001f0734347589 */ /* 0x0022a200000e0000 */
[----:B------:R-:W-:Y:S11]  /*5430*/  BSSY.RECONVERGENT B0, `(.L_x_269) ;  /* 0x0000021000007945 */ /* 0x000ff60003800200 */
[----:B------:R-:W-:-:S02]  /*5440*/  VOTE.ANY R5, PT, P0 ;  /* 0x0000000000057806 */ /* 0x000fc400000e0100 */
[----:B------:R-:W-:Y:S02]  /*5450*/  VOTE.ANY R19, PT, P1 ;  /* 0x0000000000137806 */ /* 0x000fe400008e0100 */
[----:B------:R-:W-:Y:S02]  /*5460*/  @!P0 LOP3.LUT R5, RZ, R5, RZ, 0x33, !PT ;  /* 0x00000005ff058212 */ /* 0x000fe400078e33ff */
[----:B------:R-:W-:Y:S02]  /*5470*/  @!P1 LOP3.LUT R19, RZ, R19, RZ, 0x33, !PT ;  /* 0x00000013ff139212 */ /* 0x000fe400078e33ff */
[----:B-1----:R-:W-:Y:S02]  /*5480*/  VOTE.ANY R7, PT, P5 ;  /* 0x0000000000077806 */ /* 0x002fe400028e0100 */
[----:B------:R-:W-:Y:S02]  /*5490*/  LOP3.LUT R5, R19, R5, RZ, 0xc0, !PT ;  /* 0x0000000513057212 */ /* 0x000fe400078ec0ff */
[----:B------:R-:W-:-:S02]  /*54a0*/  VOTE.ANY R19, PT, P2 ;  /* 0x0000000000137806 */ /* 0x000fc400010e0100 */
        /* <DEDUP_REMOVED lines=9> */
[----:B------:R-:W-:-:S04]  /*5540*/  LOP3.LUT R5, R19, R5, RZ, 0xc0, !PT ;  /* 0x0000000513057212 */ /* 0x000fc800078ec0ff */
        /* <DEDUP_REMOVED lines=9> */
[----:B------:R-:W3:Y:S01]  /*55e0*/  POPC R5, R5 ;  /* 0x0000000500057309 */ /* 0x000ee20000000000 */
[----:B-1----:R-:W-:Y:S01]  /*55f0*/  ISETP.NE.AND P0, PT, R46, R7, PT ;  /* 0x000000072e00720c */ /* 0x002fe20003f05270 */
[----:B------:R-:W-:-:S12]  /*5600*/  IMAD.MOV.U32 R46, RZ, RZ, RZ ;  /* 0x000000ffff2e7224 */ /* 0x000fd800078e00ff */
[----:B--23--:R-:W-:Y:S05]  /*5610*/  @P0 BRA `(.L_x_270) ;  /* 0x0000000000080947 */ /* 0x00cfea0003800000 */
[----:B------:R-:W-:-:S05]  /*5620*/  IMAD R22, R45, 0x4, R22 ;  /* 0x000000042d167824 */ /* 0x000fca00078e0216 */
[----:B------:R1:W2:Y:S02]  /*5630*/  ATOMS.ADD R46, [R22], R5 ;  /* 0x00000005162e738c */ /* 0x0002a40000000000 */
.L_x_270:
[----:B------:R-:W-:Y:S05]  /*5640*/  BSYNC.RECONVERGENT B0 ;  /* 0x0000000000007941 */ /* 0x000fea0003800200 */
.L_x_269:
[----:B-12---:R1:W2:Y:S01]  /*5650*/  SHFL.IDX PT, R22, R46, R7, 0x1f ;  /* 0x00001f072e167589 */ /* 0x0062a200000e0000 */
[----:B------:R-:W-:Y:S01]  /*5660*/  LOP3.LUT R19, R44, 0x80000000, RZ, 0x3c, !PT ;  /* 0x800000002c137812 */ /* 0x000fe200078e3cff */
[----:B------:R-:W-:Y:S01]  /*5670*/  IMAD.IADD R11, R15, 0x1, R11 ;  /* 0x000000010f0b7824 */ /* 0x000fe200078e020b */
[----:B------:R-:W-:Y:S01]  /*5680*/  LEA R14, R14, UR4, 0x2 ;  /* 0x000000040e0e7c11 */ /* 0x000fe2000f8e10ff */
[----:B------:R-:W-:Y:S01]  /*5690*/  BAR.SYNC.DEFER_BLOCKING 0x0 ;  /* 0x0000000000007b1d */ /* 0x000fe20000010000 */
[----:B------:R-:W-:Y:S01]  /*56a0*/  LOP3.LUT R43, R43, 0x80000000, RZ, 0x3c, !PT ;  /* 0x800000002b2b7812 */ /* 0x000fe200078e3cff */
[----:B------:R-:W-:Y:S01]  /*56b0*/  IMAD.IADD R21, R51, 0x1, R21 ;  /* 0x0000000133157824 */ /* 0x000fe200078e0215 */
[----:B------:R-:W-:Y:S01]  /*56c0*/  LEA R13, R13, UR4, 0x2 ;  /* 0x000000040d0d7c11 */ /* 0x000fe2000f8e10ff */
[----:B------:R-:W-:Y:S01]  /*56d0*/  IMAD.IADD R17, R47, 0x1, R17 ;  /* 0x000000012f117824 */ /* 0x000fe200078e0211 */
[----:B------:R-:W-:Y:S01]  /*56e0*/  LOP3.LUT R15, R42, 0x80000000, RZ, 0x3c, !PT ;  /* 0x800000002a0f7812 */ /* 0x000fe200078e3cff */
[----:B------:R-:W-:Y:S01]  /*56f0*/  IMAD.IADD R52, R49, 0x1, R52 ;  /* 0x0000000131347824 */ /* 0x000fe200078e0234 */
[----:B------:R-:W-:Y:S01]  /*5700*/  LEA R10, R10, UR4, 0x2 ;  /* 0x000000040a0a7c11 */ /* 0x000fe2000f8e10ff */
[----:B------:R-:W-:Y:S01]  /*5710*/  BSSY B1, `(.L_x_271) ;  /* 0x0000058000017945 */ /* 0x000fe20003800000 */
[----:B------:R-:W-:-:S02]  /*5720*/  LEA R42, R9, UR4, 0x2 ;  /* 0x00000004092a7c11 */ /* 0x000fc4000f8e10ff */
[----:B------:R-:W-:Y:S02]  /*5730*/  LEA R4, R4, UR4, 0x2 ;  /* 0x0000000404047c11 */ /* 0x000fe4000f8e10ff */
[----:B------:R-:W-:Y:S02]  /*5740*/  LEA R50, R50, UR4, 0x2 ;  /* 0x0000000432327c11 */ /* 0x000fe4000f8e10ff */
[----:B-1----:R-:W-:Y:S02]  /*5750*/  LEA R7, R20, UR4, 0x2 ;  /* 0x0000000414077c11 */ /* 0x002fe4000f8e10ff */
[----:B------:R-:W-:Y:S02]  /*5760*/  LEA R18, R18, UR4, 0x2 ;  /* 0x0000000412127c11 */ /* 0x000fe4000f8e10ff */
[----:B------:R-:W-:Y:S01]  /*5770*/  LEA R9, R16, UR4, 0x2 ;  /* 0x0000000410097c11 */ /* 0x000fe2000f8e10ff */
[----:B--2---:R-:W-:Y:S01]  /*5780*/  IMAD.IADD R22, R5, 0x1, R22 ;  /* 0x0000000105167824 */ /* 0x004fe200078e0216 */
[----:B------:R-:W-:-:S02]  /*5790*/  LEA R5, R6, UR4, 0x2 ;  /* 0x0000000406057c11 */ /* 0x000fc4000f8e10ff */
[----:B------:R-:W-:Y:S01]  /*57a0*/  LEA R12, R12, UR4, 0x2 ;  /* 0x000000040c0c7c11 */ /* 0x000fe2000f8e10ff */
[----:B------:R-:W-:Y:S01]  /*57b0*/  STS [R14+-0x4], R19 ;  /* 0xfffffc130e007388 */ /* 0x000fe20000000800 */
[----:B------:R-:W-:Y:S02]  /*57c0*/  LEA R48, R48, UR4, 0x2 ;  /* 0x0000000430307c11 */ /* 0x000fe4000f8e10ff */
[----:B------:R-:W-:Y:S01]  /*57d0*/  LEA R21, R21, UR4, 0x2 ;  /* 0x0000000415157c11 */ /* 0x000fe2000f8e10ff */
[----:B------:R1:W-:Y:S01]  /*57e0*/  STS [R13+-0x4], R43 ;  /* 0xfffffc2b0d007388 */ /* 0x0003e20000000800 */
[----:B------:R-:W-:Y:S02]  /*57f0*/  LEA R11, R11, UR4, 0x2 ;  /* 0x000000040b0b7c11 */ /* 0x000fe4000f8e10ff */
[----:B------:R-:W-:Y:S01]  /*5800*/  LEA R52, R52, UR4, 0x2 ;  /* 0x0000000434347c11 */ /* 0x000fe2000f8e10ff */
[----:B------:R2:W-:Y:S01]  /*5810*/  STS [R10+-0x4], R15 ;  /* 0xfffffc0f0a007388 */ /* 0x0005e20000000800 */
[----:B------:R-:W-:-:S03]  /*5820*/  ISETP.NE.AND P0, PT, R53, RZ, PT ;  /* 0x000000ff3500720c */ /* 0x000fc60003f05270 */
[----:B------:R-:W-:Y:S01]  /*5830*/  STS [R42+-0x4], R41 ;  /* 0xfffffc292a007388 */ /* 0x000fe20000000800 */
[----:B-1----:R-:W-:-:S03]  /*5840*/  LEA R13, R8, UR4, 0x2 ;  /* 0x00000004080d7c11 */ /* 0x002fc6000f8e10ff */
[----:B------:R1:W-:Y:S01]  /*5850*/  STS [R5+-0x4], R40 ;  /* 0xfffffc2805007388 */ /* 0x0003e20000000800 */
[----:B--2---:R-:W-:-:S03]  /*5860*/  LEA R15, R0, UR4, 0x2 ;  /* 0x00000004000f7c11 */ /* 0x004fc6000f8e10ff */
[----:B------:R-:W-:Y:S01]  /*5870*/  STS [R4+-0x4], R39 ;  /* 0xfffffc2704007388 */ /* 0x000fe20000000800 */
[----:B------:R-:W-:-:S03]  /*5880*/  LEA R0, R17, UR4, 0x2 ;  /* 0x0000000411007c11 */ /* 0x000fc6000f8e10ff */
[----:B------:R-:W-:Y:S01]  /*5890*/  STS [R50+-0x4], R25 ;  /* 0xfffffc1932007388 */ /* 0x000fe20000000800 */
[----:B-1----:R-:W-:-:S03]  /*58a0*/  LEA R5, R22, UR4, 0x2 ;  /* 0x0000000416057c11 */ /* 0x002fc6000f8e10ff */
[----:B------:R-:W-:Y:S04]  /*58b0*/  STS [R7+-0x4], R38 ;  /* 0xfffffc2607007388 */ /* 0x000fe80000000800 */
[----:B------:R-:W-:Y:S04]  /*58c0*/  STS [R18+-0x4], R37 ;  /* 0xfffffc2512007388 */ /* 0x000fe80000000800 */
[----:B------:R-:W-:Y:S04]  /*58d0*/  STS [R9+-0x4], R36 ;  /* 0xfffffc2409007388 */ /* 0x000fe80000000800 */
[----:B------:R-:W-:Y:S04]  /*58e0*/  STS [R12+-0x4], R35 ;  /* 0xfffffc230c007388 */ /* 0x000fe80000000800 */
[----:B------:R1:W-:Y:S04]  /*58f0*/  STS [R13+-0x4], R34 ;  /* 0xfffffc220d007388 */ /* 0x0003e80000000800 */
[----:B------:R2:W-:Y:S04]  /*5900*/  STS [R15+-0x4], R26 ;  /* 0xfffffc1a0f007388 */ /* 0x0005e80000000800 */
[----:B------:R2:W-:Y:S01]  /*5910*/  STS [R48+-0x4], R33 ;  /* 0xfffffc2130007388 */ /* 0x0005e20000000800 */
[----:B-1----:R-:W-:-:S03]  /*5920*/  LEA R13, R3, UR4, 0x3 ;  /* 0x00000004030d7c11 */ /* 0x002fc6000f8e18ff */
[----:B------:R2:W-:Y:S04]  /*5930*/  STS [R21+-0x4], R32 ;  /* 0xfffffc2015007388 */ /* 0x0005e80000000800 */
[----:B------:R2:W-:Y:S04]  /*5940*/  STS [R0+-0x4], R31 ;  /* 0xfffffc1f00007388 */ /* 0x0005e80000000800 */
[----:B------:R2:W-:Y:S04]  /*5950*/  STS [R11+-0x4], R30 ;  /* 0xfffffc1e0b007388 */ /* 0x0005e80000000800 */
[----:B------:R2:W-:Y:S04]  /*5960*/  STS [R52+-0x4], R29 ;  /* 0xfffffc1d34007388 */ /* 0x0005e80000000800 */
[----:B------:R2:W-:Y:S01]  /*5970*/  STS [R5+-0x4], R28 ;  /* 0xfffffc1c05007388 */ /* 0x0005e20000000800 */
[----:B------:R-:W-:Y:S05]  /*5980*/  @P0 BRA `(.L_x_272) ;  /* 0x0000000000c00947 */ /* 0x000fea0003800000 */
[----:B------:R-:W1:Y:S02]  /*5990*/  LDCU.64 UR10, c[0x0][0x398] ;  /* 0x00007300ff0a77ac */ /* 0x000e640008000a00 */
[----:B-1----:R-:W-:-:S04]  /*59a0*/  LEA R6, P0, R3, UR10, 0x3 ;  /* 0x0000000a03067c11 */ /* 0x002fc8000f8018ff */
[----:B------:R-:W-:-:S05]  /*59b0*/  LEA.HI.X R7, R3, UR11, RZ, 0x3, P0 ;  /* 0x0000000b03077c11 */ /* 0x000fca00080f1cff */
[----:B--2---:R-:W2:Y:S01]  /*59c0*/  LDG.E.64 R4, desc[UR8][R6.64] ;  /* 0x0000000806047981 */ /* 0x004ea2000c1e1b00 */
[----:B------:R-:W-:Y:S01]  /*59d0*/  SHF.R.S32.HI R9, RZ, 0x1f, R24 ;  /* 0x0000001fff097819 */ /* 0x000fe20000011418 */
[----:B------:R-:W-:Y:S01]  /*59e0*/  UISETP.GE.AND UP0, UPT, UR7, 0x1, UPT ;  /* 0x000000010700788c */ /* 0x000fe2000bf06270 */
[----:B------:R-:W-:Y:S01]  /*59f0*/  IMAD.MOV.U32 R0, RZ, RZ, R27 ;  /* 0x000000ffff007224 */ /* 0x000fe200078e001b */
[----:B--2---:R-:W-:-:S05]  /*5a00*/  IADD3 R4, P0, PT, -R24, R4, RZ ;  /* 0x0000000418047210 */ /* 0x004fca0007f1e1ff */
[----:B------:R-:W-:-:S05]  /*5a10*/  IMAD.X R5, R5, 0x1, ~R9, P0 ;  /* 0x0000000105057824 */ /* 0x000fca00000e0e09 */
[----:B------:R1:W-:Y:S01]  /*5a20*/  STS.64 [R13+0x7200], R4 ;  /* 0x007200040d007388 */ /* 0x0003e20000000a00 */
[----:B------:R-:W-:Y:S05]  /*5a30*/  BRA.U !UP0, `(.L_x_273) ;  /* 0x00000001086c7547 */ /* 0x000fea000b800000 */
[----:B------:R-:W-:Y:S01]  /*5a40*/  BSSY B0, `(.L_x_274) ;  /* 0x0000019000007945 */ /* 0x000fe20003800000 */
[----:B------:R-:W-:Y:S02]  /*5a50*/  IMAD.MOV.U32 R6, RZ, RZ, -0x1 ;  /* 0xffffffffff067424 */ /* 0x000fe400078e00ff */
[----:B------:R-:W-:Y:S02]  /*5a60*/  IMAD.U32 R7, RZ, RZ, UR7 ;  /* 0x00000007ff077e24 */ /* 0x000fe4000f8e00ff */
[----:B------:R-:W-:-:S07]  /*5a70*/  IMAD.MOV.U32 R0, RZ, RZ, R27 ;  /* 0x000000ffff007224 */ /* 0x000fce00078e001b */
.L_x_278:
[----:B-1----:R-:W1:Y:S01]  /*5a80*/  LDC.64 R4, c[0x0][0x380] ;  /* 0x0000e000ff047b82 */ /* 0x002e620000000a00 */
[----:B------:R-:W-:Y:S01]  /*5a90*/  VIADD R11, R7, 0xffffffff ;  /* 0xffffffff070b7836 */ /* 0x000fe20000000000 */
[----:B------:R-:W-:Y:S03]  /*5aa0*/  BSSY B2, `(.L_x_275) ;  /* 0x0000008000027945 */ /* 0x000fe60003800000 */
[----:B------:R-:W-:-:S04]  /*5ab0*/  IMAD R9, R11, 0x100, R3 ;  /* 0x000001000b097824 */ /* 0x000fc800078e0203 */
[----:B-1----:R-:W-:-:S07]  /*5ac0*/  IMAD.WIDE R4, R9, 0x4, R4 ;  /* 0x0000000409047825 */ /* 0x002fce00078e0204 */
.L_x_276:
[----:B------:R-:W-:Y:S05]  /*5ad0*/  YIELD ;  /* 0x0000000000007946 */ /* 0x000fea0003800000 */
[----:B------:R1:W-:Y:S06]  /*5ae0*/  MEMBAR.SC.CTA ;  /* 0x0000000000007992 */ /* 0x0003ec0000000000 */
[----:B-1----:R-:W2:Y:S02]  /*5af0*/  LDG.E.STRONG.SYS R8, desc[UR8][R4.64] ;  /* 0x0000000804087981 */ /* 0x002ea4000c1f5900 */
[----:B--2---:R-:W-:-:S13]  /*5b00*/  ISETP.NE.AND P0, PT, R8, RZ, PT ;  /* 0x000000ff0800720c */ /* 0x004fda0003f05270 */
[----:B------:R-:W-:Y:S05]  /*5b10*/  @!P0 BRA `(.L_x_276) ;  /* 0xfffffffc00ec8947 */ /* 0x000fea000383ffff */
[----:B------:R-:W-:Y:S05]  /*5b20*/  BSYNC B2 ;  /* 0x0000000000027941 */ /* 0x000fea0003800000 */
.L_x_275:
[----:B------:R-:W-:Y:S01]  /*5b30*/  BSSY.RECONVERGENT B2, `(.L_x_277) ;  /* 0x0000006000027945 */ /* 0x000fe20003800200 */
[C---:B------:R-:W-:Y:S02]  /*5b40*/  ISETP.GT.AND P0, PT, R8.reuse, -0x1, PT ;  /* 0xffffffff0800780c */ /* 0x040fe40003f04270 */
[----:B------:R-:W-:Y:S01]  /*5b50*/  LOP3.LUT R5, R8, 0x3fffffff, RZ, 0xc0, !PT ;  /* 0x3fffffff08057812 */ /* 0x000fe200078ec0ff */
[----:B------:R-:W-:Y:S05]  /*5b60*/  WARPSYNC.EXCLUSIVE R6 ;  /* 0x0000000006007348 */ /* 0x000fea0003a00000 */
[----:B------:R-:W-:-:S05]  /*5b70*/  IMAD.IADD R0, R5, 0x1, R0 ;  /* 0x0000000105007824 */ /* 0x000fca00078e0200 */
[----:B------:R-:W-:-:S07]  /*5b80*/  VOTE.ANY R6, PT, P0 ;  /* 0x0000000000067806 */ /* 0x000fce00000e0100 */
[----:B------:R-:W-:Y:S05]  /*5b90*/  BSYNC.RECONVERGENT B2 ;  /* 0x0000000000027941 */ /* 0x000fea0003800200 */
.L_x_277:
[----:B------:R-:W-:Y:S01]  /*5ba0*/  ISETP.GT.U32.AND P1, PT, R7, 0x1, PT ;  /* 0x000000010700780c */ /* 0x000fe20003f24070 */
[----:B------:R-:W-:-:S12]  /*5bb0*/  IMAD.MOV.U32 R7, RZ, RZ, R11 ;  /* 0x000000ffff077224 */ /* 0x000fd800078e000b */
[----:B------:R-:W-:Y:S05]  /*5bc0*/  @P0 BRA P1, `(.L_x_278) ;  /* 0xfffffffc00ac0947 */ /* 0x000fea000083ffff */
[----:B------:R-:W-:Y:S05]  /*5bd0*/  BSYNC B0 ;  /* 0x0000000000007941 */ /* 0x000fea0003800000 */
.L_x_274:
[----:B------:R2:W3:Y:S02]  /*5be0*/  LDS.64 R4, [R13+0x7200] ;  /* 0x007200000d047984 */ /* 0x0004e40000000a00 */
.L_x_273:
[----:B------:R-:W4:Y:S01]  /*5bf0*/  LDC.64 R6, c[0x0][0x380] ;  /* 0x0000e000ff067b82 */ /* 0x000f220000000a00 */
[C---:B------:R-:W-:Y:S01]  /*5c00*/  IMAD.IADD R11, R0.reuse, 0x1, -R27 ;  /* 0x00000001000b7824 */ /* 0x040fe200078e0a1b */
[----:B------:R-:W-:Y:S01]  /*5c10*/  LOP3.LUT R9, R0, 0x80000000, RZ, 0xfc, !PT ;  /* 0x8000000000097812 */ /* 0x000fe200078efcff */
[----:B------:R-:W-:-:S03]  /*5c20*/  IMAD.U32 R15, RZ, RZ, UR7 ;  /* 0x00000007ff0f7e24 */ /* 0x000fc6000f8e00ff */
[----:B-1-3--:R-:W-:Y:S01]  /*5c30*/  IADD3 R4, P0, PT, R11, R4, RZ ;  /* 0x000000040b047210 */ /* 0x00afe20007f1e0ff */
[----:B------:R-:W-:-:S03]  /*5c40*/  IMAD R15, R15, 0x100, R3 ;  /* 0x000001000f0f7824 */ /* 0x000fc600078e0203 */
[----:B------:R-:W-:-:S05]  /*5c50*/  LEA.HI.X.SX32 R5, R11, R5, 0x1, P0 ;  /* 0x000000050b057211 */ /* 0x000fca00000f0eff */
[----:B------:R1:W-:Y:S01]  /*5c60*/  STS.64 [R13+0x7200], R4 ;  /* 0x007200040d007388 */ /* 0x0003e20000000a00 */
[----:B----4-:R-:W-:-:S05]  /*5c70*/  IMAD.WIDE R6, R15, 0x4, R6 ;  /* 0x000000040f067825 */ /* 0x010fca00078e0206 */
[----:B------:R1:W-:Y:S02]  /*5c80*/  STG.E.STRONG.SYS desc[UR8][R6.64], R9 ;  /* 0x0000000906007986 */ /* 0x0003e4000c115908 */
.L_x_272:
[----:B------:R-:W-:Y:S05]  /*5c90*/  BSYNC B1 ;  /* 0x0000000000017941 */ /* 0x000fea0003800000 */
.L_x_271:
[----:B-1----:R-:W1:Y:S01]  /*5ca0*/  LDC.64 R6, c[0x0][0x390] ;  /* 0x0000e400ff067b82 */ /* 0x002e620000000a00 */
[----:B------:R-:W-:-:S06]  /*5cb0*/  UIMAD UR6, UR7, 0x1c80, URZ ;  /* 0x00001c80070678a4 */ /* 0x000fcc000f8e02ff */
[----:B--2---:R-:W-:Y:S01]  /*5cc0*/  IMAD.U32 R0, RZ, RZ, UR6 ;  /* 0x00000006ff007e24 */ /* 0x004fe2000f8e00ff */
[----:B------:R-:W2:Y:S03]  /*5cd0*/  LDC R9, c[0x0][0x3c0] ;  /* 0x0000f000ff097b82 */ /* 0x000ea60000000800 */
[----:B------:R-:W-:Y:S01]  /*5ce0*/  VIADD R0, R0, 0x1c80 ;  /* 0x00001c8000007836 */ /* 0x000fe20000000000 */
[----:B-1----:R-:W-:-:S04]  /*5cf0*/  ISETP.EQ.U32.AND P1, PT, R6, RZ, PT ;  /* 0x000000ff0600720c */ /* 0x002fc80003f22070 */
[CC--:B--2---:R-:W-:Y:S02]  /*5d00*/  ISETP.GE.AND P0, PT, R0.reuse, R9.reuse, PT ;  /* 0x000000090000720c */ /* 0x0c4fe40003f06270 */
[----:B------:R-:W-:Y:S02]  /*5d10*/  ISETP.GT.AND P3, PT, R0, R9, PT ;  /* 0x000000090000720c */ /* 0x000fe40003f64270 */
[----:B------:R-:W-:Y:S02]  /*5d20*/  ISETP.EQ.OR.EX P0, PT, R7, RZ, !P0, P1 ;  /* 0x000000ff0700720c */ /* 0x000fe40004702710 */
[C---:B------:R-:W-:Y:S02]  /*5d30*/  LEA R0, R3.reuse, UR4, 0x2 ;  /* 0x0000000403007c11 */ /* 0x040fe4000f8e10ff */
[----:B------:R-:W-:-:S13]  /*5d40*/  ISETP.GT.U32.OR P0, PT, R3, 0xff, P0 ;  /* 0x000000ff0300780c */ /* 0x000fda0000704470 */
[----:B------:R-:W-:Y:S05]  /*5d50*/  @P0 BRA `(.L_x_279) ;  /* 0x0000000000200947 */ /* 0x000fea0003800000 */
[----:B------:R-:W1:Y:S01]  /*5d60*/  LDS.64 R4, [R13+0x7200] ;  /* 0x007200000d047984 */ /* 0x000e620000000a00 */
[C---:B------:R-:W-:Y:S02]  /*5d70*/  LEA R6, P2, R3.reuse, R6, 0x3 ;  /* 0x0000000603067211 */ /* 0x040fe400078418ff */
[--C-:B------:R-:W-:Y:S02]  /*5d80*/  SHF.R.S32.HI R11, RZ, 0x1f, R27.reuse ;  /* 0x0000001fff0b7819 */ /* 0x100fe4000001141b */
[----:B------:R-:W-:Y:S02]  /*5d90*/  LEA.HI.X R7, R3, R7, RZ, 0x3, P2 ;  /* 0x0000000703077211 */ /* 0x000fe400010f1cff */
[----:B-1----:R-:W-:Y:S02]  /*5da0*/  IADD3 R4, P0, P1, R4, R24, R27 ;  /* 0x0000001804047210 */ /* 0x002fe4000791e01b */
[----:B------:R-:W-:-:S04]  /*5db0*/  SHF.R.S32.HI R24, RZ, 0x1f, R24 ;  /* 0x0000001fff187819 */ /* 0x000fc80000011418 */
[----:B------:R-:W-:-:S05]  /*5dc0*/  IADD3.X R5, PT, PT, R5, R24, R11, P0, P1 ;  /* 0x0000001805057210 */ /* 0x000fca00007e240b */
[----:B------:R1:W-:Y:S02]  /*5dd0*/  STG.E.64 desc[UR8][R6.64], R4 ;  /* 0x0000000406007986 */ /* 0x0003e4000c101b08 */
.L_x_279:
[----:B------:R-:W-:Y:S05]  /*5de0*/  WARPSYNC.ALL ;  /* 0x0000000000007948 */ /* 0x000fea0003800000 */
[----:B------:R-:W-:Y:S06]  /*5df0*/  BAR.SYNC.DEFER_BLOCKING 0x0 ;  /* 0x0000000000007b1d */ /* 0x000fec0000010000 */
[----:B------:R-:W-:Y:S05]  /*5e00*/  @P3 BRA `(.L_x_280) ;  /* 0x0000000c009c3947 */ /* 0x000fea0003800000 */
[----:B------:R-:W1:Y:S01]  /*5e10*/  LDS R2, [R0] ;  /* 0x0000000000027984 */ /* 0x000e620000000800 */
[----:B------:R-:W1:Y:S01]  /*5e20*/  LDCU UR6, c[0x0][0x3c4] ;  /* 0x00007880ff0677ac */ /* 0x000e620008000800 */
[----:B------:R-:W2:Y:S01]  /*5e30*/  LDCU.64 UR10, c[0x0][0x3a0] ;  /* 0x00007400ff0a77ac */ /* 0x000ea20008000a00 */
[----:B-1----:R-:W-:Y:S02]  /*5e40*/  SHF.R.U32.HI R4, RZ, UR6, R2 ;  /* 0x00000006ff047c19 */ /* 0x002fe40008011602 */
[----:B------:R-:W-:Y:S02]  /*5e50*/  LOP3.LUT R11, R2, 0x80000000, RZ, 0x3c, !PT ;  /* 0x80000000020b7812 */ /* 0x000fe400078e3cff */
[----:B------:R-:W-:-:S04]  /*5e60*/  LOP3.LUT R4, R4, UR5, RZ, 0x30, !PT ;  /* 0x0000000504047c12 */ /* 0x000fc8000f8e30ff */
[----:B------:R-:W-:-:S06]  /*5e70*/  LEA R5, R4, UR4, 0x3 ;  /* 0x0000000404057c11 */ /* 0x000fcc000f8e18ff */
[----:B------:R-:W1:Y:S02]  /*5e80*/  LDS.64 R4, [R5+0x7200] ;  /* 0x0072000005047984 */ /* 0x000e640000000a00 */
[----:B-1----:R-:W-:-:S05]  /*5e90*/  IADD3 R4, P0, PT, R4, R3, RZ ;  /* 0x0000000304047210 */ /* 0x002fca0007f1e0ff */
[----:B------:R-:W-:Y:S01]  /*5ea0*/  IMAD.X R7, RZ, RZ, R5, P0 ;  /* 0x000000ffff077224 */ /* 0x000fe200000e0605 */
[----:B--2---:R-:W-:-:S04]  /*5eb0*/  LEA R6, P0, R4, UR10, 0x2 ;  /* 0x0000000a04067c11 */ /* 0x004fc8000f8010ff */
[----:B------:R-:W-:-:S05]  /*5ec0*/  LEA.HI.X R7, R4, UR11, R7, 0x2, P0 ;  /* 0x0000000b04077c11 */ /* 0x000fca00080f1407 */
[----:B------:R-:W-:Y:S01]  /*5ed0*/  STG.E desc[UR8][R6.64], R11 ;  /* 0x0000000b06007986 */ /* 0x000fe2000c101908 */
[----:B------:R-:W-:-:S03]  /*5ee0*/  NOP ;  /* 0x0000000000007918 */ /* 0x000fc60000000000 */
[----:B------:R-:W1:Y:S02]  /*5ef0*/  LDS R2, [R0+0x600] ;  /* 0x0006000000027984 */ /* 0x000e640000000800 */
[----:B-1----:R-:W-:Y:S02]  /*5f00*/  SHF.R.U32.HI R4, RZ, UR6, R2 ;  /* 0x00000006ff047c19 */ /* 0x002fe40008011602 */
[----:B------:R-:W-:Y:S02]  /*5f10*/  LOP3.LUT R11, R2, 0x80000000, RZ, 0x3c, !PT ;  /* 0x80000000020b7812 */ /* 0x000fe400078e3cff */
[----:B------:R-:W-:-:S04]  /*5f20*/  LOP3.LUT R4, R4, UR5, RZ, 0x30, !PT ;  /* 0x0000000504047c12 */ /* 0x000fc8000f8e30ff */
[----:B------:R-:W-:-:S06]  /*5f30*/  LEA R5, R4, UR4, 0x3 ;  /* 0x0000000404057c11 */ /* 0x000fcc000f8e18ff */
[----:B------:R-:W1:Y:S02]  /*5f40*/  LDS.64 R4, [R5+0x7200] ;  /* 0x0072000005047984 */ /* 0x000e640000000a00 */
[----:B-1----:R-:W-:-:S05]  /*5f50*/  IADD3 R4, P0, PT, R4, R3, RZ ;  /* 0x0000000304047210 */ /* 0x002fca0007f1e0ff */
[----:B------:R-:W-:Y:S01]  /*5f60*/  IMAD.X R9, RZ, RZ, R5, P0 ;  /* 0x000000ffff097224 */ /* 0x000fe200000e0605 */
[----:B------:R-:W-:-:S04]  /*5f70*/  LEA R8, P0, R4, UR10, 0x2 ;  /* 0x0000000a04087c11 */ /* 0x000fc8000f8010ff */
        /* <DEDUP_REMOVED lines=196> */
[----:B-1----:R-:W-:-:S04]  /*6bc0*/  SHF.R.U32.HI R2, RZ, UR6, R0 ;  /* 0x00000006ff027c19 */ /* 0x002fc80008011600 */
[----:B------:R-:W-:-:S04]  /*6bd0*/  LOP3.LUT R2, R2, UR5, RZ, 0x30, !PT ;  /* 0x0000000502027c12 */ /* 0x000fc8000f8e30ff */
[----:B------:R-:W-:-:S06]  /*6be0*/  LEA R4, R2, UR4, 0x3 ;  /* 0x0000000402047c11 */ /* 0x000fcc000f8e18ff */
[----:B------:R-:W1:Y:S02]  /*6bf0*/  LDS.64 R4, [R4+0x7200] ;  /* 0x0072000004047984 */ /* 0x000e640000000a00 */
[----:B-1----:R-:W-:-:S05]  /*6c00*/  IADD3 R3, P0, PT, R4, R3, RZ ;  /* 0x0000000304037210 */ /* 0x002fca0007f1e0ff */
[----:B------:R-:W-:Y:S01]  /*6c10*/  IMAD.X R6, RZ, RZ, R5, P0 ;  /* 0x000000ffff067224 */ /* 0x000fe200000e0605 */
[C---:B------:R-:W-:Y:S02]  /*6c20*/  LEA R2, P0, R3.reuse, UR10, 0x2 ;  /* 0x0000000a03027c11 */ /* 0x040fe4000f8010ff */
[----:B------:R-:W-:Y:S02]  /*6c30*/  LOP3.LUT R5, R0, 0x80000000, RZ, 0x3c, !PT ;  /* 0x8000000000057812 */ /* 0x000fe400078e3cff */
[----:B------:R-:W-:-:S05]  /*6c40*/  LEA.HI.X R3, R3, UR11, R6, 0x2, P0 ;  /* 0x0000000b03037c11 */ /* 0x000fca00080f1406 */
[----:B------:R-:W-:Y:S01]  /*6c50*/  STG.E desc[UR8][R2.64+0x6c00], R5 ;  /* 0x006c000502007986 */ /* 0x000fe2000c101908 */
[----:B------:R-:W-:Y:S01]  /*6c60*/  NOP ;  /* 0x0000000000007918 */ /* 0x000fe20000000000 */
[----:B------:R-:W-:Y:S05]  /*6c70*/  EXIT ;  /* 0x000000000000794d */ /* 0x000fea0003800000 */
.L_x_280:
[----:B-1----:R-:W-:Y:S01]  /*6c80*/  IMAD.U32 R4, RZ, RZ, UR7 ;  /* 0x00000007ff047e24 */ /* 0x002fe2000f8e00ff */
[----:B------:R-:W-:Y:S01]  /*6c90*/  BSSY.RECONVERGENT B0, `(.L_x_281) ;  /* 0x000001e000007945 */ /* 0x000fe20003800200 */
[C---:B------:R-:W-:Y:S02]  /*6ca0*/  VIADD R6, R3.reuse, 0x300 ;  /* 0x0000030003067836 */ /* 0x040fe40000000000 */
        /* <DEDUP_REMOVED lines=15> */
[----:B------:R-:W1:Y:S01]  /*6da0*/  LDS R4, [R0] ;  /* 0x0000000000047984 */ /* 0x000e620000000800 */
[----:B------:R-:W1:Y:S01]  /*6db0*/  LDCU UR6, c[0x0][0x3c4] ;  /* 0x00007880ff0677ac */ /* 0x000e620008000800 */
[----:B------:R-:W2:Y:S01]  /*6dc0*/  LDCU.64 UR10, c[0x0][0x3a0] ;  /* 0x00007400ff0a77ac */ /* 0x000ea20008000a00 */
[----:B-1----:R-:W-:-:S04]  /*6dd0*/  SHF.R.U32.HI R6, RZ, UR6, R4 ;  /* 0x00000006ff067c19 */ /* 0x002fc80008011604 */
[----:B------:R-:W-:-:S04]  /*6de0*/  LOP3.LUT R6, R6, UR5, RZ, 0x30, !PT ;  /* 0x0000000506067c12 */ /* 0x000fc8000f8e30ff */
[----:B------:R-:W-:-:S05]  /*6df0*/  LEA R8, R6, UR4, 0x3 ;  /* 0x0000000406087c11 */ /* 0x000fca000f8e18ff */
[----:B------:R-:W1:Y:S02]  /*6e00*/  LDS.64 R6, [R8+0x7200] ;  /* 0x0072000008067984 */ /* 0x000e640000000a00 */
[----:B-1----:R-:W-:-:S05]  /*6e10*/  IADD3 R9, P1, PT, R6, R3, RZ ;  /* 0x0000000306097210 */ /* 0x002fca0007f3e0ff */
[----:B------:R-:W-:Y:S01]  /*6e20*/  IMAD.X R12, RZ, RZ, R7, P1 ;  /* 0x000000ffff0c7224 */ /* 0x000fe200008e0607 */
[----:B--2---:R-:W-:-:S04]  /*6e30*/  LEA R6, P1, R9, UR10, 0x2 ;  /* 0x0000000a09067c11 */ /* 0x004fc8000f8210ff */
[----:B------:R-:W-:Y:S02]  /*6e40*/  LEA.HI.X R7, R9, UR11, R12, 0x2, P1 ;  /* 0x0000000b09077c11 */ /* 0x000fe400088f140c */
[----:B------:R-:W-:-:S05]  /*6e50*/  LOP3.LUT R9, R4, 0x80000000, RZ, 0x3c, !PT ;  /* 0x8000000004097812 */ /* 0x000fca00078e3cff */
[----:B------:R1:W-:Y:S02]  /*6e60*/  STG.E desc[UR8][R6.64], R9 ;  /* 0x0000000906007986 */ /* 0x0003e4000c101908 */
.L_x_282:
[----:B------:R-:W-:Y:S05]  /*6e70*/  BSYNC.RECONVERGENT B0 ;  /* 0x0000000000007941 */ /* 0x000fea0003800200 */
.L_x_281:
[----:B------:R-:W-:Y:S01]  /*6e80*/  NOP ;  /* 0x0000000000007918 */ /* 0x000fe20000000000 */
[----:B------:R-:W-:Y:S01]  /*6e90*/  BSSY.RECONVERGENT B0, `(.L_x_283) ;  /* 0x0000011000007945 */ /* 0x000fe20003800200 */
[----:B------:R-:W-:Y:S02]  /*6ea0*/  ISETP.GE.AND P1, PT, R10, R5, PT ;  /* 0x000000050a00720c */ /* 0x000fe40003f26270 */
[----:B------:R-:W-:Y:S01]  /*6eb0*/  LOP3.LUT R10, R3, 0xc00, RZ, 0xfc, !PT ;  /* 0x00000c00030a7812 */ /* 0x000fe200078efcff */
[----:B------:R-:W-:Y:S10]  /*6ec0*/  @P2 BRA `(.L_x_284) ;  /* 0x0000000000342947 */ /* 0x000ff40003800000 */
[----:B------:R-:W1:Y:S01]  /*6ed0*/  LDS R4, [R0+0x600] ;  /* 0x0006000000047984 */ /* 0x000e620000000800 */
        /* <DEDUP_REMOVED lines=12> */
.L_x_284:
[----:B------:R-:W-:Y:S05]  /*6fa0*/  BSYNC.RECONVERGENT B0 ;  /* 0x0000000000007941 */ /* 0x000fea0003800200 */
.L_x_283:
[----:B------:R-:W-:Y:S01]  /*6fb0*/  NOP ;  /* 0x0000000000007918 */ /* 0x000fe20000000000 */
[----:B------:R-:W-:Y:S01]  /*6fc0*/  BSSY.RECONVERGENT B0, `(.L_x_285) ;  /* 0x0000011000007945 */ /* 0x000fe20003800200 */
[----:B------:R-:W-:Y:S01]  /*6fd0*/  ISETP.GE.AND P2, PT, R10, R5, PT ;  /* 0x000000050a00720c */ /* 0x000fe20003f46270 */
[----:B------:R-:W-:Y:S02]  /*6fe0*/  VIADD R10, R3, 0xd80 ;  /* 0x00000d80030a7836 */ /* 0x000fe40000000000 */
[----:B------:R-:W-:Y:S10]  /*6ff0*/  @P3 BRA `(.L_x_286) ;  /* 0x0000000000343947 */ /* 0x000ff40003800000 */
[----:B------:R-:W1:Y:S01]  /*7000*/  LDS R4, [R0+0xc00] ;  /* 0x000c000000047984 */ /* 0x000e620000000800 */
[----:B------:R-:W1:Y:S01]  /*7010*/  LDCU UR6, c[0x0][0x3c4] ;  /* 0x00007880ff0677ac */ /* 0x000e620008000800 */
[----:B------:R-:W3:Y:S01]  /*7020*/  LDCU.64 UR10, c[0x0][0x3a0] ;  /* 0x00007400ff0a77ac */ /* 0x000ee20008000a00 */
[----:B-12---:R-:W-:-:S04]  /*7030*/  SHF.R.U32.HI R6, RZ, UR6, R4 ;  /* 0x00000006ff067c19 */ /* 0x006fc80008011604 */
[----:B------:R-:W-:-:S04]  /*7040*/  LOP3.LUT R6, R6, UR5, RZ, 0x30, !PT ;  /* 0x0000000506067c12 */ /* 0x000fc8000f8e30ff */
[----:B------:R-:W-:-:S05]  /*7050*/  LEA R8, R6, UR4, 0x3 ;  /* 0x0000000406087c11 */ /* 0x000fca000f8e18ff */
[----:B------:R-:W1:Y:S02]  /*7060*/  LDS.64 R6, [R8+0x7200] ;  /* 0x0072000008067984 */ /* 0x000e640000000a00 */
[----:B-1----:R-:W-:-:S05]  /*7070*/  IADD3 R9, P3, PT, R6, R3, RZ ;  /* 0x0000000306097210 */ /* 0x002fca0007f7e0ff */
[----:B------:R-:W-:Y:S01]  /*7080*/  IMAD.X R12, RZ, RZ, R7, P3 ;  /* 0x000000ffff0c7224 */ /* 0x000fe200018e0607 */
[----:B---3--:R-:W-:-:S04]  /*7090*/  LEA R6, P3, R9, UR10, 0x2 ;  /* 0x0000000a09067c11 */ /* 0x008fc8000f8610ff */
[----:B------:R-:W-:Y:S02]  /*70a0*/  LEA.HI.X R7, R9, UR11, R12, 0x2, P3 ;  /* 0x0000000b09077c11 */ /* 0x000fe400098f140c */
[----:B------:R-:W-:-:S05]  /*70b0*/  LOP3.LUT R9, R4, 0x80000000, RZ, 0x3c, !PT ;  /* 0x8000000004097812 */ /* 0x000fca00078e3cff */
[----:B------:R3:W-:Y:S02]  /*70c0*/  STG.E desc[UR8][R6.64+0xc00], R9 ;  /* 0x000c000906007986 */ /* 0x0007e4000c101908 */
.L_x_286:
[----:B------:R-:W-:Y:S05]  /*70d0*/  BSYNC.RECONVERGENT B0 ;  /* 0x0000000000007941 */ /* 0x000fea0003800200 */
.L_x_285:
[----:B------:R-:W-:Y:S01]  /*70e0*/  NOP ;  /* 0x0000000000007918 */ /* 0x000fe20000000000 */
[----:B------:R-:W-:Y:S01]  /*70f0*/  BSSY.RECONVERGENT B0, `(.L_x_287) ;  /* 0x0000011000007945 */ /* 0x000fe20003800200 */
[----:B------:R-:W-:Y:S01]  /*7100*/  ISETP.GE.AND P3, PT, R10, R5, PT ;  /* 0x000000050a00720c */ /* 0x000fe20003f66270 */
[----:B------:R-:W-:Y:S02]  /*7110*/  VIADD R10, R3, 0xf00 ;  /* 0x00000f00030a7836 */ /* 0x000fe40000000000 */
[----:B------:R-:W-:Y:S10]  /*7120*/  @P4 BRA `(.L_x_288) ;  /* 0x0000000000344947 */ /* 0x000ff40003800000 */
[----:B------:R-:W1:Y:S01]  /*7130*/  LDS R4, [R0+0x1200] ;  /* 0x0012000000047984 */ /* 0x000e620000000800 */
[----:B------:R-:W1:Y:S01]  /*7140*/  LDCU UR6, c[0x0][0x3c4] ;  /* 0x00007880ff0677ac */ /* 0x000e620008000800 */
[----:B------:R-:W4:Y:S01]  /*7150*/  LDCU.64 UR10, c[0x0][0x3a0] ;  /* 0x00007400ff0a77ac */ /* 0x000f220008000a00 */
[----:B-123--:R-:W-:-:S04]  /*7160*/  SHF.R.U32.HI R6, RZ, UR6, R4 ;  /* 0x00000006ff067c19 */ /* 0x00efc80008011604 */
[----:B------:R-:W-:-:S04]  /*7170*/  LOP3.LUT R6, R6, UR5, RZ, 0x30, !PT ;  /* 0x0000000506067c12 */ /* 0x000fc8000f8e30ff */
[----:B------:R-:W-:-:S05]  /*7180*/  LEA R8, R6, UR4, 0x3 ;  /* 0x0000000406087c11 */ /* 0x000fca000f8e18ff */
[----:B------:R-:W1:Y:S02]  /*7190*/  LDS.64 R6, [R8+0x7200] ;  /* 0x0072000008067984 */ /* 0x000e640000000a00 */
[----:B-1----:R-:W-:-:S05]  /*71a0*/  IADD3 R9, P4, PT, R6, R3, RZ ;  /* 0x0000000306097210 */ /* 0x002fca0007f9e0ff */
[----:B------:R-:W-:Y:S01]  /*71b0*/  IMAD.X R12, RZ, RZ, R7, P4 ;  /* 0x000000ffff0c7224 */ /* 0x000fe200020e0607 */
[----:B----4-:R-:W-:-:S04]  /*71c0*/  LEA R6, P4, R9, UR10, 0x2 ;  /* 0x0000000a09067c11 */ /* 0x010fc8000f8810ff */
[----:B------:R-:W-:Y:S02]  /*71d0*/  LEA.HI.X R7, R9, UR11, R12, 0x2, P4 ;  /* 0x0000000b09077c11 */ /* 0x000fe4000a0f140c */
[----:B------:R-:W-:-:S05]  /*71e0*/  LOP3.LUT R9, R4, 0x80000000, RZ, 0x3c, !PT ;  /* 0x8000000004097812 */ /* 0x000fca00078e3cff */
[----:B------:R4:W-:Y:S02]  /*71f0*/  STG.E desc[UR8][R6.64+0x1200], R9 ;  /* 0x0012000906007986 */ /* 0x0009e4000c101908 */
.L_x_288:
[----:B------:R-:W-:Y:S05]  /*7200*/  BSYNC.RECONVERGENT B0 ;  /* 0x0000000000007941 */ /* 0x000fea0003800200 */
.L_x_287:
[----:B------:R-:W-:Y:S01]  /*7210*/  NOP ;  /* 0x0000000000007918 */ /* 0x000fe20000000000 */
[----:B------:R-:W-:Y:S01]  /*7220*/  BSSY.RECONVERGENT B0, `(.L_x_289) ;  /* 0x0000011000007945 */ /* 0x000fe20003800200 */
[----:B------:R-:W-:Y:S01]  /*7230*/  ISETP.GE.AND P4, PT, R10, R5, PT ;  /* 0x000000050a00720c */ /* 0x000fe20003f86270 */
[----:B------:R-:W-:Y:S02]  /*7240*/  VIADD R10, R3, 0x1080 ;  /* 0x00001080030a7836 */ /* 0x000fe40000000000 */
[----:B------:R-:W-:Y:S10]  /*7250*/  @P5 BRA `(.L_x_290) ;  /* 0x0000000000345947 */ /* 0x000ff40003800000 */
[----:B------:R-:W1:Y:S01]  /*7260*/  LDS R4, [R0+0x1800] ;  /* 0x0018000000047984 */ /* 0x000e620000000800 */
[----:B------:R-:W1:Y:S01]  /*7270*/  LDCU UR6, c[0x0][0x3c4] ;  /* 0x00007880ff0677ac */ /* 0x000e620008000800 */
[----:B------:R-:W5:Y:S01]  /*7280*/  LDCU.64 UR10, c[0x0][0x3a0] ;  /* 0x00007400ff0a77ac */ /* 0x000f620008000a00 */
[----:B-1234-:R-:W-:-:S04]  /*7290*/  SHF.R.U32.HI R6, RZ, UR6, R4 ;  /* 0x00000006ff067c19 */ /* 0x01efc80008011604 */
[----:B------:R-:W-:-:S04]  /*72a0*/  LOP3.LUT R6, R6, UR5, RZ, 0x30, !PT ;  /* 0x0000000506067c12 */ /* 0x000fc8000f8e30ff */
[----:B------:R-:W-:-:S05]  /*72b0*/  LEA R8, R6, UR4, 0x3 ;  /* 0x0000000406087c11 */ /* 0x000fca000f8e18ff */
[----:B------:R-:W1:Y:S02]  /*72c0*/  LDS.64 R6, [R8+0x7200] ;  /* 0x0072000008067984 */ /* 0x000e640000000a00 */
[----:B-1----:R-:W-:-:S05]  /*72d0*/  IADD3 R9, P5, PT, R6, R3, RZ ;  /* 0x0000000306097210 */ /* 0x002fca0007fbe0ff */
[----:B------:R-:W-:Y:S01]  /*72e0*/  IMAD.X R12, RZ, RZ, R7, P5 ;  /* 0x000000ffff0c7224 */ /* 0x000fe200028e0607 */
[----:B-----5:R-:W-:-:S04]  /*72f0*/  LEA R6, P5, R9, UR10, 0x2 ;  /* 0x0000000a09067c11 */ /* 0x020fc8000f8a10ff */
[----:B------:R-:W-:Y:S02]  /*7300*/  LEA.HI.X R7, R9, UR11, R12, 0x2, P5 ;  /* 0x0000000b09077c11 */ /* 0x000fe4000a8f140c */
[----:B------:R-:W-:-:S05]  /*7310*/  LOP3.LUT R9, R4, 0x80000000, RZ, 0x3c, !PT ;  /* 0x8000000004097812 */ /* 0x000fca00078e3cff */
[----:B------:R1:W-:Y:S02]  /*7320*/  STG.E desc[UR8][R6.64+0x1800], R9 ;  /* 0x0018000906007986 */ /* 0x0003e4000c101908 */
.L_x_290:
[----:B------:R-:W-:Y:S05]  /*7330*/  BSYNC.RECONVERGENT B0 ;  /* 0x0000000000007941 */ /* 0x000fea0003800200 */
.L_x_289:
        /* <DEDUP_REMOVED lines=18> */
.L_x_292:
[----:B------:R-:W-:Y:S05]  /*7460*/  BSYNC.RECONVERGENT B0 ;  /* 0x0000000000007941 */ /* 0x000fea0003800200 */
.L_x_291:
        /* <DEDUP_REMOVED lines=18> */
.L_x_294:
[----:B------:R-:W-:Y:S05]  /*7590*/  BSYNC.RECONVERGENT B0 ;  /* 0x0000000000007941 */ /* 0x000fea0003800200 */
.L_x_293:
        /* <DEDUP_REMOVED lines=18> */
.L_x_296:
[----:B------:R-:W-:Y:S05]  /*76c0*/  BSYNC.RECONVERGENT B0 ;  /* 0x0000000000007941 */ /* 0x000fea0003800200 */
.L_x_295:
        /* <DEDUP_REMOVED lines=18> */
.L_x_298:
[----:B------:R-:W-:Y:S05]  /*77f0*/  BSYNC.RECONVERGENT B0 ;  /* 0x0000000000007941 */ /* 0x000fea0003800200 */
.L_x_297:
[----:B------:R-:W-:Y:S01]  /*7800*/  NOP ;  /* 0x0000000000007918 */ /* 0x000fe20000000000 */
[----:B------:R-:W-:Y:S01]  /*7810*/  BSSY.RECONVERGENT B0, `(.L_x_299) ;  /* 0x0000011000007945 */ /* 0x000fe20003800200 */
[----:B------:R-:W-:Y:S02]  /*7820*/  ISETP.GE.AND P2, PT, R10, R5, PT ;  /* 0x000000050a00720c */ /* 0x000fe40003f46270 */
[----:B------:R-:W-:Y:S01]  /*7830*/  LOP3.LUT R10, R3, 0x1800, RZ, 0xfc, !PT ;  /* 0x00001800030a7812 */ /* 0x000fe200078efcff */
        /* <DEDUP_REMOVED lines=14> */
.L_x_300:
[----:B------:R-:W-:Y:S05]  /*7920*/  BSYNC.RECONVERGENT B0 ;  /* 0x0000000000007941 */ /* 0x000fea0003800200 */
.L_x_299:
        /* <DEDUP_REMOVED lines=18> */
.L_x_302:
[----:B------:R-:W-:Y:S05]  /*7a50*/  BSYNC.RECONVERGENT B0 ;  /* 0x0000000000007941 */ /* 0x000fea0003800200 */
.L_x_301:
[----:B------:R-:W-:Y:S01]  /*7a60*/  NOP ;  /* 0x0000000000007918 */ /* 0x000fe20000000000 */
[----:B------:R-:W-:Y:S01]  /*7a70*/  BSSY.RECONVERGENT B0, `(.L_x_303) ;  /* 0x0000010000007945 */ /* 0x000fe20003800200 */
[----:B------:R-:W-:-:S03]  /*7a80*/  ISETP.GE.AND P4, PT, R10, R5, PT ;  /* 0x000000050a00720c */ /* 0x000fc60003f86270 */
        /* <DEDUP_REMOVED lines=14> */
.L_x_304:
[----:B------:R-:W-:Y:S05]  /*7b70*/  BSYNC.RECONVERGENT B0 ;  /* 0x0000000000007941 */ /* 0x000fea0003800200 */
.L_x_303:
[----:B------:R-:W-:Y:S01]  /*7b80*/  NOP ;  /* 0x0000000000007918 */ /* 0x000fe20000000000 */
[----:B------:R-:W-:Y:S04]  /*7b90*/  BSSY.RECONVERGENT B0, `(.L_x_305) ;  /* 0x000000f000007945 */ /* 0x000fe80003800200 */
[----:B------:R-:W-:Y:S05]  /*7ba0*/  @P6 BRA `(.L_x_306) ;  /* 0x0000000000346947 */ /* 0x000fea0003800000 */
        /* <DEDUP_REMOVED lines=13> */
.L_x_306:
[----:B------:R-:W-:Y:S05]  /*7c80*/  BSYNC.RECONVERGENT B0 ;  /* 0x0000000000007941 */ /* 0x000fea0003800200 */
.L_x_305:
        /* <DEDUP_REMOVED lines=16> */
.L_x_308:
[----:B------:R-:W-:Y:S05]  /*7d90*/  BSYNC.RECONVERGENT B0 ;  /* 0x0000000000007941 */ /* 0x000fea0003800200 */
.L_x_307:
        /* <DEDUP_REMOVED lines=16> */
.L_x_310:
[----:B------:R-:W-:Y:S05]  /*7ea0*/  BSYNC.RECONVERGENT B0 ;  /* 0x0000000000007941 */ /* 0x000fea0003800200 */
.L_x_309:
        /* <DEDUP_REMOVED lines=16> */
.L_x_312:
[----:B------:R-:W-:Y:S05]  /*7fb0*/  BSYNC.RECONVERGENT B0 ;  /* 0x0000000000007941 */ /* 0x000fea0003800200 */
.L_x_311:
        /* <DEDUP_REMOVED lines=16> */
.L_x_314:
[----:B------:R-:W-:Y:S05]  /*80c0*/  BSYNC.RECONVERGENT B0 ;  /* 0x0000000000007941 */ /* 0x000fea0003800200 */
.L_x_313:
        /* <DEDUP_REMOVED lines=16> */
.L_x_316:
[----:B------:R-:W-:Y:S05]  /*81d0*/  BSYNC.RECONVERGENT B0 ;  /* 0x0000000000007941 */ /* 0x000fea0003800200 */
.L_x_315:
[----:B------:R-:W-:Y:S01]  /*81e0*/  NOP ;  /* 0x0000000000007918 */ /* 0x000fe20000000000 */
[----:B------:R-:W5:Y:S01]  /*81f0*/  LDS R0, [R0+0x6c00] ;  /* 0x006c000000007984 */ /* 0x000f620000000800 */
[----:B------:R-:W5:Y:S02]  /*8200*/  LDCU UR6, c[0x0][0x3c4] ;  /* 0x00007880ff0677ac */ /* 0x000f640008000800 */
[----:B-----5:R-:W-:-:S04]  /*8210*/  SHF.R.U32.HI R2, RZ, UR6, R0 ;  /* 0x00000006ff027c19 */ /* 0x020fc80008011600 */
[----:B------:R-:W-:-:S04]  /*8220*/  LOP3.LUT R2, R2, UR5, RZ, 0x30, !PT ;  /* 0x0000000502027c12 */ /* 0x000fc8000f8e30ff */
[----:B-1234-:R-:W-:Y:S01]  /*8230*/  LEA R6, R2, UR4, 0x3 ;  /* 0x0000000402067c11 */ /* 0x01efe2000f8e18ff */
[----:B------:R-:W-:-:S05]  /*8240*/  VIADD R2, R3, 0x1b00 ;  /* 0x00001b0003027836 */ /* 0x000fca0000000000 */
[----:B------:R-:W1:Y:S01]  /*8250*/  LDS.64 R6, [R6+0x7200] ;  /* 0x0072000006067984 */ /* 0x000e620000000a00 */
[----:B------:R-:W-:-:S13]  /*8260*/  ISETP.GE.AND P0, PT, R2, R5, PT ;  /* 0x000000050200720c */ /* 0x000fda0003f06270 */
[----:B------:R-:W2:Y:S01]  /*8270*/  @!P0 LDC.64 R8, c[0x0][0x3a0] ;  /* 0x0000e800ff088b82 */ /* 0x000ea20000000a00 */
[----:B------:R-:W-:Y:S02]  /*8280*/  @!P0 LOP3.LUT R5, R0, 0x80000000, RZ, 0x3c, !PT ;  /* 0x8000000000058812 */ /* 0x000fe400078e3cff */
[----:B-1----:R-:W-:-:S05]  /*8290*/  IADD3 R3, P1, PT, R6, R3, RZ ;  /* 0x0000000306037210 */ /* 0x002fca0007f3e0ff */
[----:B------:R-:W-:Y:S01]  /*82a0*/  IMAD.X R4, RZ, RZ, R7, P1 ;  /* 0x000000ffff047224 */ /* 0x000fe200008e0607 */
[----:B--2---:R-:W-:-:S04]  /*82b0*/  @!P0 LEA R2, P1, R3, R8, 0x2 ;  /* 0x0000000803028211 */ /* 0x004fc800078210ff */
[----:B------:R-:W-:-:S05]  /*82c0*/  @!P0 LEA.HI.X R3, R3, R9, R4, 0x2, P1 ;  /* 0x0000000903038211 */ /* 0x000fca00008f1404 */
[----:B------:R-:W-:Y:S01]  /*82d0*/  @!P0 STG.E desc[UR8][R2.64+0x6c00], R5 ;  /* 0x006c000502008986 */ /* 0x000fe2000c101908 */
[----:B------:R-:W-:Y:S01]  /*82e0*/  NOP ;  /* 0x0000000000007918 */ /* 0x000fe20000000000 */
[----:B------:R-:W-:Y:S05]  /*82f0*/  EXIT ;  /* 0x000000000000794d */ /* 0x000fea0003800000 */
.L_x_230:
[----:B------:R-:W-:Y:S02]  /*8300*/  IMAD.MOV.U32 R50, RZ, RZ, R19 ;  /* 0x000000ffff327224 */ /* 0x000fe400078e0013 */
[----:B------:R-:W-:Y:S02]  /*8310*/  IMAD.MOV.U32 R49, RZ, RZ, 0x1 ;  /* 0x00000001ff317424 */ /* 0x000fe400078e00ff */
[----:B------:R-:W-:Y:S02]  /*8320*/  IMAD.MOV.U32 R52, RZ, RZ, RZ ;  /* 0x000000ffff347224 */ /* 0x000fe400078e00ff */
[----:B------:R-:W-:-:S07]  /*8330*/  IMAD.MOV.U32 R47, RZ, RZ, -0x1 ;  /* 0xffffffffff2f7424 */ /* 0x000fce00078e00ff */
[----:B------:R-:W-:Y:S05]  /*8340*/  WARPSYNC.COLLECTIVE R47, `(.L_x_317) ;  /* 0x000000002f087348 */ /* 0x000fea0003c00000 */
[----:B------:R0:W1:Y:S02]  /*8350*/  SHFL.UP P0, R48, R50, R49, R52 ;  /* 0x0400003132307389 */ /* 0x0000640000000034 */
[----:B01----:R-:W-:Y:S05]  /*8360*/  ENDCOLLECTIVE ;  /* 0x000000000000791b */ /* 0x003fea0003800000 */
.L_x_317:
[----:B------:R-:W-:Y:S02]  /*8370*/  IMAD.MOV.U32 R49, RZ, RZ, 0x2 ;  /* 0x00000002ff317424 */ /* 0x000fe400078e00ff */
[----:B------:R-:W-:-:S04]  /*8380*/  IMAD.MOV.U32 R20, RZ, RZ, R48 ;  /* 0x000000ffff147224 */ /* 0x000fc800078e0030 */
[----:B------:R-:W-:-:S04]  /*8390*/  @P0 IMAD.IADD R20, R19, 0x1, R20 ;  /* 0x0000000113140824 */ /* 0x000fc800078e0214 */
[----:B------:R-:W-:-:S07]  /*83a0*/  IMAD.MOV.U32 R50, RZ, RZ, R20 ;  /* 0x000000ffff327224 */ /* 0x000fce00078e0014 */
[----:B------:R-:W-:Y:S05]  /*83b0*/  WARPSYNC.COLLECTIVE R47, `(.L_x_318) ;  /* 0x000000002f087348 */ /* 0x000fea0003c00000 */
[----:B------:R0:W1:Y:S02]  /*83c0*/  SHFL.UP P0, R48, R50, R49, R52 ;  /* 0x0400003132307389 */ /* 0x0000640000000034 */
[----:B01----:R-:W-:Y:S05]  /*83d0*/  ENDCOLLECTIVE ;  /* 0x000000000000791b */ /* 0x003fea0003800000 */
.L_x_318:
[----:B------:R-:W-:Y:S02]  /*83e0*/  IMAD.MOV.U32 R49, RZ, RZ, 0x4 ;  /* 0x00000004ff317424 */ /* 0x000fe400078e00ff */
[----:B------:R-:W-:-:S04]  /*83f0*/  IMAD.MOV.U32 R21, RZ, RZ, R48 ;  /* 0x000000ffff157224 */ /* 0x000fc800078e0030 */
[----:B------:R-:W-:-:S04]  /*8400*/  @P0 IMAD.IADD R21, R20, 0x1, R21 ;  /* 0x0000000114150824 */ /* 0x000fc800078e0215 */
[----:B------:R-:W-:-:S07]  /*8410*/  IMAD.MOV.U32 R50, RZ, RZ, R21 ;  /* 0x000000ffff327224 */ /* 0x000fce00078e0015 */
[----:B------:R-:W-:Y:S05]  /*8420*/  WARPSYNC.COLLECTIVE R47, `(.L_x_319) ;  /* 0x000000002f087348 */ /* 0x000fea0003c00000 */
[----:B------:R0:W1:Y:S02]  /*8430*/  SHFL.UP P0, R48, R50, R49, R52 ;  /* 0x0400003132307389 */ /* 0x0000640000000034 */
[----:B01----:R-:W-:Y:S05]  /*8440*/  ENDCOLLECTIVE ;  /* 0x000000000000791b */ /* 0x003fea0003800000 */
.L_x_319:
[----:B------:R-:W-:Y:S02]  /*8450*/  IMAD.MOV.U32 R49, RZ, RZ, 0x8 ;  /* 0x00000008ff317424 */ /* 0x000fe400078e00ff */
[----:B------:R-:W-:-:S04]  /*8460*/  IMAD.MOV.U32 R22, RZ, RZ, R48 ;  /* 0x000000ffff167224 */ /* 0x000fc800078e0030 */
[----:B------:R-:W-:-:S04]  /*8470*/  @P0 IMAD.IADD R22, R21, 0x1, R22 ;  /* 0x0000000115160824 */ /* 0x000fc800078e0216 */
[----:B------:R-:W-:-:S07]  /*8480*/  IMAD.MOV.U32 R50, RZ, RZ, R22 ;  /* 0x000000ffff327224 */ /* 0x000fce00078e0016 */
[----:B------:R-:W-:Y:S05]  /*8490*/  WARPSYNC.COLLECTIVE R47, `(.L_x_320) ;  /* 0x000000002f087348 */ /* 0x000fea0003c00000 */
[----:B------:R0:W1:Y:S02]  /*84a0*/  SHFL.UP P0, R48, R50, R49, R52 ;  /* 0x0400003132307389 */ /* 0x0000640000000034 */
[----:B01----:R-:W-:Y:S05]  /*84b0*/  ENDCOLLECTIVE ;  /* 0x000000000000791b */ /* 0x003fea0003800000 */
.L_x_320:
[----:B------:R-:W-:Y:S02]  /*84c0*/  IMAD.MOV.U32 R49, RZ, RZ, 0x10 ;  /* 0x00000010ff317424 */ /* 0x000fe400078e00ff */
[----:B------:R-:W-:-:S04]  /*84d0*/  IMAD.MOV.U32 R23, RZ, RZ, R48 ;  /* 0x000000ffff177224 */ /* 0x000fc800078e0030 */
[----:B------:R-:W-:-:S04]  /*84e0*/  @P0 IMAD.IADD R23, R22, 0x1, R23 ;  /* 0x0000000116170824 */ /* 0x000fc800078e0217 */
[----:B------:R-:W-:-:S07]  /*84f0*/  IMAD.MOV.U32 R50, RZ, RZ, R23 ;  /* 0x000000ffff327224 */ /* 0x000fce00078e0017 */
[----:B------:R-:W-:Y:S05]  /*8500*/  WARPSYNC.COLLECTIVE R47, `(.L_x_321) ;  /* 0x000000002f087348 */ /* 0x000fea0003c00000 */
[----:B------:R0:W1:Y:S02]  /*8510*/  SHFL.UP P0, R48, R50, R49, R52 ;  /* 0x0400003132307389 */ /* 0x0000640000000034 */
[----:B01----:R-:W-:Y:S05]  /*8520*/  ENDCOLLECTIVE ;  /* 0x000000000000791b */ /* 0x003fea0003800000 */
.L_x_321:
[----:B------:R-:W-:Y:S05]  /*8530*/  BRA `(.L_x_322) ;  /* 0xffffff9c00b07947 */ /* 0x000fea000383ffff */
.L_x_323:
        /* <DEDUP_REMOVED lines=12> */
.L_x_441:


//--------------------- .text._ZN3cub18CUB_300001_SM_10006detail10radix_sort33DeviceRadixSortExclusiveSumKernelINS1_5radix10policy_hubIiNS0_8NullTypeEyE10Policy1000EyEEvPT0_ --------------------------
	.section	.text._ZN3cub18CUB_300001_SM_10006detail10radix_sort33DeviceRadixSortExclusiveSumKernelINS1_5radix10policy_hubIiNS0_8NullTypeEyE10Policy1000EyEEvPT0_,"ax",@progbits
	.align	128
        .global         _ZN3cub18CUB_300001_SM_10006detail10radix_sort33DeviceRadixSortExclusiveSumKernelINS1_5radix10policy_hubIiNS0_8NullTypeEyE10Policy1000EyEEvPT0_
        .type           _ZN3cub18CUB_300001_SM_10006detail10radix_sort33DeviceRadixSortExclusiveSumKernelINS1_5radix10policy_hubIiNS0_8NullTypeEyE10Policy1000EyEEvPT0_,@function
        .size           _ZN3cub18CUB_300001_SM_10006detail10radix_sort33DeviceRadixSortExclusiveSumKernelINS1_5radix10policy_hubIiNS0_8NullTypeEyE10Policy1000EyEEvPT0_,(.L_x_442 - _ZN3cub18CUB_300001_SM_10006detail10radix_sort33DeviceRadixSortExclusiveSumKernelINS1_5radix10policy_hubIiNS0_8NullTypeEyE10Policy1000EyEEvPT0_)
        .other          _ZN3cub18CUB_300001_SM_10006detail10radix_sort33DeviceRadixSortExclusiveSumKernelINS1_5radix10policy_hubIiNS0_8NullTypeEyE10Policy1000EyEEvPT0_,@"STO_CUDA_ENTRY STV_DEFAULT"
_ZN3cub18CUB_300001_SM_10006detail10radix_sort33DeviceRadixSortExclusiveSumKernelINS1_5radix10policy_hubIiNS0_8NullTypeEyE10Policy1000EyEEvPT0_:
.text._ZN3cub18CUB_300001_SM_10006detail10radix_sort33DeviceRadixSortExclusiveSumKernelINS1_5radix10policy_hubIiNS0_8NullTypeEyE10Policy1000EyEEvPT0_:
        /* <DEDUP_REMOVED lines=63> */
.L_x_336:
        /* <DEDUP_REMOVED lines=28> */
.L_x_324:
[----:B------:R-:W-:Y:S05]  /*05b0*/  WARPSYNC.ALL ;  /* 0x0000000000007948 */ /* 0x000fea0003800000 */
[----:B------:R-:W-:Y:S06]  /*05c0*/  BAR.SYNC.DEFER_BLOCKING 0x0 ;  /* 0x0000000000007b1d */ /* 0x000fec0000010000 */
[----:B------:R-:W-:Y:S05]  /*05d0*/  @P1 EXIT ;  /* 0x000000000000194d */ /* 0x000fea0003800000 */
[----:B01----:R-:W0:Y:S04]  /*05e0*/  LDS.64 R2, [R0+0x10] ;  /* 0x0000100000027984 */ /* 0x003e280000000a00 */
[----:B0-----:R-:W-:Y:S01]  /*05f0*/  STG.E.64 desc[UR4][R16.64], R2 ;  /* 0x0000000210007986 */ /* 0x001fe2000c101b04 */
[----:B------:R-:W-:Y:S05]  /*0600*/  EXIT ;  /* 0x000000000000794d */ /* 0x000fea0003800000 */
.L_x_325:
[----:B------:R-:W-:Y:S02]  /*0610*/  IMAD.MOV.U32 R24, RZ, RZ, R20 ;  /* 0x000000ffff187224 */ /* 0x000fe400078e0014 */
[----:B------:R-:W-:Y:S02]  /*0620*/  IMAD.MOV.U32 R23, RZ, RZ, 0x1 ;  /* 0x00000001ff177424 */ /* 0x000fe400078e00ff */
[----:B------:R-:W-:Y:S02]  /*0630*/  IMAD.MOV.U32 R22, RZ, RZ, RZ ;  /* 0x000000ffff167224 */ /* 0x000fe400078e00ff */
[----:B------:R-:W-:-:S07]  /*0640*/  IMAD.MOV.U32 R21, RZ, RZ, -0x1 ;  /* 0xffffffffff157424 */ /* 0x000fce00078e00ff */
[----:B------:R-:W-:Y:S05]  /*0650*/  WARPSYNC.COLLECTIVE R21, `(.L_x_326) ;  /* 0x0000000015087348 */ /* 0x000fea0003c00000 */
[----:B------:R0:W1:Y:S02]  /*0660*/  SHFL.UP P0, R25, R24, R23, R22 ;  /* 0x0400001718197389 */ /* 0x0000640000000016 */
[----:B01----:R-:W-:Y:S05]  /*0670*/  ENDCOLLECTIVE ;  /* 0x000000000000791b */ /* 0x003fea0003800000 */
.L_x_326:
[----:B------:R-:W-:Y:S02]  /*0680*/  IMAD.MOV.U32 R24, RZ, RZ, R19 ;  /* 0x000000ffff187224 */ /* 0x000fe400078e0013 */
[----:B------:R-:W-:-:S07]  /*0690*/  IMAD.MOV.U32 R27, RZ, RZ, R25 ;  /* 0x000000ffff1b7224 */ /* 0x000fce00078e0019 */
[----:B------:R-:W-:Y:S05]  /*06a0*/  WARPSYNC.COLLECTIVE R21, `(.L_x_327) ;  /* 0x0000000015087348 */ /* 0x000fea0003c00000 */
[----:B------:R0:W1:Y:S02]  /*06b0*/  SHFL.UP P0, R25, R24, R23, R22 ;  /* 0x0400001718197389 */ /* 0x0000640000000016 */
[----:B01----:R-:W-:Y:S05]  /*06c0*/  ENDCOLLECTIVE ;  /* 0x000000000000791b */ /* 0x003fea0003800000 */
.L_x_327:
        /* <DEDUP_REMOVED lines=9> */
.L_x_328:
[----:B------:R-:W-:Y:S02]  /*0760*/  IMAD.MOV.U32 R24, RZ, RZ, R26 ;  /* 0x000000ffff187224 */ /* 0x000fe400078e001a */
[----:B------:R-:W-:-:S07]  /*0770*/  IMAD.MOV.U32 R28, RZ, RZ, R25 ;  /* 0x000000ffff1c7224 */ /* 0x000fce00078e0019 */
[----:B------:R-:W-:Y:S05]  /*0780*/  WARPSYNC.COLLECTIVE R21, `(.L_x_329) ;  /* 0x0000000015087348 */ /* 0x000fea0003c00000 */
[----:B------:R0:W1:Y:S02]  /*0790*/  SHFL.UP P0, R25, R24, R23, R22 ;  /* 0x0400001718197389 */ /* 0x0000640000000016 */
[----:B01----:R-:W-:Y:S05]  /*07a0*/  ENDCOLLECTIVE ;  /* 0x000000000000791b */ /* 0x003fea0003800000 */
.L_x_329:
        /* <DEDUP_REMOVED lines=9> */
.L_x_330:
[----:B------:R-:W-:Y:S02]  /*0840*/  IMAD.MOV.U32 R24, RZ, RZ, R29 ;  /* 0x000000ffff187224 */ /* 0x000fe400078e001d */
[----:B------:R-:W-:-:S07]  /*0850*/  IMAD.MOV.U32 R27, RZ, RZ, R25 ;  /* 0x000000ffff1b7224 */ /* 0x000fce00078e0019 */
[----:B------:R-:W-:Y:S05]  /*0860*/  WARPSYNC.COLLECTIVE R21, `(.L_x_331) ;  /* 0x0000000015087348 */ /* 0x000fea0003c00000 */
[----:B------:R0:W1:Y:S02]  /*0870*/  SHFL.UP P0, R25, R24, R23, R22 ;  /* 0x0400001718197389 */ /* 0x0000640000000016 */
[----:B01----:R-:W-:Y:S05]  /*0880*/  ENDCOLLECTIVE ;  /* 0x000000000000791b */ /* 0x003fea0003800000 */
.L_x_331:
        /* <DEDUP_REMOVED lines=9> */
.L_x_332:
[----:B------:R-:W-:Y:S02]  /*0920*/  IMAD.MOV.U32 R24, RZ, RZ, R29 ;  /* 0x000000ffff187224 */ /* 0x000fe400078e001d */
[----:B------:R-:W-:-:S07]  /*0930*/  IMAD.MOV.U32 R27, RZ, RZ, R25 ;  /* 0x000000ffff1b7224 */ /* 0x000fce00078e0019 */
[----:B------:R-:W-:Y:S05]  /*0940*/  WARPSYNC.COLLECTIVE R21, `(.L_x_333) ;  /* 0x0000000015087348 */ /* 0x000fea0003c00000 */
[----:B------:R0:W1:Y:S02]  /*0950*/  SHFL.UP P0, R25, R24, R23, R22 ;  /* 0x0400001718197389 */ /* 0x0000640000000016 */
[----:B01----:R-:W-:Y:S05]  /*0960*/  ENDCOLLECTIVE ;  /* 0x000000000000791b */ /* 0x003fea0003800000 */
.L_x_333:
        /* <DEDUP_REMOVED lines=9> */
.L_x_334:
[----:B------:R-:W-:Y:S02]  /*0a00*/  IMAD.MOV.U32 R24, RZ, RZ, R26 ;  /* 0x000000ffff187224 */ /* 0x000fe400078e001a */
[----:B------:R-:W-:-:S07]  /*0a10*/  IMAD.MOV.U32 R28, RZ, RZ, R25 ;  /* 0x000000ffff1c7224 */ /* 0x000fce00078e0019 */
[----:B------:R-:W-:Y:S05]  /*0a20*/  WARPSYNC.COLLECTIVE R21, `(.L_x_335) ;  /* 0x0000000015087348 */ /* 0x000fea0003c00000 */
[----:B------:R0:W1:Y:S02]  /*0a30*/  SHFL.UP P0, R25, R24, R23, R22 ;  /* 0x0400001718197389 */ /* 0x0000640000000016 */
[----:B01----:R-:W-:Y:S05]  /*0a40*/  ENDCOLLECTIVE ;  /* 0x000000000000791b */ /* 0x003fea0003800000 */
.L_x_335:
[----:B------:R-:W-:Y:S05]  /*0a50*/  BRA `(.L_x_336) ;  /* 0xfffffff800647947 */ /* 0x000fea000383ffff */
.L_x_337:
        /* <DEDUP_REMOVED lines=10> */
.L_x_442:


//--------------------- .text._ZN3cub18CUB_300001_SM_10006detail10radix_sort30DeviceRadixSortHistogramKernelINS1_5radix10policy_hubIiNS0_8NullTypeEyE10Policy1000ELNS0_9SortOrderE0EiyNS1_21identity_decomposer_tEEEvPT2_PKT1_SB_iiT3_ --------------------------
	.section	.text._ZN3cub18CUB_300001_SM_10006detail10radix_sort30DeviceRadixSortHistogramKernelINS1_5radix10policy_hubIiNS0_8NullTypeEyE10Policy1000ELNS0_9SortOrderE0EiyNS1_21identity_decomposer_tEEEvPT2_PKT1_SB_iiT3_,"ax",@progbits
	.align	128
        .global         _ZN3cub18CUB_300001_SM_10006detail10radix_sort30DeviceRadixSortHistogramKernelINS1_5radix10policy_hubIiNS0_8NullTypeEyE10Policy1000ELNS0_9SortOrderE0EiyNS1_21identity_decomposer_tEEEvPT2_PKT1_SB_iiT3_
        .type           _ZN3cub18CUB_300001_SM_10006detail10radix_sort30DeviceRadixSortHistogramKernelINS1_5radix10policy_hubIiNS0_8NullTypeEyE10Policy1000ELNS0_9SortOrderE0EiyNS1_21identity_decomposer_tEEEvPT2_PKT1_SB_iiT3_,@function
        .size           _ZN3cub18CUB_300001_SM_10006detail10radix_sort30DeviceRadixSortHistogramKernelINS1_5radix10policy_hubIiNS0_8NullTypeEyE10Policy1000ELNS0_9SortOrderE0EiyNS1_21identity_decomposer_tEEEvPT2_PKT1_SB_iiT3_,(.L_x_443 - _ZN3cub18CUB_300001_SM_10006detail10radix_sort30DeviceRadixSortHistogramKernelINS1_5radix10policy_hubIiNS0_8NullTypeEyE10Policy1000ELNS0_9SortOrderE0EiyNS1_21identity_decomposer_tEEEvPT2_PKT1_SB_iiT3_)
        .other          _ZN3cub18CUB_300001_SM_10006detail10radix_sort30DeviceRadixSortHistogramKernelINS1_5radix10policy_hubIiNS0_8NullTypeEyE10Policy1000ELNS0_9SortOrderE0EiyNS1_21identity_decomposer_tEEEvPT2_PKT1_SB_iiT3_,@"STO_CUDA_ENTRY STV_DEFAULT"
_ZN3cub18CUB_300001_SM_10006detail10radix_sort30DeviceRadixSortHistogramKernelINS1_5radix10policy_hubIiNS0_8NullTypeEyE10Policy1000ELNS0_9SortOrderE0EiyNS1_21identity_decomposer_tEEEvPT2_PKT1_SB_iiT3_:
.text._ZN3cub18CUB_300001_SM_10006detail10radix_sort30DeviceRadixSortHistogramKernelINS1_5radix10policy_hubIiNS0_8NullTypeEyE10Policy1000ELNS0_9SortOrderE0EiyNS1_21identity_decomposer_tEEEvPT2_PKT1_SB_iiT3_:
[----:B------:R-:W-:Y:S01]  /*0000*/  LDC R1, c[0x0][0x37c] ;  /* 0x0000df00ff017b82 */ /* 0x000fe20000000800 */
[----:B------:R-:W0:Y:S02]  /*0010*/  LDCU.64 UR14, c[0x0][0x390] ;  /* 0x00007200ff0e77ac */ /* 0x000e240008000a00 */
[----:B0-----:R-:W-:-:S04]  /*0020*/  ISETP.NE.U32.AND P0, PT, RZ, UR14, PT ;  /* 0x0000000eff007c0c */ /* 0x001fc8000bf05070 */
[----:B------:R-:W-:-:S13]  /*0030*/  ISETP.NE.AND.EX P0, PT, RZ, UR15, PT, P0 ;  /* 0x0000000fff007c0c */ /* 0x000fda000bf05300 */
[----:B------:R-:W-:Y:S05]  /*0040*/  @!P0 EXIT ;  /* 0x000000000000894d */ /* 0x000fea0003800000 */
[----:B------:R-:W-:Y:S01]  /*0050*/  UIADD3 UR11, UP0, UPT, UR14, -0x1, URZ ;  /* 0xffffffff0e0b7890 */ /* 0x000fe2000ff1e0ff */
[----:B------:R-:W0:Y:S01]  /*0060*/  S2R R4, SR_TID.X ;  /* 0x0000000000047919 */ /* 0x000e220000002100 */
[----:B------:R-:W1:Y:S01]  /*0070*/  LDCU.64 UR4, c[0x0][0x398] ;  /* 0x00007300ff0477ac */ /* 0x000e620008000a00 */
[----:B------:R-:W2:Y:S01]  /*0080*/  S2UR UR7, SR_CgaCtaId ;  /* 0x00000000000779c3 */ /* 0x000ea20000008800 */
[----:B------:R-:W-:Y:S01]  /*0090*/  UIADD3.X UR12, UPT, UPT, UR15, -0x1, URZ, UP0, !UPT ;  /* 0xffffffff0f0c7890 */ /* 0x000fe200087fe4ff */
[----:B------:R-:W-:Y:S01]  /*00a0*/  UMOV UR6, 0x400 ;  /* 0x0000040000067882 */ /* 0x000fe20000000000 */
[----:B------:R-:W3:Y:S05]  /*00b0*/  LDCU.64 UR20, c[0x0][0x358] ;  /* 0x00006b00ff1477ac */ /* 0x000eea0008000a00 */
[----:B------:R-:W4:Y:S01]  /*00c0*/  S2UR UR8, SR_CTAID.X ;  /* 0x00000000000879c3 */ /* 0x000f220000002500 */
[----:B------:R-:W-:Y:S01]  /*00d0*/  USHF.R.U64 UR11, UR11, 0x1e, UR12 ;  /* 0x0000001e0b0b7899 */ /* 0x000fe2000800120c */
[----:B------:R-:W0:Y:S03]  /*00e0*/  LDCU UR28, c[0x0][0x370] ;  /* 0x00006e00ff1c77ac */ /* 0x000e260008000800 */
[----:B------:R-:W-:-:S02]  /*00f0*/  UIADD3 UR11, UP0, UPT, UR11, 0x1, URZ ;  /* 0x000000010b0b7890 */ /* 0x000fc4000ff1e0ff */
[----:B-1----:R-:W-:Y:S02]  /*0100*/  UIADD3 UR4, UPT, UPT, UR5, 0x7, -UR4 ;  /* 0x0000000705047890 */ /* 0x002fe4000fffe804 */
[----:B------:R-:W-:Y:S02]  /*0110*/  ULEA.HI.X UR12, UR12, URZ, URZ, 0x2, UP0 ;  /* 0x000000ff0c0c7291 */ /* 0x000fe400080f14ff */
[----:B------:R-:W-:Y:S02]  /*0120*/  UISETP.LT.U32.AND UP0, UPT, UR11, UR14, UPT ;  /* 0x0000000e0b00728c */ /* 0x000fe4000bf01070 */
[----:B------:R-:W-:Y:S02]  /*0130*/  USHF.R.S32.HI UR5, URZ, 0x1f, UR4 ;  /* 0x0000001fff057899 */ /* 0x000fe40008011404 */
[----:B------:R-:W-:Y:S02]  /*0140*/  UISETP.LT.U32.AND.EX UP0, UPT, UR12, UR15, UPT, UP0 ;  /* 0x0000000f0c00728c */ /* 0x000fe4000bf01100 */
[----:B------:R-:W-:-:S02]  /*0150*/  ULEA.HI UR5, UR5, UR4, URZ, 0x3 ;  /* 0x0000000405057291 */ /* 0x000fc4000f8f18ff */
[----:B------:R-:W-:Y:S01]  /*0160*/  USEL UR11, UR11, UR14, UP0 ;  /* 0x0000000e0b0b7287 */ /* 0x000fe20008000000 */
[C---:B0-----:R-:W-:Y:S01]  /*0170*/  VIADD R21, R4.reuse, 0x780 ;  /* 0x0000078004157836 */ /* 0x041fe20000000000 */
[----:B------:R-:W-:Y:S02]  /*0180*/  USEL UR12, UR12, UR15, UP0 ;  /* 0x0000000f0c0c7287 */ /* 0x000fe40008000000 */
[----:B------:R-:W-:Y:S02]  /*0190*/  UISETP.GE.AND UP0, UPT, UR4, 0x8, UPT ;  /* 0x000000080400788c */ /* 0x000fe4000bf06270 */
[----:B--2---:R-:W-:Y:S02]  /*01a0*/  ULEA UR6, UR7, UR6, 0x18 ;  /* 0x0000000607067291 */ /* 0x004fe4000f8ec0ff */
[----:B------:R-:W-:Y:S02]  /*01b0*/  USHF.R.S32.HI UR5, URZ, 0x3, UR5 ;  /* 0x00000003ff057899 */ /* 0x000fe40008011405 */
[----:B------:R-:W-:Y:S01]  /*01c0*/  PLOP3.LUT P0, PT, PT, PT, UP0, 0x80, 0x8 ;  /* 0x000000000008781c */ /* 0x000fe20003f0f008 */
[----:B----4-:R-:W-:Y:S01]  /*01d0*/  USHF.L.U32 UR8, UR8, 0xb, URZ ;  /* 0x0000000b08087899 */ /* 0x010fe200080006ff */
[C---:B------:R-:W-:Y:S01]  /*01e0*/  LEA R0, R4.reuse, UR6, 0x2 ;  /* 0x0000000604007c11 */ /* 0x040fe2000f8e10ff */
[----:B------:R-:W-:Y:S01]  /*01f0*/  UIADD3 UR22, UPT, UPT, UR5, -0x1, URZ ;  /* 0xffffffff05167890 */ /* 0x000fe2000fffe0ff */
[----:B------:R-:W-:Y:S01]  /*0200*/  ISETP.GT.U32.OR P0, PT, R4, 0xff, !P0 ;  /* 0x000000ff0400780c */ /* 0x000fe20004704470 */
[----:B------:R-:W-:-:S02]  /*0210*/  ULOP3.LUT UR23, UR5, 0xf, URZ, 0xc0, !UPT ;  /* 0x0000000f05177892 */ /* 0x000fc4000f8ec0ff */
[----:B------:R-:W-:Y:S01]  /*0220*/  ULOP3.LUT UR24, UR5, 0x7, URZ, 0xc0, !UPT ;  /* 0x0000000705187892 */ /* 0x000fe2000f8ec0ff */
[----:B------:R-:W-:Y:S01]  /*0230*/  P2R R20, PR, RZ, 0x1 ;  /* 0x00000001ff147803 */ /* 0x000fe20000000000 */
[----:B------:R-:W-:Y:S02]  /*0240*/  ULOP3.LUT UR25, UR5, 0x3, URZ, 0xc0, !UPT ;  /* 0x0000000305197892 */ /* 0x000fe4000f8ec0ff */
[----:B------:R-:W-:Y:S02]  /*0250*/  ULOP3.LUT UR26, UR5, 0xffffff0, URZ, 0xc0, !UPT ;  /* 0x0ffffff0051a7892 */ /* 0x000fe4000f8ec0ff */
[----:B------:R-:W-:Y:S02]  /*0260*/  ULOP3.LUT UR27, UR5, 0xffffff8, URZ, 0xc0, !UPT ;  /* 0x0ffffff8051b7892 */ /* 0x000fe4000f8ec0ff */
[----:B------:R-:W-:Y:S01]  /*0270*/  ULOP3.LUT UR9, UR5, 0x1, URZ, 0xc0, !UPT ;  /* 0x0000000105097892 */ /* 0x000fe2000f8ec0ff */
[----:B------:R-:W-:Y:S01]  /*0280*/  UMOV UR6, URZ ;  /* 0x000000ff00067c82 */ /* 0x000fe20008000000 */
[----:B---3--:R-:W-:-:S10]  /*0290*/  UMOV UR7, URZ ;  /* 0x000000ff00077c82 */ /* 0x008fd40008000000 */
.L_x_421:
[----:B------:R-:W-:Y:S01]  /*02a0*/  ISETP.NE.AND P0, PT, R20, RZ, PT ;  /* 0x000000ff1400720c */ /* 0x000fe20003f05270 */
[----:B------:R-:W-:-:S12]  /*02b0*/  BSSY.RECONVERGENT B0, `(.L_x_338) ;  /* 0x000007c000007945 */ /* 0x000fd80003800200 */
[----:B012345:R-:W-:Y:S05]  /*02c0*/  @P0 BRA `(.L_x_339) ;  /* 0x0000000400e80947 */ /* 0x03ffea0003800000 */
[----:B------:R-:W-:Y:S02]  /*02d0*/  IMAD.U32 R2, RZ, RZ, UR22 ;  /* 0x00000016ff027e24 */ /* 0x000fe4000f8e00ff */
[----:B------:R-:W-:-:S03]  /*02e0*/  IMAD.MOV.U32 R3, RZ, RZ, RZ ;  /* 0x000000ffff037224 */ /* 0x000fc600078e00ff */
[----:B------:R-:W-:-:S13]  /*02f0*/  ISETP.GE.U32.AND P1, PT, R2, 0xf, PT ;  /* 0x0000000f0200780c */ /* 0x000fda0003f26070 */
[----:B------:R-:W-:Y:S05]  /*0300*/  @!P1 BRA `(.L_x_340) ;  /* 0x00000000005c9947 */ /* 0x000fea0003800000 */
[----:B------:R-:W-:Y:S01]  /*0310*/  VIADD R2, R0, 0x2000 ;  /* 0x0000200000027836 */ /* 0x000fe20000000000 */
[----:B------:R-:W-:-:S12]  /*0320*/  UIADD3 UR4, UPT, UPT, -UR26, URZ, URZ ;  /* 0x000000ff1a047290 */ /* 0x000fd8000fffe1ff */
.L_x_341:
[----:B------:R-:W-:Y:S01]  /*0330*/  UIADD3 UR4, UPT, UPT, UR4, 0x10, URZ ;  /* 0x0000001004047890 */ /* 0x000fe2000fffe0ff */
[----:B------:R-:W-:Y:S03]  /*0340*/  STS [R2+-0x2000], RZ ;  /* 0xffe000ff02007388 */ /* 0x000fe60000000800 */
[----:B------:R-:W-:Y:S01]  /*0350*/  UISETP.NE.AND UP0, UPT, UR4, URZ, UPT ;  /* 0x000000ff0400728c */ /* 0x000fe2000bf05270 */
        /* <DEDUP_REMOVED lines=16> */
[----:B------:R-:W-:Y:S06]  /*0460*/  BRA.U UP0, `(.L_x_341) ;  /* 0xfffffffd00b07547 */ /* 0x000fec000b83ffff */
[----:B------:R-:W-:-:S07]  /*0470*/  IMAD.U32 R3, RZ, RZ, UR26 ;  /* 0x0000001aff037e24 */ /* 0x000fce000f8e00ff */
.L_x_340:
[----:B------:R-:W-:Y:S01]  /*0480*/  ISETP.NE.AND P0, PT, RZ, UR23, PT ;  /* 0x00000017ff007c0c */ /* 0x000fe2000bf05270 */
[----:B------:R-:W-:Y:S01]  /*0490*/  IMAD.U32 R6, RZ, RZ, UR24 ;  /* 0x00000018ff067e24 */ /* 0x000fe2000f8e00ff */
[----:B------:R-:W-:-:S03]  /*04a0*/  MOV R2, UR23 ;  /* 0x0000001700027c02 */ /* 0x000fc60008000f00 */
[----:B------:R-:W-:Y:S02]  /*04b0*/  VIADD R6, R6, 0xffffffff ;  /* 0xffffffff06067836 */ /* 0x000fe40000000000 */
[----:B------:R-:W-:-:S06]  /*04c0*/  VIADD R2, R2, 0xffffffff ;  /* 0xffffffff02027836 */ /* 0x000fcc0000000000 */
[----:B------:R-:W-:Y:S05]  /*04d0*/  @!P0 BRA `(.L_x_342) ;  /* 0x00000000007c8947 */ /* 0x000fea0003800000 */
[----:B------:R-:W-:Y:S01]  /*04e0*/  ISETP.GE.U32.AND P2, PT, R2, 0x7, PT ;  /* 0x000000070200780c */ /* 0x000fe20003f46070 */
[----:B------:R-:W-:-:S12]  /*04f0*/  UISETP.NE.AND UP0, UPT, UR24, URZ, UPT ;  /* 0x000000ff1800728c */ /* 0x000fd8000bf05270 */
        /* <DEDUP_REMOVED lines=11> */
.L_x_343:
[----:B------:R-:W-:Y:S05]  /*05b0*/  BRA.U !UP0, `(.L_x_342) ;  /* 0x0000000108447547 */ /* 0x000fea000b800000 */
[----:B------:R-:W-:Y:S01]  /*05c0*/  ISETP.GE.U32.AND P2, PT, R6, 0x3, PT ;  /* 0x000000030600780c */ /* 0x000fe20003f46070 */
[----:B------:R-:W-:-:S12]  /*05d0*/  UISETP.NE.AND UP0, UPT, UR25, URZ, UPT ;  /* 0x000000ff1900728c */ /* 0x000fd8000bf05270 */
[C---:B0-----:R-:W-:Y:S02]  /*05e0*/  @P2 IMAD R5, R3.reuse, 0x400, R0 ;  /* 0x0000040003052824 */ /* 0x041fe400078e0200 */
[----:B------:R-:W-:-:S03]  /*05f0*/  @P2 VIADD R3, R3, 0x4 ;  /* 0x0000000403032836 */ /* 0x000fc60000000000 */
[----:B------:R1:W-:Y:S04]  /*0600*/  @P2 STS [R5], RZ ;  /* 0x000000ff05002388 */ /* 0x0003e80000000800 */
[----:B------:R1:W-:Y:S04]  /*0610*/  @P2 STS [R5+0x400], RZ ;  /* 0x000400ff05002388 */ /* 0x0003e80000000800 */
[----:B------:R1:W-:Y:S04]  /*0620*/  @P2 STS [R5+0x800], RZ ;  /* 0x000800ff05002388 */ /* 0x0003e80000000800 */
[----:B------:R1:W-:Y:S01]  /*0630*/  @P2 STS [R5+0xc00], RZ ;  /* 0x000c00ff05002388 */ /* 0x0003e20000000800 */
[----:B------:R-:W-:Y:S05]  /*0640*/  BRA.U !UP0, `(.L_x_342) ;  /* 0x0000000108207547 */ /* 0x000fea000b800000 */
[----:B------:R-:W-:Y:S01]  /*0650*/  IMAD R3, R3, 0x400, R0 ;  /* 0x0000040003037824 */ /* 0x000fe200078e0200 */
[----:B------:R-:W-:-:S04]  /*0660*/  UISETP.NE.AND UP0, UPT, UR25, 0x1, UPT ;  /* 0x000000011900788c */ /* 0x000fc8000bf05270 */
[----:B------:R2:W-:Y:S05]  /*0670*/  STS [R3], RZ ;  /* 0x000000ff03007388 */ /* 0x0005ea0000000800 */
[----:B------:R-:W-:Y:S05]  /*0680*/  BRA.U !UP0, `(.L_x_342) ;  /* 0x0000000108107547 */ /* 0x000fea000b800000 */
[----:B------:R-:W-:Y:S01]  /*0690*/  UISETP.NE.AND UP0, UPT, UR25, 0x2, UPT ;  /* 0x000000021900788c */ /* 0x000fe2000bf05270 */
[----:B------:R3:W-:Y:S05]  /*06a0*/  STS [R3+0x400], RZ ;  /* 0x000400ff03007388 */ /* 0x0007ea0000000800 */
[----:B------:R-:W-:-:S13]  /*06b0*/  PLOP3.LUT P2, PT, PT, PT, UP0, 0x80, 0x8 ;  /* 0x000000000008781c */ /* 0x000fda0003f4f008 */
[----:B------:R3:W-:Y:S02]  /*06c0*/  @P2 STS [R3+0x800], RZ ;  /* 0x000800ff03002388 */ /* 0x0007e40000000800 */
.L_x_342:
[----:B------:R-:W-:-:S13]  /*06d0*/  ISETP.GT.U32.AND P2, PT, R4, 0x7f, PT ;  /* 0x0000007f0400780c */ /* 0x000fda0003f44070 */
[----:B------:R-:W-:Y:S05]  /*06e0*/  @P2 BRA `(.L_x_339) ;  /* 0x0000000000e02947 */ /* 0x000fea0003800000 */
[----:B--23--:R-:W-:Y:S01]  /*06f0*/  HFMA2 R3, -RZ, RZ, 0, 0 ;  /* 0x00000000ff037431 */ /* 0x00cfe200000001ff */
[----:B------:R-:W-:Y:S06]  /*0700*/  @!P1 BRA `(.L_x_344) ;  /* 0x0000000000589947 */ /* 0x000fec0003800000 */
[----:B------:R-:W-:-:S07]  /*0710*/  IMAD.MOV.U32 R3, RZ, RZ, RZ ;  /* 0x000000ffff037224 */ /* 0x000fce00078e00ff */
.L_x_345:
[C---:B012---:R-:W-:Y:S02]  /*0720*/  IMAD R5, R3.reuse, 0x400, R0 ;  /* 0x0000040003057824 */ /* 0x047fe400078e0200 */
[----:B------:R-:W-:-:S03]  /*0730*/  VIADD R3, R3, 0x10 ;  /* 0x0000001003037836 */ /* 0x000fc60000000000 */
[----:B------:R2:W-:Y:S02]  /*0740*/  STS [R5+0x200], RZ ;  /* 0x000200ff05007388 */ /* 0x0005e40000000800 */
[----:B------:R-:W-:Y:S02]  /*0750*/  ISETP.NE.AND P1, PT, R3, UR26, PT ;  /* 0x0000001a03007c0c */ /* 0x000fe4000bf25270 */
        /* <DEDUP_REMOVED lines=16> */
[----:B------:R-:W-:-:S07]  /*0860*/  IMAD.U32 R3, RZ, RZ, UR26 ;  /* 0x0000001aff037e24 */ /* 0x000fce000f8e00ff */
.L_x_344:
[----:B------:R-:W-:Y:S05]  /*0870*/  @!P0 BRA `(.L_x_339) ;  /* 0x00000000007c8947 */ /* 0x000fea0003800000 */
[----:B------:R-:W-:Y:S01]  /*0880*/  ISETP.GE.U32.AND P0, PT, R2, 0x7, PT ;  /* 0x000000070200780c */ /* 0x000fe20003f06070 */
[----:B------:R-:W-:-:S12]  /*0890*/  UISETP.NE.AND UP0, UPT, UR24, URZ, UPT ;  /* 0x000000ff1800728c */ /* 0x000fd8000bf05270 */
        /* <DEDUP_REMOVED lines=11> */
.L_x_346:
[----:B------:R-:W-:Y:S05]  /*0950*/  BRA.U !UP0, `(.L_x_339) ;  /* 0x0000000108447547 */ /* 0x000fea000b800000 */
[----:B------:R-:W-:Y:S01]  /*0960*/  ISETP.GE.U32.AND P0, PT, R6, 0x3, PT ;  /* 0x000000030600780c */ /* 0x000fe20003f06070 */
[----:B------:R-:W-:-:S12]  /*0970*/  UISETP.NE.AND UP0, UPT, UR25, URZ, UPT ;  /* 0x000000ff1900728c */ /* 0x000fd8000bf05270 */
[C---:B---3--:R-:W-:Y:S01]  /*0980*/  @P0 IMAD R2, R3.reuse, 0x400, R0 ;  /* 0x0000040003020824 */ /* 0x048fe200078e0200 */
[----:B------:R-:W-:-:S04]  /*0990*/  @P0 IADD3 R3, PT, PT, R3, 0x4, RZ ;  /* 0x0000000403030810 */ /* 0x000fc80007ffe0ff */
[----:B------:R4:W-:Y:S04]  /*09a0*/  @P0 STS [R2+0x200], RZ ;  /* 0x000200ff02000388 */ /* 0x0009e80000000800 */
[----:B------:R4:W-:Y:S04]  /*09b0*/  @P0 STS [R2+0x600], RZ ;  /* 0x000600ff02000388 */ /* 0x0009e80000000800 */
[----:B------:R4:W-:Y:S04]  /*09c0*/  @P0 STS [R2+0xa00], RZ ;  /* 0x000a00ff02000388 */ /* 0x0009e80000000800 */
[----:B------:R4:W-:Y:S01]  /*09d0*/  @P0 STS [R2+0xe00], RZ ;  /* 0x000e00ff02000388 */ /* 0x0009e20000000800 */
[----:B------:R-:W-:Y:S05]  /*09e0*/  BRA.U !UP0, `(.L_x_339) ;  /* 0x0000000108207547 */ /* 0x000fea000b800000 */
[----:B------:R-:W-:Y:S01]  /*09f0*/  IMAD R3, R3, 0x400, R0 ;  /* 0x0000040003037824 */ /* 0x000fe200078e0200 */
[----:B------:R-:W-:-:S04]  /*0a00*/  UISETP.NE.AND UP0, UPT, UR25, 0x1, UPT ;  /* 0x000000011900788c */ /* 0x000fc8000bf05270 */
[----:B------:R3:W-:Y:S05]  /*0a10*/  STS [R3+0x200], RZ ;  /* 0x000200ff03007388 */ /* 0x0007ea0000000800 */
[----:B------:R-:W-:Y:S05]  /*0a20*/  BRA.U !UP0, `(.L_x_339) ;  /* 0x0000000108107547 */ /* 0x000fea000b800000 */
[----:B------:R-:W-:Y:S01]  /*0a30*/  UISETP.NE.AND UP0, UPT, UR25, 0x2, UPT ;  /* 0x000000021900788c */ /* 0x000fe2000bf05270 */
[----:B------:R0:W-:Y:S05]  /*0a40*/  STS [R3+0x600], RZ ;  /* 0x000600ff03007388 */ /* 0x0001ea0000000800 */
[----:B------:R-:W-:-:S13]  /*0a50*/  PLOP3.LUT P0, PT, PT, PT, UP0, 0x80, 0x8 ;  /* 0x000000000008781c */ /* 0x000fda0003f0f008 */
[----:B------:R0:W-:Y:S02]  /*0a60*/  @P0 STS [R3+0xa00], RZ ;  /* 0x000a00ff03000388 */ /* 0x0001e40000000800 */
.L_x_339:
[----:B------:R-:W-:Y:S05]  /*0a70*/  BSYNC.RECONVERGENT B0 ;  /* 0x0000000000007941 */ /* 0x000fea0003800200 */
.L_x_338:
        /* <DEDUP_REMOVED lines=16> */
.L_x_352:
        /* <DEDUP_REMOVED lines=14> */
[----:B------:R-:W4:Y:S01]  /*0c60*/  LDCU.64 UR18, c[0x0][0x388] ;  /* 0x00007100ff1277ac */ /* 0x000f220008000a00 */
[----:B0-23--:R-:W-:-:S05]  /*0c70*/  IADD3 R3, P0, PT, R4, UR15, RZ ;  /* 0x0000000f04037c10 */ /* 0x00dfca000ff1e0ff */
[----:B------:R-:W-:Y:S01]  /*0c80*/  IMAD.X R6, RZ, RZ, UR16, P0 ;  /* 0x00000010ff067e24 */ /* 0x000fe200080e06ff */
[----:B----4-:R-:W-:-:S04]  /*0c90*/  LEA R2, P0, R3, UR18, 0x2 ;  /* 0x0000001203027c11 */ /* 0x010fc8000f8010ff */
        /* <DEDUP_REMOVED lines=8> */
[----:B-1----:R0:W5:Y:S04]  /*0d20*/  LDG.E R5, desc[UR20][R2.64+0xe00] ;  /* 0x000e001402057981 */ /* 0x002168000c1e1900 */
        /* <DEDUP_REMOVED lines=9> */
.L_x_348:
[----:B------:R-:W4:Y:S01]  /*0dc0*/  LDCU.64 UR18, c[0x0][0x388] ;  /* 0x00007100ff1277ac */ /* 0x000f220008000a00 */
[C---:B012---:R-:W-:Y:S01]  /*0dd0*/  VIADD R5, R4.reuse, 0x100 ;  /* 0x0000010004057836 */ /* 0x047fe20000000000 */
[C---:B---3--:R-:W-:Y:S01]  /*0de0*/  IADD3 R3, P0, PT, R4.reuse, UR15, RZ ;  /* 0x0000000f04037c10 */ /* 0x048fe2000ff1e0ff */
[C---:B----4-:R-:W-:Y:S01]  /*0df0*/  VIADD R2, R4.reuse, 0x80 ;  /* 0x0000008004027836 */ /* 0x050fe20000000000 */
[C---:B------:R-:W-:Y:S01]  /*0e00*/  ISETP.GE.AND P1, PT, R4.reuse, UR17, PT ;  /* 0x0000001104007c0c */ /* 0x040fe2000bf26270 */
[----:B------:R-:W-:Y:S01]  /*0e10*/  VIADD R7, R4, 0x180 ;  /* 0x0000018004077836 */ /* 0x000fe20000000000 */
[----:B------:R-:W-:Y:S01]  /*0e20*/  ISETP.GE.AND P3, PT, R5, UR17, PT ;  /* 0x0000001105007c0c */ /* 0x000fe2000bf66270 */
[----:B------:R-:W-:Y:S01]  /*0e30*/  IMAD.X R6, RZ, RZ, UR16, P0 ;  /* 0x00000010ff067e24 */ /* 0x000fe200080e06ff */
[----:B------:R-:W-:Y:S01]  /*0e40*/  ISETP.GE.AND P2, PT, R2, UR17, PT ;  /* 0x0000001102007c0c */ /* 0x000fe2000bf46270 */
[----:B------:R-:W-:Y:S01]  /*0e50*/  VIADD R5, R4, 0x200 ;  /* 0x0000020004057836 */ /* 0x000fe20000000000 */
[----:B------:R-:W-:Y:S01]  /*0e60*/  ISETP.GE.AND P4, PT, R7, UR17, PT ;  /* 0x0000001107007c0c */ /* 0x000fe2000bf86270 */
[----:B------:R-:W-:-:S03]  /*0e70*/  IMAD.MOV.U32 R12, RZ, RZ, 0x7fffffff ;  /* 0x7fffffffff0c7424 */ /* 0x000fc600078e00ff */
[----:B------:R-:W-:Y:S01]  /*0e80*/  ISETP.GE.AND P5, PT, R5, UR17, PT ;  /* 0x0000001105007c0c */ /* 0x000fe2000bfa6270 */
[----:B------:R-:W-:Y:S01]  /*0e90*/  VIADD R5, R4, 0x300 ;  /* 0x0000030004057836 */ /* 0x000fe20000000000 */
[----:B------:R-:W-:-:S04]  /*0ea0*/  LEA R2, P0, R3, UR18, 0x2 ;  /* 0x0000001203027c11 */ /* 0x000fc8000f8010ff */
[----:B------:R-:W-:Y:S01]  /*0eb0*/  LEA.HI.X R3, R3, UR19, R6, 0x2, P0 ;  /* 0x0000001303037c11 */ /* 0x000fe200080f1406 */
[----:B------:R-:W-:Y:S01]  /*0ec0*/  IMAD.MOV.U32 R11, RZ, RZ, 0x7fffffff ;  /* 0x7fffffffff0b7424 */ /* 0x000fe200078e00ff */
[----:B------:R-:W-:-:S03]  /*0ed0*/  IADD3 R6, PT, PT, R4, 0x280, RZ ;  /* 0x0000028004067810 */ /* 0x000fc60007ffe0ff */
[----:B------:R1:W5:Y:S01]  /*0ee0*/  @!P1 LDG.E R12, desc[UR20][R2.64] ;  /* 0x00000014020c9981 */ /* 0x000362000c1e1900 */
[----:B------:R-:W-:Y:S01]  /*0ef0*/  ISETP.GE.AND P1, PT, R5, UR17, PT ;  /* 0x0000001105007c0c */ /* 0x000fe2000bf26270 */
[----:B------:R-:W-:Y:S01]  /*0f00*/  VIADD R5, R4, 0x380 ;  /* 0x0000038004057836 */ /* 0x000fe20000000000 */
[----:B------:R-:W-:Y:S01]  /*0f10*/  ISETP.GE.AND P0, PT, R6, UR17, PT ;  /* 0x0000001106007c0c */ /* 0x000fe2000bf06270 */
[----:B------:R-:W-:Y:S01]  /*0f20*/  IMAD.MOV.U32 R9, RZ, RZ, 0x7fffffff ;  /* 0x7fffffffff097424 */ /* 0x000fe200078e00ff */
[----:B------:R1:W5:Y:S02]  /*0f30*/  @!P2 LDG.E R11, desc[UR20][R2.64+0x200] ;  /* 0x00020014020ba981 */ /* 0x000364000c1e1900 */
[----:B------:R-:W-:Y:S01]  /*0f40*/  ISETP.GE.AND P2, PT, R5, UR17, PT ;  /* 0x0000001105007c0c */ /* 0x000fe2000bf46270 */
[----:B------:R-:W-:Y:S02]  /*0f50*/  VIADD R5, R4, 0x480 ;  /* 0x0000048004057836 */ /* 0x000fe40000000000 */
[----:B------:R-:W-:Y:S01]  /*0f60*/  IMAD.MOV.U32 R10, RZ, RZ, 0x7fffffff ;  /* 0x7fffffffff0a7424 */ /* 0x000fe200078e00ff */
[----:B------:R1:W5:Y:S01]  /*0f70*/  @!P4 LDG.E R9, desc[UR20][R2.64+0x600] ;  /* 0x000600140209c981 */ /* 0x000362000c1e1900 */
[----:B------:R-:W-:-:S02]  /*0f80*/  MOV R8, 0x7fffffff ;  /* 0x7fffffff00087802 */ /* 0x000fc40000000f00 */
[C---:B------:R-:W-:Y:S02]  /*0f90*/  LOP3.LUT R6, R4.reuse, 0x400, RZ, 0xfc, !PT ;  /* 0x0000040004067812 */ /* 0x040fe400078efcff */
[----:B------:R-:W-:Y:S01]  /*0fa0*/  ISETP.GE.AND P4, PT, R5, UR17, PT ;  /* 0x0000001105007c0c */ /* 0x000fe2000bf86270 */
[----:B------:R-:W-:Y:S01]  /*0fb0*/  VIADD R5, R4, 0x500 ;  /* 0x0000050004057836 */ /* 0x000fe20000000000 */
[----:B------:R1:W5:Y:S01]  /*0fc0*/  @!P3 LDG.E R10, desc[UR20][R2.64+0x400] ;  /* 0x00040014020ab981 */ /* 0x000362000c1e1900 */
[----:B------:R-:W-:Y:S01]  /*0fd0*/  ISETP.GE.AND P3, PT, R6, UR17, PT ;  /* 0x0000001106007c0c */ /* 0x000fe2000bf66270 */
[----:B------:R-:W-:Y:S02]  /*0fe0*/  IMAD.MOV.U32 R6, RZ, RZ, 0x7fffffff ;  /* 0x7fffffffff067424 */ /* 0x000fe400078e00ff */
[----:B------:R1:W5:Y:S01]  /*0ff0*/  @!P5 LDG.E R8, desc[UR20][R2.64+0x800] ;  /* 0x000800140208d981 */ /* 0x000362000c1e1900 */
[----:B------:R-:W-:Y:S01]  /*1000*/  ISETP.GE.AND P5, PT, R5, UR17, PT ;  /* 0x0000001105007c0c */ /* 0x000fe2000bfa6270 */
[----:B------:R-:W-:-:S02]  /*1010*/  VIADD R5, R4, 0x600 ;  /* 0x0000060004057836 */ /* 0x000fc40000000000 */
[----:B------:R-:W-:Y:S01]  /*1020*/  IMAD.MOV.U32 R7, RZ, RZ, 0x7fffffff ;  /* 0x7fffffffff077424 */ /* 0x000fe200078e00ff */
[----:B------:R1:W5:Y:S01]  /*1030*/  @!P1 LDG.E R6, desc[UR20][R2.64+0xc00] ;  /* 0x000c001402069981 */ /* 0x000362000c1e1900 */
[C---:B------:R-:W-:Y:S01]  /*1040*/  VIADD R13, R4.reuse, 0x580 ;  /* 0x00000580040d7836 */ /* 0x040fe20000000000 */
[----:B------:R-:W-:Y:S01]  /*1050*/  ISETP.GE.AND P1, PT, R5, UR17, PT ;  /* 0x0000001105007c0c */ /* 0x000fe2000bf26270 */
[----:B------:R-:W-:Y:S02]  /*1060*/  IMAD.MOV.U32 R5, RZ, RZ, 0x7fffffff ;  /* 0x7fffffffff057424 */ /* 0x000fe400078e00ff */
[----:B------:R-:W-:Y:S01]  /*1070*/  IMAD.MOV.U32 R19, RZ, RZ, 0x7fffffff ;  /* 0x7fffffffff137424 */ /* 0x000fe200078e00ff */
[----:B------:R1:W5:Y:S01]  /*1080*/  @!P0 LDG.E R7, desc[UR20][R2.64+0xa00] ;  /* 0x000a001402078981 */ /* 0x000362000c1e1900 */
[----:B------:R-:W-:Y:S01]  /*1090*/  IMAD.MOV.U32 R18, RZ, RZ, 0x7fffffff ;  /* 0x7fffffffff127424 */ /* 0x000fe200078e00ff */
[----:B------:R-:W-:Y:S01]  /*10a0*/  ISETP.GE.AND P0, PT, R13, UR17, PT ;  /* 0x000000110d007c0c */ /* 0x000fe2000bf06270 */
[C---:B------:R-:W-:Y:S01]  /*10b0*/  VIADD R14, R4.reuse, 0x700 ;  /* 0x00000700040e7836 */ /* 0x040fe20000000000 */
[----:B------:R-:W-:Y:S01]  /*10c0*/  IADD3 R13, PT, PT, R4, 0x680, RZ ;  /* 0x00000680040d7810 */ /* 0x000fe20007ffe0ff */
[----:B------:R1:W5:Y:S03]  /*10d0*/  @!P2 LDG.E R5, desc[UR20][R2.64+0xe00] ;  /* 0x000e00140205a981 */ /* 0x000366000c1e1900 */
[----:B------:R-:W-:Y:S01]  /*10e0*/  ISETP.GE.AND P2, PT, R13, UR17, PT ;  /* 0x000000110d007c0c */ /* 0x000fe2000bf46270 */
[----:B------:R1:W5:Y:S01]  /*10f0*/  @!P3 LDG.E R19, desc[UR20][R2.64+0x1000] ;  /* 0x001000140213b981 */ /* 0x000362000c1e1900 */
[----:B------:R-:W-:-:S03]  /*1100*/  ISETP.GE.AND P3, PT, R14, UR17, PT ;  /* 0x000000110e007c0c */ /* 0x000fc6000bf66270 */
[----:B------:R1:W5:Y:S01]  /*1110*/  @!P4 LDG.E R18, desc[UR20][R2.64+0x1200] ;  /* 0x001200140212c981 */ /* 0x000362000c1e1900 */
[----:B------:R-:W-:Y:S01]  /*1120*/  ISETP.GE.AND P4, PT, R21, UR17, PT ;  /* 0x0000001115007c0c */ /* 0x000fe2000bf86270 */
[----:B------:R-:W-:Y:S01]  /*1130*/  IMAD.MOV.U32 R17, RZ, RZ, 0x7fffffff ;  /* 0x7fffffffff117424 */ /* 0x000fe200078e00ff */
[----:B------:R-:W-:Y:S01]  /*1140*/  MOV R14, 0x7fffffff ;  /* 0x7fffffff000e7802 */ /* 0x000fe20000000f00 */
[----:B------:R-:W-:Y:S02]  /*1150*/  IMAD.MOV.U32 R16, RZ, RZ, 0x7fffffff ;  /* 0x7fffffffff107424 */ /* 0x000fe400078e00ff */
        /* <DEDUP_REMOVED lines=9> */
.L_x_349:
[----:B01----:R-:W0:Y:S02]  /*11f0*/  LDC.64 R2, c[0x0][0x398] ;  /* 0x0000e600ff027b82 */ /* 0x003e240000000a00 */
[----:B0-----:R-:W-:-:S13]  /*1200*/  ISETP.GT.AND P0, PT, R3, R2, PT ;  /* 0x000000020300720c */ /* 0x001fda0003f04270 */
[----:B------:R-:W-:Y:S05]  /*1210*/  @!P0 BRA `(.L_x_350) ;  /* 0x0000000400788947 */ /* 0x000fea0003800000 */
[----:B------:R-:W0:Y:S01]  /*1220*/  S2UR UR15, SR_CgaCtaId ;  /* 0x00000000000f79c3 */ /* 0x000e220000008800 */
[----:B-----5:R-:W-:Y:S01]  /*1230*/  LOP3.LUT R15, R15, 0x80000000, RZ, 0x3c, !PT ;  /* 0x800000000f0f7812 */ /* 0x020fe200078e3cff */
[----:B------:R-:W-:Y:S01]  /*1240*/  UMOV UR4, 0x400 ;  /* 0x0000040000047882 */ /* 0x000fe20000000000 */
[----:B------:R-:W-:Y:S01]  /*1250*/  LOP3.LUT R14, R14, 0x80000000, RZ, 0x3c, !PT ;  /* 0x800000000e0e7812 */ /* 0x000fe200078e3cff */
        /* <DEDUP_REMOVED lines=10> */
[----:B------:R-:W-:Y:S01]  /*1300*/  LOP3.LUT R8, R8, 0x80000000, RZ, 0x3c, !PT ;  /* 0x8000000008087812 */ /* 0x000fe200078e3cff */
[----:B0-----:R-:W-:Y:S01]  /*1310*/  ULEA UR15, UR15, UR4, 0x18 ;  /* 0x000000040f0f7291 */ /* 0x001fe2000f8ec0ff */
[----:B------:R-:W-:-:S02]  /*1320*/  LOP3.LUT R9, R9, 0x80000000, RZ, 0x3c, !PT ;  /* 0x8000000009097812 */ /* 0x000fc400078e3cff */
[----:B------:R-:W-:Y:S01]  /*1330*/  LOP3.LUT R10, R10, 0x80000000, RZ, 0x3c, !PT ;  /* 0x800000000a0a7812 */ /* 0x000fe200078e3cff */
[----:B------:R-:W-:Y:S01]  /*1340*/  UMOV UR4, URZ ;  /* 0x000000ff00047c82 */ /* 0x000fe20008000000 */
[----:B------:R-:W-:Y:S02]  /*1350*/  LOP3.LUT R11, R11, 0x80000000, RZ, 0x3c, !PT ;  /* 0x800000000b0b7812 */ /* 0x000fe400078e3cff */
[----:B-1----:R-:W-:-:S07]  /*1360*/  LOP3.LUT R12, R12, 0x80000000, RZ, 0x3c, !PT ;  /* 0x800000000c0c7812 */ /* 0x002fce00078e3cff */
.L_x_351:
[----:B------:R-:W-:Y:S01]  /*1370*/  IMAD R22, RZ, RZ, -UR16 ;  /* 0x80000010ff167e24 */ /* 0x000fe2000f8e02ff */
[----:B0-----:R-:W-:Y:S01]  /*1380*/  SHF.R.U32.HI R23, RZ, UR16, R12 ;  /* 0x00000010ff177c19 */ /* 0x001fe2000801160c */
[----:B------:R-:W-:Y:S01]  /*1390*/  IMAD.MOV.U32 R25, RZ, RZ, -0x1 ;  /* 0xffffffffff197424 */ /* 0x000fe200078e00ff */
[----:B------:R-:W-:Y:S01]  /*13a0*/  ULEA UR17, UR4, UR15, 0xa ;  /* 0x0000000f04117291 */ /* 0x000fe2000f8e50ff */
[----:B------:R-:W-:Y:S01]  /*13b0*/  SHF.R.U32.HI R27, RZ, UR16, R10 ;  /* 0x00000010ff1b7c19 */ /* 0x000fe2000801160a */
[----:B------:R-:W-:Y:S01]  /*13c0*/  UIADD3 UR4, UPT, UPT, UR4, 0x1, URZ ;  /* 0x0000000104047890 */ /* 0x000fe2000fffe0ff */
[----:B------:R-:W-:Y:S02]  /*13d0*/  VIADDMNMX R22, R22, R3, 0x8, PT ;  /* 0x0000000816167446 */ /* 0x000fe40003800103 */
[----:B------:R-:W-:Y:S02]  /*13e0*/  SHF.R.U32.HI R29, RZ, UR16, R9 ;  /* 0x00000010ff1d7c19 */ /* 0x000fe40008011609 */
[----:B------:R-:W-:-:S02]  /*13f0*/  SHF.L.U32 R22, R25, R22, RZ ;  /* 0x0000001619167219 */ /* 0x000fc400000006ff */
[----:B------:R-:W-:Y:S02]  /*1400*/  SHF.R.U32.HI R25, RZ, UR16, R11 ;  /* 0x00000010ff197c19 */ /* 0x000fe4000801160b */
[-C--:B------:R-:W-:Y:S02]  /*1410*/  LOP3.LUT R23, R23, R22.reuse, RZ, 0x30, !PT ;  /* 0x0000001617177212 */ /* 0x080fe400078e30ff */
[-C--:B------:R-:W-:Y:S02]  /*1420*/  LOP3.LUT R25, R25, R22.reuse, RZ, 0x30, !PT ;  /* 0x0000001619197212 */ /* 0x080fe400078e30ff */
[----:B------:R-:W-:Y:S02]  /*1430*/  LOP3.LUT R27, R27, R22, RZ, 0x30, !PT ;  /* 0x000000161b1b7212 */ /* 0x000fe400078e30ff */
[----:B------:R-:W-:Y:S02]  /*1440*/  LEA R23, R23, UR17, 0x2 ;  /* 0x0000001117177c11 */ /* 0x000fe4000f8e10ff */
[----:B------:R-:W-:-:S02]  /*1450*/  LEA R25, R25, UR17, 0x2 ;  /* 0x0000001119197c11 */ /* 0x000fc4000f8e10ff */
[----:B------:R-:W-:Y:S01]  /*1460*/  LEA R27, R27, UR17, 0x2 ;  /* 0x000000111b1b7c11 */ /* 0x000fe2000f8e10ff */
[----:B------:R0:W-:Y:S01]  /*1470*/  ATOMS.POPC.INC.32 RZ, [R23+URZ] ;  /* 0x0000000017ff7f8c */ /* 0x0001e2000d8000ff */
[----:B------:R-:W-:Y:S02]  /*1480*/  SHF.R.U32.HI R24, RZ, UR16, R8 ;  /* 0x00000010ff187c19 */ /* 0x000fe40008011608 */
[----:B------:R-:W-:Y:S01]  /*1490*/  SHF.R.U32.HI R26, RZ, UR16, R7 ;  /* 0x00000010ff1a7c19 */ /* 0x000fe20008011607 */
[----:B------:R1:W-:Y:S01]  /*14a0*/  ATOMS.POPC.INC.32 RZ, [R25+URZ] ;  /* 0x0000000019ff7f8c */ /* 0x0003e2000d8000ff */
[-C--:B------:R-:W-:Y:S02]  /*14b0*/  LOP3.LUT R29, R29, R22.reuse, RZ, 0x30, !PT ;  /* 0x000000161d1d7212 */ /* 0x080fe400078e30ff */
[----:B------:R-:W-:Y:S01]  /*14c0*/  LOP3.LUT R24, R24, R22, RZ, 0x30, !PT ;  /* 0x0000001618187212 */ /* 0x000fe200078e30ff */
[----:B------:R2:W-:Y:S01]  /*14d0*/  ATOMS.POPC.INC.32 RZ, [R27+URZ] ;  /* 0x000000001bff7f8c */ /* 0x0005e2000d8000ff */
[----:B0-----:R-:W-:-:S02]  /*14e0*/  SHF.R.U32.HI R23, RZ, UR16, R6 ;  /* 0x00000010ff177c19 */ /* 0x001fc40008011606 */
[-C--:B------:R-:W-:Y:S02]  /*14f0*/  LOP3.LUT R26, R26, R22.reuse, RZ, 0x30, !PT ;  /* 0x000000161a1a7212 */ /* 0x080fe400078e30ff */
[----:B-1----:R-:W-:Y:S02]  /*1500*/  SHF.R.U32.HI R25, RZ, UR16, R5 ;  /* 0x00000010ff197c19 */ /* 0x002fe40008011605 */
[-C--:B------:R-:W-:Y:S02]  /*1510*/  LOP3.LUT R23, R23, R22.reuse, RZ, 0x30, !PT ;  /* 0x0000001617177212 */ /* 0x080fe400078e30ff */
[----:B--2---:R-:W-:Y:S02]  /*1520*/  SHF.R.U32.HI R27, RZ, UR16, R19 ;  /* 0x00000010ff1b7c19 */ /* 0x004fe40008011613 */
[----:B------:R-:W-:Y:S02]  /*1530*/  LEA R29, R29, UR17, 0x2 ;  /* 0x000000111d1d7c11 */ /* 0x000fe4000f8e10ff */
[----:B------:R-:W-:-:S02]  /*1540*/  LOP3.LUT R25, R25, R22, RZ, 0x30, !PT ;  /* 0x0000001619197212 */ /* 0x000fc400078e30ff */
[----:B------:R-:W-:Y:S01]  /*1550*/  LEA R24, R24, UR17, 0x2 ;  /* 0x0000001118187c11 */ /* 0x000fe2000f8e10ff */
[----:B------:R0:W-:Y:S01]  /*1560*/  ATOMS.POPC.INC.32 RZ, [R29+URZ] ;  /* 0x000000001dff7f8c */ /* 0x0001e2000d8000ff */
[----:B------:R-:W-:Y:S02]  /*1570*/  LOP3.LUT R27, R27, R22, RZ, 0x30, !PT ;  /* 0x000000161b1b7212 */ /* 0x000fe400078e30ff */
[----:B------:R-:W-:Y:S01]  /*1580*/  LEA R26, R26, UR17, 0x2 ;  /* 0x000000111a1a7c11 */ /* 0x000fe2000f8e10ff */
[----:B------:R1:W-:Y:S01]  /*1590*/  ATOMS.POPC.INC.32 RZ, [R24+URZ] ;  /* 0x0000000018ff7f8c */ /* 0x0003e2000d8000ff */
[----:B------:R-:W-:Y:S02]  /*15a0*/  LEA R23, R23, UR17, 0x2 ;  /* 0x0000001117177c11 */ /* 0x000fe4000f8e10ff */
[----:B------:R-:W-:Y:S01]  /*15b0*/  LEA R25, R25, UR17, 0x2 ;  /* 0x0000001119197c11 */ /* 0x000fe2000f8e10ff */
[----:B------:R2:W-:Y:S01]  /*15c0*/  ATOMS.POPC.INC.32 RZ, [R26+URZ] ;  /* 0x000000001aff7f8c */ /* 0x0005e2000d8000ff */
[----:B------:R-:W-:-:S02]  /*15d0*/  LEA R27, R27, UR17, 0x2 ;  /* 0x000000111b1b7c11 */ /* 0x000fc4000f8e10ff */
[----:B0-----:R-:W-:Y:S01]  /*15e0*/  SHF.R.U32.HI R29, RZ, UR16, R18 ;  /* 0x00000010ff1d7c19 */ /* 0x001fe20008011612 */
[----:B------:R0:W-:Y:S01]  /*15f0*/  ATOMS.POPC.INC.32 RZ, [R23+URZ] ;  /* 0x0000000017ff7f8c */ /* 0x0001e2000d8000ff */
[----:B-1----:R-:W-:Y:S02]  /*1600*/  SHF.R.U32.HI R24, RZ, UR16, R17 ;  /* 0x00000010ff187c19 */ /* 0x002fe40008011611 */
[----:B------:R-:W-:Y:S01]  /*1610*/  SHF.R.U32.HI R28, RZ, UR16, R15 ;  /* 0x00000010ff1c7c19 */ /* 0x000fe2000801160f */
[----:B------:R1:W-:Y:S01]  /*1620*/  ATOMS.POPC.INC.32 RZ, [R25+URZ] ;  /* 0x0000000019ff7f8c */ /* 0x0003e2000d8000ff */
[----:B--2---:R-:W-:Y:S02]  /*1630*/  SHF.R.U32.HI R26, RZ, UR16, R16 ;  /* 0x00000010ff1a7c19 */ /* 0x004fe40008011610 */
[----:B------:R-:W-:Y:S01]  /*1640*/  LOP3.LUT R29, R29, R22, RZ, 0x30, !PT ;  /* 0x000000161d1d7212 */ /* 0x000fe200078e30ff */
[----:B------:R2:W-:Y:S01]  /*1650*/  ATOMS.POPC.INC.32 RZ, [R27+URZ] ;  /* 0x000000001bff7f8c */ /* 0x0005e2000d8000ff */
[----:B0-----:R-:W-:-:S02]  /*1660*/  SHF.R.U32.HI R23, RZ, UR16, R2 ;  /* 0x00000010ff177c19 */ /* 0x001fc40008011602 */
[-C--:B------:R-:W-:Y:S02]  /*1670*/  LOP3.LUT R24, R24, R22.reuse, RZ, 0x30, !PT ;  /* 0x0000001618187212 */ /* 0x080fe400078e30ff */
[----:B-1----:R-:W-:Y:S02]  /*1680*/  SHF.R.U32.HI R25, RZ, UR16, R13 ;  /* 0x00000010ff197c19 */ /* 0x002fe4000801160d */
[-C--:B------:R-:W-:Y:S02]  /*1690*/  LOP3.LUT R26, R26, R22.reuse, RZ, 0x30, !PT ;  /* 0x000000161a1a7212 */ /* 0x080fe400078e30ff */
[----:B--2---:R-:W-:Y:S01]  /*16a0*/  SHF.R.U32.HI R27, RZ, UR16, R14 ;  /* 0x00000010ff1b7c19 */ /* 0x004fe2000801160e */
[----:B------:R-:W-:Y:S01]  /*16b0*/  UIADD3 UR16, UPT, UPT, UR16, 0x8, URZ ;  /* 0x0000000810107890 */ /* 0x000fe2000fffe0ff */
[----:B------:R-:W-:Y:S02]  /*16c0*/  LOP3.LUT R23, R23, R22, RZ, 0x30, !PT ;  /* 0x0000001617177212 */ /* 0x000fe400078e30ff */
[----:B------:R-:W-:-:S02]  /*16d0*/  LEA R29, R29, UR17, 0x2 ;  /* 0x000000111d1d7c11 */ /* 0x000fc4000f8e10ff */
[-C--:B------:R-:W-:Y:S02]  /*16e0*/  LOP3.LUT R25, R25, R22.reuse, RZ, 0x30, !PT ;  /* 0x0000001619197212 */ /* 0x080fe400078e30ff */
[----:B------:R-:W-:Y:S01]  /*16f0*/  ISETP.LE.AND P0, PT, R3, UR16, PT ;  /* 0x0000001003007c0c */ /* 0x000fe2000bf03270 */
[----:B------:R0:W-:Y:S01]  /*1700*/  ATOMS.POPC.INC.32 RZ, [R29+URZ] ;  /* 0x000000001dff7f8c */ /* 0x0001e2000d8000ff */
[----:B------:R-:W-:Y:S02]  /*1710*/  LEA R24, R24, UR17, 0x2 ;  /* 0x0000001118187c11 */ /* 0x000fe4000f8e10ff */
[-C--:B------:R-:W-:Y:S02]  /*1720*/  LOP3.LUT R27, R27, R22.reuse, RZ, 0x30, !PT ;  /* 0x000000161b1b7212 */ /* 0x080fe400078e30ff */
[----:B------:R-:W-:Y:S01]  /*1730*/  LEA R26, R26, UR17, 0x2 ;  /* 0x000000111a1a7c11 */ /* 0x000fe2000f8e10ff */
[----:B------:R0:W-:Y:S01]  /*1740*/  ATOMS.POPC.INC.32 RZ, [R24+URZ] ;  /* 0x0000000018ff7f8c */ /* 0x0001e2000d8000ff */
[----:B------:R-:W-:-:S02]  /*1750*/  LOP3.LUT R28, R28, R22, RZ, 0x30, !PT ;  /* 0x000000161c1c7212 */ /* 0x000fc400078e30ff */
[----:B------:R-:W-:Y:S01]  /*1760*/  LEA R23, R23, UR17, 0x2 ;  /* 0x0000001117177c11 */ /* 0x000fe2000f8e10ff */
[----:B------:R0:W-:Y:S01]  /*1770*/  ATOMS.POPC.INC.32 RZ, [R26+URZ] ;  /* 0x000000001aff7f8c */ /* 0x0001e2000d8000ff */
[----:B------:R-:W-:Y:S02]  /*1780*/  LEA R25, R25, UR17, 0x2 ;  /* 0x0000001119197c11 */ /* 0x000fe4000f8e10ff */
[----:B------:R-:W-:Y:S01]  /*1790*/  LEA R27, R27, UR17, 0x2 ;  /* 0x000000111b1b7c11 */ /* 0x000fe2000f8e10ff */
[----:B------:R0:W-:Y:S01]  /*17a0*/  ATOMS.POPC.INC.32 RZ, [R23+URZ] ;  /* 0x0000000017ff7f8c */ /* 0x0001e2000d8000ff */
[----:B------:R-:W-:-:S03]  /*17b0*/  LEA R28, R28, UR17, 0x2 ;  /* 0x000000111c1c7c11 */ /* 0x000fc6000f8e10ff */
[----:B------:R0:W-:Y:S04]  /*17c0*/  ATOMS.POPC.INC.32 RZ, [R25+URZ] ;  /* 0x0000000019ff7f8c */ /* 0x0001e8000d8000ff */
[----:B------:R0:W-:Y:S04]  /*17d0*/  ATOMS.POPC.INC.32 RZ, [R27+URZ] ;  /* 0x000000001bff7f8c */ /* 0x0001e8000d8000ff */
[----:B------:R0:W-:Y:S01]  /*17e0*/  ATOMS.POPC.INC.32 RZ, [R28+URZ] ;  /* 0x000000001cff7f8c */ /* 0x0001e2000d8000ff */
[----:B------:R-:W-:Y:S05]  /*17f0*/  @!P0 BRA `(.L_x_351) ;  /* 0xfffffff800dc8947 */ /* 0x000fea000383ffff */
.L_x_350:
[----:B------:R-:W-:Y:S05]  /*1800*/  BRA.U !UP0, `(.L_x_352) ;  /* 0xfffffff108dc7547 */ /* 0x000fea000b83ffff */
.L_x_347:
[----:B------:R-:W-:Y:S01]  /*1810*/  BAR.SYNC.DEFER_BLOCKING 0x0 ;  /* 0x0000000000007b1d */ /* 0x000fe20000010000 */
[----:B------:R-:W-:-:S05]  /*1820*/  ISETP.NE.AND P0, PT, R20, RZ, PT ;  /* 0x000000ff1400720c */ /* 0x000fca0003f05270 */
[----:B------:R-:W-:Y:S08]  /*1830*/  BSSY.RECONVERGENT B0, `(.L_x_353) ;  /* 0x0000164000007945 */ /* 0x000ff00003800200 */
[----:B------:R-:W-:Y:S05]  /*1840*/  @P0 BRA `(.L_x_354) ;  /* 0x0000001400880947 */ /* 0x000fea0003800000 */
[----:B------:R-:W-:Y:S01]  /*1850*/  UISETP.GE.U32.AND UP0, UPT, UR22, 0x7, UPT ;  /* 0x000000071600788c */ /* 0x000fe2000bf06070 */
[----:B0-23--:R-:W-:-:S08]  /*1860*/  IMAD.MOV.U32 R3, RZ, RZ, RZ ;  /* 0x000000ffff037224 */ /* 0x00dfd000078e00ff */
[----:B------:R-:W-:Y:S05]  /*1870*/  BRA.U !UP0, `(.L_x_355) ;  /* 0x00000005085c7547 */ /* 0x000fea000b800000 */
[----:B----4-:R-:W0:Y:S01]  /*1880*/  LDC.64 R2, c[0x0][0x380] ;  /* 0x0000e000ff027b82 */ /* 0x010e220000000a00 */
[----:B-1---5:R-:W-:-:S07]  /*1890*/  IMAD.MOV.U32 R5, RZ, RZ, RZ ;  /* 0x000000ffff057224 */ /* 0x022fce00078e00ff */
.L_x_372:
[----:B----4-:R-:W-:Y:S01]  /*18a0*/  IMAD R7, R5, 0x400, R0 ;  /* 0x0000040005077824 */ /* 0x010fe200078e0200 */
[----:B------:R-:W-:Y:S04]  /*18b0*/  BSSY.RECONVERGENT B1, `(.L_x_356) ;  /* 0x000000f000017945 */ /* 0x000fe80003800200 */
[----:B01----:R-:W1:Y:S04]  /*18c0*/  LDS R18, [R7] ;  /* 0x0000000007127984 */ /* 0x003e680000000800 */
[----:B--23--:R2:W3:Y:S04]  /*18d0*/  LDS R9, [R7+0x400] ;  /* 0x0004000007097984 */ /* 0x00c4e80000000800 */
        /* <DEDUP_REMOVED lines=8> */
[----:B------:R-:W-:Y:S01]  /*1960*/  LEA R17, R5, R4, 0x8 ;  /* 0x0000000405117211 */ /* 0x000fe200078e40ff */
[----:B------:R-:W-:-:S04]  /*1970*/  IMAD.MOV.U32 R19, RZ, RZ, RZ ;  /* 0x000000ffff137224 */ /* 0x000fc800078e00ff */
[----:B0-----:R-:W-:-:S05]  /*1980*/  IMAD.WIDE.U32 R16, R17, 0x8, R2 ;  /* 0x0000000811107825 */ /* 0x001fca00078e0002 */
[----:B------:R1:W-:Y:S02]  /*1990*/  REDG.E.ADD.64.STRONG.GPU desc[UR20][R16.64], R18 ;  /* 0x000000121000798e */ /* 0x0003e4000c12e514 */
.L_x_357:
[----:B------:R-:W-:Y:S05]  /*19a0*/  BSYNC.RECONVERGENT B1 ;  /* 0x0000000000017941 */ /* 0x000fea0003800200 */
.L_x_356:
        /* <DEDUP_REMOVED lines=9> */
[----:B-1----:R-:W-:Y:S02]  /*1a40*/  IMAD R17, R5, 0x100, R4 ;  /* 0x0000010005117824 */ /* 0x002fe400078e0204 */
[----:B------:R-:W-:Y:S02]  /*1a50*/  IMAD.MOV.U32 R18, RZ, RZ, R9 ;  /* 0x000000ffff127224 */ /* 0x000fe400078e0009 */
[----:B------:R-:W-:Y:S02]  /*1a60*/  VIADD R17, R17, 0x100 ;  /* 0x0000010011117836 */ /* 0x000fe40000000000 */
[----:B------:R-:W-:Y:S02]  /*1a70*/  IMAD.MOV.U32 R19, RZ, RZ, RZ ;  /* 0x000000ffff137224 */ /* 0x000fe400078e00ff */
[----:B------:R-:W-:-:S05]  /*1a80*/  IMAD.WIDE.U32 R16, R17, 0x8, R2 ;  /* 0x0000000811107825 */ /* 0x000fca00078e0002 */
[----:B------:R0:W-:Y:S02]  /*1a90*/  REDG.E.ADD.64.STRONG.GPU desc[UR20][R16.64], R18 ;  /* 0x000000121000798e */ /* 0x0001e4000c12e514 */
.L_x_359:
[----:B------:R-:W-:Y:S05]  /*1aa0*/  BSYNC.RECONVERGENT B1 ;  /* 0x0000000000017941 */ /* 0x000fea0003800200 */
.L_x_358:
[----:B------:R-:W-:Y:S04]  /*1ab0*/  BSSY.RECONVERGENT B1, `(.L_x_360) ;  /* 0x0000007000017945 */ /* 0x000fe80003800200 */
[----:B------:R-:W-:Y:S05]  /*1ac0*/  @!P0 BRA `(.L_x_361) ;  /* 0x0000000000148947 */ /* 0x000fea0003800000 */
[----:B01----:R-:W-:Y:S02]  /*1ad0*/  IMAD R17, R5, 0x100, R4 ;  /* 0x0000010005117824 */ /* 0x003fe400078e0204 */
[----:B------:R-:W-:-:S03]  /*1ae0*/  IMAD.MOV.U32 R23, RZ, RZ, RZ ;  /* 0x000000ffff177224 */ /* 0x000fc600078e00ff */
[----:B------:R-:W-:-:S05]  /*1af0*/  IADD3 R17, PT, PT, R17, 0x200, RZ ;  /* 0x0000020011117810 */ /* 0x000fca0007ffe0ff */
[----:B------:R-:W-:-:S05]  /*1b00*/  IMAD.WIDE.U32 R16, R17, 0x8, R2 ;  /* 0x0000000811107825 */ /* 0x000fca00078e0002 */
[----:B------:R2:W-:Y:S02]  /*1b10*/  REDG.E.ADD.64.STRONG.GPU desc[UR20][R16.64], R22 ;  /* 0x000000161000798e */ /* 0x0005e4000c12e514 */
.L_x_361:
[----:B------:R-:W-:Y:S05]  /*1b20*/  BSYNC.RECONVERGENT B1 ;  /* 0x0000000000017941 */ /* 0x000fea0003800200 */
.L_x_360:
[----:B------:R-:W-:Y:S04]  /*1b30*/  BSSY.RECONVERGENT B1, `(.L_x_362) ;  /* 0x0000007000017945 */ /* 0x000fe80003800200 */
[----:B------:R-:W-:Y:S05]  /*1b40*/  @!P1 BRA `(.L_x_363) ;  /* 0x0000000000149947 */ /* 0x000fea0003800000 */
[----:B012---:R-:W-:Y:S02]  /*1b50*/  IMAD R17, R5, 0x100, R4 ;  /* 0x0000010005117824 */ /* 0x007fe400078e0204 */
[----:B------:R-:W-:Y:S02]  /*1b60*/  IMAD.MOV.U32 R15, RZ, RZ, RZ ;  /* 0x000000ffff0f7224 */ /* 0x000fe400078e00ff */
[----:B------:R-:W-:-:S04]  /*1b70*/  VIADD R17, R17, 0x300 ;  /* 0x0000030011117836 */ /* 0x000fc80000000000 */
[----:B------:R-:W-:-:S05]  /*1b80*/  IMAD.WIDE.U32 R16, R17, 0x8, R2 ;  /* 0x0000000811107825 */ /* 0x000fca00078e0002 */
[----:B------:R3:W-:Y:S02]  /*1b90*/  REDG.E.ADD.64.STRONG.GPU desc[UR20][R16.64], R14 ;  /* 0x0000000e1000798e */ /* 0x0007e4000c12e514 */
.L_x_363:
[----:B------:R-:W-:Y:S05]  /*1ba0*/  BSYNC.RECONVERGENT B1 ;  /* 0x0000000000017941 */ /* 0x000fea0003800200 */
.L_x_362:
[----:B------:R-:W-:Y:S04]  /*1bb0*/  BSSY.RECONVERGENT B1, `(.L_x_364) ;  /* 0x0000007000017945 */ /* 0x000fe80003800200 */
[----:B------:R-:W-:Y:S05]  /*1bc0*/  @!P2 BRA `(.L_x_365) ;  /* 0x000000000014a947 */ /* 0x000fea0003800000 */
[----:B---3--:R-:W-:Y:S02]  /*1bd0*/  IMAD R15, R5, 0x100, R4 ;  /* 0x00000100050f7824 */ /* 0x008fe400078e0204 */
[----:B------:R-:W-:Y:S02]  /*1be0*/  HFMA2 R13, -RZ, RZ, 0, 0 ;  /* 0x00000000ff0d7431 */ /* 0x000fe400000001ff */
[----:B------:R-:W-:-:S04]  /*1bf0*/  VIADD R15, R15, 0x400 ;  /* 0x000004000f0f7836 */ /* 0x000fc80000000000 */
[----:B------:R-:W-:-:S05]  /*1c00*/  IMAD.WIDE.U32 R14, R15, 0x8, R2 ;  /* 0x000000080f0e7825 */ /* 0x000fca00078e0002 */
[----:B------:R4:W-:Y:S02]  /*1c10*/  REDG.E.ADD.64.STRONG.GPU desc[UR20][R14.64], R12 ;  /* 0x0000000c0e00798e */ /* 0x0009e4000c12e514 */
.L_x_365:
[----:B------:R-:W-:Y:S05]  /*1c20*/  BSYNC.RECONVERGENT B1 ;  /* 0x0000000000017941 */ /* 0x000fea0003800200 */
.L_x_364:
[----:B------:R-:W-:Y:S04]  /*1c30*/  BSSY.RECONVERGENT B1, `(.L_x_366) ;  /* 0x0000007000017945 */ /* 0x000fe80003800200 */
[----:B------:R-:W-:Y:S05]  /*1c40*/  @!P3 BRA `(.L_x_367) ;  /* 0x000000000014b947 */ /* 0x000fea0003800000 */
[----:B----4-:R-:W-:Y:S02]  /*1c50*/  IMAD R13, R5, 0x100, R4 ;  /* 0x00000100050d7824 */ /* 0x010fe400078e0204 */
[----:B------:R-:W-:Y:S02]  /*1c60*/  IMAD.MOV.U32 R7, RZ, RZ, RZ ;  /* 0x000000ffff077224 */ /* 0x000fe400078e00ff */
[----:B------:R-:W-:-:S04]  /*1c70*/  VIADD R13, R13, 0x500 ;  /* 0x000005000d0d7836 */ /* 0x000fc80000000000 */
[----:B------:R-:W-:-:S05]  /*1c80*/  IMAD.WIDE.U32 R12, R13, 0x8, R2 ;  /* 0x000000080d0c7825 */ /* 0x000fca00078e0002 */
[----:B------:R4:W-:Y:S02]  /*1c90*/  REDG.E.ADD.64.STRONG.GPU desc[UR20][R12.64], R6 ;  /* 0x000000060c00798e */ /* 0x0009e4000c12e514 */
.L_x_367:
[----:B------:R-:W-:Y:S05]  /*1ca0*/  BSYNC.RECONVERGENT B1 ;  /* 0x0000000000017941 */ /* 0x000fea0003800200 */
.L_x_366:
[----:B------:R-:W-:Y:S04]  /*1cb0*/  BSSY.RECONVERGENT B1, `(.L_x_368) ;  /* 0x0000007000017945 */ /* 0x000fe80003800200 */
[----:B------:R-:W-:Y:S05]  /*1cc0*/  @!P4 BRA `(.L_x_369) ;  /* 0x000000000014c947 */ /* 0x000fea0003800000 */
[----:B----4-:R-:W-:Y:S02]  /*1cd0*/  IMAD R7, R5, 0x100, R4 ;  /* 0x0000010005077824 */ /* 0x010fe400078e0204 */
[----:B------:R-:W-:Y:S02]  /*1ce0*/  IMAD.MOV.U32 R9, RZ, RZ, RZ ;  /* 0x000000ffff097224 */ /* 0x000fe400078e00ff */
[----:B------:R-:W-:-:S04]  /*1cf0*/  VIADD R7, R7, 0x600 ;  /* 0x0000060007077836 */ /* 0x000fc80000000000 */
[----:B------:R-:W-:-:S05]  /*1d00*/  IMAD.WIDE.U32 R6, R7, 0x8, R2 ;  /* 0x0000000807067825 */ /* 0x000fca00078e0002 */
[----:B------:R4:W-:Y:S02]  /*1d10*/  REDG.E.ADD.64.STRONG.GPU desc[UR20][R6.64], R8 ;  /* 0x000000080600798e */ /* 0x0009e4000c12e514 */
.L_x_369:
[----:B------:R-:W-:Y:S05]  /*1d20*/  BSYNC.RECONVERGENT B1 ;  /* 0x0000000000017941 */ /* 0x000fea0003800200 */
.L_x_368:
[----:B------:R-:W-:Y:S04]  /*1d30*/  BSSY.RECONVERGENT B1, `(.L_x_370) ;  /* 0x0000007000017945 */ /* 0x000fe80003800200 */
[----:B------:R-:W-:Y:S05]  /*1d40*/  @!P5 BRA `(.L_x_371) ;  /* 0x000000000014d947 */ /* 0x000fea0003800000 */
[----:B----4-:R-:W-:Y:S01]  /*1d50*/  LEA R7, R5, R4, 0x8 ;  /* 0x0000000405077211 */ /* 0x010fe200078e40ff */
[----:B------:R-:W-:-:S04]  /*1d60*/  IMAD.MOV.U32 R11, RZ, RZ, RZ ;  /* 0x000000ffff0b7224 */ /* 0x000fc800078e00ff */
[----:B------:R-:W-:-:S04]  /*1d70*/  VIADD R7, R7, 0x700 ;  /* 0x0000070007077836 */ /* 0x000fc80000000000 */
[----:B------:R-:W-:-:S05]  /*1d80*/  IMAD.WIDE.U32 R6, R7, 0x8, R2 ;  /* 0x0000000807067825 */ /* 0x000fca00078e0002 */
[----:B------:R4:W-:Y:S02]  /*1d90*/  REDG.E.ADD.64.STRONG.GPU desc[UR20][R6.64], R10 ;  /* 0x0000000a0600798e */ /* 0x0009e4000c12e514 */
.L_x_371:
[----:B------:R-:W-:Y:S05]  /*1da0*/  BSYNC.RECONVERGENT B1 ;  /* 0x0000000000017941 */ /* 0x000fea0003800200 */
.L_x_370:
[----:B------:R-:W-:-:S05]  /*1db0*/  VIADD R5, R5, 0x8 ;  /* 0x0000000805057836 */ /* 0x000fca0000000000 */
[----:B------:R-:W-:-:S13]  /*1dc0*/  ISETP.NE.AND P0, PT, R5, UR27, PT ;  /* 0x0000001b05007c0c */ /* 0x000fda000bf05270 */
[----:B------:R-:W-:Y:S05]  /*1dd0*/  @P0 BRA `(.L_x_372) ;  /* 0xfffffff800b00947 */ /* 0x000fea000383ffff */
[----:B------:R-:W-:-:S07]  /*1de0*/  IMAD.U32 R3, RZ, RZ, UR27 ;  /* 0x0000001bff037e24 */ /* 0x000fce000f8e00ff */
.L_x_355:
[----:B------:R-:W-:Y:S02]  /*1df0*/  UISETP.NE.AND UP0, UPT, UR24, URZ, UPT ;  /* 0x000000ff1800728c */ /* 0x000fe4000bf05270 */
[----:B----45:R-:W-:Y:S02]  /*1e00*/  IMAD.U32 R8, RZ, RZ, UR24 ;  /* 0x00000018ff087e24 */ /* 0x030fe4000f8e00ff */
[----:B-1----:R-:W-:-:S03]  /*1e10*/  IMAD.U32 R5, RZ, RZ, UR25 ;  /* 0x00000019ff057e24 */ /* 0x002fc6000f8e00ff */
[----:B------:R-:W-:Y:S01]  /*1e20*/  IADD3 R8, PT, PT, R8, -0x1, RZ ;  /* 0xffffffff08087810 */ /* 0x000fe20007ffe0ff */
[----:B------:R-:W-:Y:S01]  /*1e30*/  VIADD R5, R5, 0xffffffff ;  /* 0xffffffff05057836 */ /* 0x000fe20000000000 */
[----:B------:R-:W-:Y:S06]  /*1e40*/  BRA.U !UP0, `(.L_x_373) ;  /* 0x0000000508707547 */ /* 0x000fec000b800000 */
[----:B------:R-:W-:-:S13]  /*1e50*/  ISETP.GE.U32.AND P0, PT, R8, 0x3, PT ;  /* 0x000000030800780c */ /* 0x000fda0003f06070 */
[----:B------:R-:W-:Y:S05]  /*1e60*/  @!P0 BRA `(.L_x_374) ;  /* 0x0000000000bc8947 */ /* 0x000fea0003800000 */
[----:B------:R-:W-:Y:S01]  /*1e70*/  IMAD R7, R3, 0x400, R0 ;  /* 0x0000040003077824 */ /* 0x000fe200078e0200 */
[----:B------:R-:W-:Y:S04]  /*1e80*/  BSSY.RECONVERGENT B1, `(.L_x_375) ;  /* 0x000000f000017945 */ /* 0x000fe80003800200 */
[----:B------:R-:W1:Y:S04]  /*1e90*/  LDS R12, [R7] ;  /* 0x00000000070c7984 */ /* 0x000e680000000800 */
[----:B------:R-:W4:Y:S04]  /*1ea0*/  LDS R9, [R7+0x400] ;  /* 0x0004000007097984 */ /* 0x000f280000000800 */
[----:B------:R-:W5:Y:S04]  /*1eb0*/  LDS R6, [R7+0x800] ;  /* 0x0008000007067984 */ /* 0x000f680000000800 */
[----:B------:R-:W0:Y:S01]  /*1ec0*/  LDS R2, [R7+0xc00] ;  /* 0x000c000007027984 */ /* 0x000e220000000800 */
[----:B-1----:R-:W-:-:S02]  /*1ed0*/  ISETP.NE.AND P0, PT, R12, RZ, PT ;  /* 0x000000ff0c00720c */ /* 0x002fc40003f05270 */
[----:B----4-:R-:W-:Y:S02]  /*1ee0*/  ISETP.NE.AND P1, PT, R9, RZ, PT ;  /* 0x000000ff0900720c */ /* 0x010fe40003f25270 */
[----:B-----5:R-:W-:Y:S02]  /*1ef0*/  ISETP.NE.AND P2, PT, R6, RZ, PT ;  /* 0x000000ff0600720c */ /* 0x020fe40003f45270 */
[----:B0-----:R-:W-:-:S07]  /*1f00*/  ISETP.NE.AND P3, PT, R2, RZ, PT ;  /* 0x000000ff0200720c */ /* 0x001fce0003f65270 */
[----:B------:R-:W-:Y:S06]  /*1f10*/  @!P0 BRA `(.L_x_376) ;  /* 0x0000000000148947 */ /* 0x000fec0003800000 */
[----:B------:R-:W0:Y:S01]  /*1f20*/  LDC.64 R10, c[0x0][0x380] ;  /* 0x0000e000ff0a7b82 */ /* 0x000e220000000a00 */
[----:B------:R-:W-:Y:S02]  /*1f30*/  IMAD R7, R3, 0x100, R4 ;  /* 0x0000010003077824 */ /* 0x000fe400078e0204 */
[----:B------:R-:W-:Y:S02]  /*1f40*/  IMAD.MOV.U32 R13, RZ, RZ, RZ ;  /* 0x000000ffff0d7224 */ /* 0x000fe400078e00ff */
[----:B0-----:R-:W-:-:S05]  /*1f50*/  IMAD.WIDE.U32 R10, R7, 0x8, R10 ;  /* 0x00000008070a7825 */ /* 0x001fca00078e000a */
[----:B------:R0:W-:Y:S02]  /*1f60*/  REDG.E.ADD.64.STRONG.GPU desc[UR20][R10.64], R12 ;  /* 0x0000000c0a00798e */ /* 0x0001e4000c12e514 */
.L_x_376:
[----:B------:R-:W-:Y:S05]  /*1f70*/  BSYNC.RECONVERGENT B1 ;  /* 0x0000000000017941 */ /* 0x000fea0003800200 */
.L_x_375:
[----:B------:R-:W-:Y:S04]  /*1f80*/  BSSY.RECONVERGENT B1, `(.L_x_377) ;  /* 0x0000009000017945 */ /* 0x000fe80003800200 */
[----:B------:R-:W-:Y:S05]  /*1f90*/  @!P1 BRA `(.L_x_378) ;  /* 0x00000000001c9947 */ /* 0x000fea0003800000 */
[----:B0-----:R-:W0:Y:S01]  /*1fa0*/  LDC.64 R10, c[0x0][0x380] ;  /* 0x0000e000ff0a7b82 */ /* 0x001e220000000a00 */
[----:B------:R-:W-:Y:S01]  /*1fb0*/  IMAD R7, R3, 0x100, R4 ;  /* 0x0000010003077824 */ /* 0x000fe200078e0204 */
[----:B------:R-:W-:Y:S01]  /*1fc0*/  MOV R12, R9 ;  /* 0x00000009000c7202 */ /* 0x000fe20000000f00 */
[----:B------:R-:W-:Y:S02]  /*1fd0*/  IMAD.MOV.U32 R13, RZ, RZ, RZ ;  /* 0x000000ffff0d7224 */ /* 0x000fe400078e00ff */
[----:B------:R-:W-:-:S04]  /*1fe0*/  VIADD R7, R7, 0x100 ;  /* 0x0000010007077836 */ /* 0x000fc80000000000 */
[----:B0-----:R-:W-:-:S05]  /*1ff0*/  IMAD.WIDE.U32 R10, R7, 0x8, R10 ;  /* 0x00000008070a7825 */ /* 0x001fca00078e000a */
[----:B------:R1:W-:Y:S02]  /*2000*/  REDG.E.ADD.64.STRONG.GPU desc[UR20][R10.64], R12 ;  /* 0x0000000c0a00798e */ /* 0x0003e4000c12e514 */
.L_x_378:
[----:B------:R-:W-:Y:S05]  /*2010*/  BSYNC.RECONVERGENT B1 ;  /* 0x0000000000017941 */ /* 0x000fea0003800200 */
.L_x_377:
[----:B------:R-:W-:Y:S04]  /*2020*/  BSSY.RECONVERGENT B1, `(.L_x_379) ;  /* 0x0000008000017945 */ /* 0x000fe80003800200 */
[----:B------:R-:W-:Y:S05]  /*2030*/  @!P2 BRA `(.L_x_380) ;  /* 0x000000000018a947 */ /* 0x000fea0003800000 */
[----:B01----:R-:W0:Y:S01]  /*2040*/  LDC.64 R10, c[0x0][0x380] ;  /* 0x0000e000ff0a7b82 */ /* 0x003e220000000a00 */
[----:B------:R-:W-:-:S04]  /*2050*/  IMAD R7, R3, 0x100, R4 ;  /* 0x0000010003077824 */ /* 0x000fc800078e0204 */
[----:B------:R-:W-:-:S04]  /*2060*/  VIADD R7, R7, 0x200 ;  /* 0x0000020007077836 */ /* 0x000fc80000000000 */
[----:B0-----:R-:W-:-:S04]  /*2070*/  IMAD.WIDE.U32 R10, R7, 0x8, R10 ;  /* 0x00000008070a7825 */ /* 0x001fc800078e000a */
[----:B------:R-:W-:-:S05]  /*2080*/  IMAD.MOV.U32 R7, RZ, RZ, RZ ;  /* 0x000000ffff077224 */ /* 0x000fca00078e00ff */
[----:B------:R4:W-:Y:S02]  /*2090*/  REDG.E.ADD.64.STRONG.GPU desc[UR20][R10.64], R6 ;  /* 0x000000060a00798e */ /* 0x0009e4000c12e514 */
.L_x_380:
[----:B------:R-:W-:Y:S05]  /*20a0*/  BSYNC.RECONVERGENT B1 ;  /* 0x0000000000017941 */ /* 0x000fea0003800200 */
.L_x_379:
[----:B------:R-:W-:Y:S04]  /*20b0*/  BSSY.RECONVERGENT B1, `(.L_x_381) ;  /* 0x0000009000017945 */ /* 0x000fe80003800200 */
[----:B------:R-:W-:Y:S05]  /*20c0*/  @!P3 BRA `(.L_x_382) ;  /* 0x00000000001cb947 */ /* 0x000fea0003800000 */
[----:B----4-:R-:W4:Y:S01]  /*20d0*/  LDC.64 R6, c[0x0][0x380] ;  /* 0x0000e000ff067b82 */ /* 0x010f220000000a00 */
[----:B------:R-:W-:Y:S01]  /*20e0*/  IMAD R9, R3, 0x100, R4 ;  /* 0x0000010003097824 */ /* 0x000fe200078e0204 */
[----:B01----:R-:W-:Y:S01]  /*20f0*/  MOV R10, R2 ;  /* 0x00000002000a7202 */ /* 0x003fe20000000f00 */
[----:B------:R-:W-:Y:S02]  /*2100*/  IMAD.MOV.U32 R11, RZ, RZ, RZ ;  /* 0x000000ffff0b7224 */ /* 0x000fe400078e00ff */
[----:B------:R-:W-:-:S04]  /*2110*/  VIADD R9, R9, 0x300 ;  /* 0x0000030009097836 */ /* 0x000fc80000000000 */
[----:B----4-:R-:W-:-:S05]  /*2120*/  IMAD.WIDE.U32 R6, R9, 0x8, R6 ;  /* 0x0000000809067825 */ /* 0x010fca00078e0006 */
[----:B------:R0:W-:Y:S02]  /*2130*/  REDG.E.ADD.64.STRONG.GPU desc[UR20][R6.64], R10 ;  /* 0x0000000a0600798e */ /* 0x0001e4000c12e514 */
.L_x_382:
[----:B------:R-:W-:Y:S05]  /*2140*/  BSYNC.RECONVERGENT B1 ;  /* 0x0000000000017941 */ /* 0x000fea0003800200 */
.L_x_381:
[----:B------:R-:W-:-:S07]  /*2150*/  VIADD R3, R3, 0x4 ;  /* 0x0000000403037836 */ /* 0x000fce0000000000 */
.L_x_374:
[----:B------:R-:W-:Y:S01]  /*2160*/  UISETP.NE.AND UP0, UPT, UR25, URZ, UPT ;  /* 0x000000ff1900728c */ /* 0x000fe2000bf05270 */
[----:B------:R-:W-:Y:S08]  /*2170*/  BSSY.RECONVERGENT B1, `(.L_x_373) ;  /* 0x0000029000017945 */ /* 0x000ff00003800200 */
[----:B------:R-:W-:Y:S05]  /*2180*/  BRA.U !UP0, `(.L_x_383) ;  /* 0x00000001089c7547 */ /* 0x000fea000b800000 */
[----:B------:R-:W-:-:S13]  /*2190*/  ISETP.NE.AND P0, PT, R5, RZ, PT ;  /* 0x000000ff0500720c */ /* 0x000fda0003f05270 */
[----:B------:R-:W-:Y:S05]  /*21a0*/  @!P0 BRA `(.L_x_384) ;  /* 0x0000000000648947 */ /* 0x000fea0003800000 */
[----:B0---4-:R-:W-:Y:S01]  /*21b0*/  IMAD R6, R3, 0x400, R0 ;  /* 0x0000040003067824 */ /* 0x011fe200078e0200 */
[----:B------:R-:W-:Y:S04]  /*21c0*/  BSSY.RECONVERGENT B2, `(.L_x_385) ;  /* 0x000000c000027945 */ /* 0x000fe80003800200 */
[----:B------:R-:W0:Y:S04]  /*21d0*/  LDS R2, [R6] ;  /* 0x0000000006027984 */ /* 0x000e280000000800 */
[----:B------:R-:W4:Y:S01]  /*21e0*/  LDS R9, [R6+0x400] ;  /* 0x0004000006097984 */ /* 0x000f220000000800 */
[----:B0-----:R-:W-:-:S02]  /*21f0*/  ISETP.NE.AND P0, PT, R2, RZ, PT ;  /* 0x000000ff0200720c */ /* 0x001fc40003f05270 */
[----:B----4-:R-:W-:-:S11]  /*2200*/  ISETP.NE.AND P1, PT, R9, RZ, PT ;  /* 0x000000ff0900720c */ /* 0x010fd60003f25270 */
[----:B------:R-:W-:Y:S05]  /*2210*/  @!P0 BRA `(.L_x_386) ;  /* 0x0000000000188947 */ /* 0x000fea0003800000 */
[----:B------:R-:W0:Y:S01]  /*2220*/  LDC.64 R6, c[0x0][0x380] ;  /* 0x0000e000ff067b82 */ /* 0x000e220000000a00 */
[----:B-1----:R-:W-:-:S04]  /*2230*/  IMAD R11, R3, 0x100, R4 ;  /* 0x00000100030b7824 */ /* 0x002fc800078e0204 */
[----:B0-----:R-:W-:-:S04]  /*2240*/  IMAD.WIDE.U32 R10, R11, 0x8, R6 ;  /* 0x000000080b0a7825 */ /* 0x001fc800078e0006 */
[----:B------:R-:W-:Y:S02]  /*2250*/  IMAD.MOV.U32 R6, RZ, RZ, R2 ;  /* 0x000000ffff067224 */ /* 0x000fe400078e0002 */
[----:B------:R-:W-:-:S05]  /*2260*/  IMAD.MOV.U32 R7, RZ, RZ, RZ ;  /* 0x000000ffff077224 */ /* 0x000fca00078e00ff */
[----:B------:R0:W-:Y:S02]  /*2270*/  REDG.E.ADD.64.STRONG.GPU desc[UR20][R10.64], R6 ;  /* 0x000000060a00798e */ /* 0x0001e4000c12e514 */
.L_x_386:
[----:B------:R-:W-:Y:S05]  /*2280*/  BSYNC.RECONVERGENT B2 ;  /* 0x0000000000027941 */ /* 0x000fea0003800200 */
.L_x_385:
[----:B------:R-:W-:Y:S04]  /*2290*/  BSSY.RECONVERGENT B2, `(.L_x_387) ;  /* 0x0000009000027945 */ /* 0x000fe80003800200 */
[----:B------:R-:W-:Y:S05]  /*22a0*/  @!P1 BRA `(.L_x_388) ;  /* 0x00000000001c9947 */ /* 0x000fea0003800000 */
[----:B0-----:R-:W0:Y:S01]  /*22b0*/  LDC.64 R6, c[0x0][0x380] ;  /* 0x0000e000ff067b82 */ /* 0x001e220000000a00 */
[----:B------:R-:W-:-:S05]  /*22c0*/  LEA R2, R3, R4, 0x8 ;  /* 0x0000000403027211 */ /* 0x000fca00078e40ff */
[----:B-1----:R-:W-:-:S04]  /*22d0*/  VIADD R11, R2, 0x100 ;  /* 0x00000100020b7836 */ /* 0x002fc80000000000 */
[----:B0-----:R-:W-:-:S04]  /*22e0*/  IMAD.WIDE.U32 R10, R11, 0x8, R6 ;  /* 0x000000080b0a7825 */ /* 0x001fc800078e0006 */
[----:B------:R-:W-:Y:S02]  /*22f0*/  IMAD.MOV.U32 R6, RZ, RZ, R9 ;  /* 0x000000ffff067224 */ /* 0x000fe400078e0009 */
[----:B------:R-:W-:-:S05]  /*2300*/  IMAD.MOV.U32 R7, RZ, RZ, RZ ;  /* 0x000000ffff077224 */ /* 0x000fca00078e00ff */
[----:B------:R4:W-:Y:S02]  /*2310*/  REDG.E.ADD.64.STRONG.GPU desc[UR20][R10.64], R6 ;  /* 0x000000060a00798e */ /* 0x0009e4000c12e514 */
.L_x_388:
[----:B------:R-:W-:Y:S05]  /*2320*/  BSYNC.RECONVERGENT B2 ;  /* 0x0000000000027941 */ /* 0x000fea0003800200 */
.L_x_387:
[----:B------:R-:W-:-:S07]  /*2330*/  VIADD R3, R3, 0x2 ;  /* 0x0000000203037836 */ /* 0x000fce0000000000 */
.L_x_384:
[----:B------:R-:W-:-:S09]  /*2340*/  UISETP.NE.AND UP0, UPT, UR9, URZ, UPT ;  /* 0x000000ff0900728c */ /* 0x000fd2000bf05270 */
[----:B------:R-:W-:Y:S05]  /*2350*/  BRA.U !UP0, `(.L_x_383) ;  /* 0x0000000108287547 */ /* 0x000fea000b800000 */
[----:B------:R-:W-:-:S05]  /*2360*/  IMAD R2, R3, 0x400, R0 ;  /* 0x0000040003027824 */ /* 0x000fca00078e0200 */
[----:B------:R-:W5:Y:S02]  /*2370*/  LDS R9, [R2] ;  /* 0x0000000002097984 */ /* 0x000f640000000800 */
[----:B-----5:R-:W-:-:S13]  /*2380*/  ISETP.NE.AND P0, PT, R9, RZ, PT ;  /* 0x000000ff0900720c */ /* 0x020fda0003f05270 */
[----:B------:R-:W-:Y:S05]  /*2390*/  @!P0 BRA `(.L_x_383) ;  /* 0x0000000000188947 */ /* 0x000fea0003800000 */
[----:B0---4-:R-:W0:Y:S01]  /*23a0*/  LDC.64 R6, c[0x0][0x380] ;  /* 0x0000e000ff067b82 */ /* 0x011e220000000a00 */
[----:B------:R-:W-:-:S04]  /*23b0*/  IMAD R3, R3, 0x100, R4 ;  /* 0x0000010003037824 */ /* 0x000fc800078e0204 */
[----:B0-----:R-:W-:Y:S01]  /*23c0*/  IMAD.WIDE.U32 R2, R3, 0x8, R6 ;  /* 0x0000000803027825 */ /* 0x001fe200078e0006 */
[----:B------:R-:W-:-:S03]  /*23d0*/  MOV R6, R9 ;  /* 0x0000000900067202 */ /* 0x000fc60000000f00 */
[----:B------:R-:W-:-:S05]  /*23e0*/  IMAD.MOV.U32 R7, RZ, RZ, RZ ;  /* 0x000000ffff077224 */ /* 0x000fca00078e00ff */
[----:B------:R0:W-:Y:S02]  /*23f0*/  REDG.E.ADD.64.STRONG.GPU desc[UR20][R2.64], R6 ;  /* 0x000000060200798e */ /* 0x0001e4000c12e514 */
.L_x_383:
[----:B------:R-:W-:Y:S05]  /*2400*/  BSYNC.RECONVERGENT B1 ;  /* 0x0000000000017941 */ /* 0x000fea0003800200 */
.L_x_373:
[----:B------:R-:W-:-:S13]  /*2410*/  ISETP.GT.U32.AND P0, PT, R4, 0x7f, PT ;  /* 0x0000007f0400780c */ /* 0x000fda0003f04070 */
[----:B------:R-:W-:Y:S05]  /*2420*/  @P0 BRA `(.L_x_354) ;  /* 0x0000000800900947 */ /* 0x000fea0003800000 */
[----:B------:R-:W-:Y:S01]  /*2430*/  UISETP.GE.U32.AND UP0, UPT, UR22, 0x7, UPT ;  /* 0x000000071600788c */ /* 0x000fe2000bf06070 */
[----:B0-----:R-:W-:-:S08]  /*2440*/  IMAD.MOV.U32 R3, RZ, RZ, RZ ;  /* 0x000000ffff037224 */ /* 0x001fd000078e00ff */
[----:B------:R-:W-:Y:S05]  /*2450*/  BRA.U !UP0, `(.L_x_389) ;  /* 0x0000000508147547 */ /* 0x000fea000b800000 */
[----:B------:R-:W0:Y:S01]  /*2460*/  LDC.64 R2, c[0x0][0x380] ;  /* 0x0000e000ff027b82 */ /* 0x000e220000000a00 */
[----:B------:R-:W-:-:S07]  /*2470*/  IMAD.MOV.U32 R9, RZ, RZ, RZ ;  /* 0x000000ffff097224 */ /* 0x000fce00078e00ff */
.L_x_406:
[C---:B01--4-:R-:W-:Y:S01]  /*2480*/  IMAD R11, R9.reuse, 0x400, R0 ;  /* 0x00000400090b7824 */ /* 0x053fe200078e0200 */
[----:B------:R-:W-:Y:S01]  /*2490*/  BSSY.RECONVERGENT B1, `(.L_x_390) ;  /* 0x0000011000017945 */ /* 0x000fe20003800200 */
[C---:B--23--:R-:W-:Y:S02]  /*24a0*/  IMAD R7, R9.reuse, 0x100, R4 ;  /* 0x0000010009077824 */ /* 0x04cfe400078e0204 */
[----:B------:R-:W-:Y:S01]  /*24b0*/  VIADD R9, R9, 0x8 ;  /* 0x0000000809097836 */ /* 0x000fe20000000000 */
[----:B---3--:R-:W1:Y:S01]  /*24c0*/  LDS R14, [R11+0x200] ;  /* 0x000200000b0e7984 */ /* 0x008e620000000800 */
[----:B0-----:R-:W-:-:S03]  /*24d0*/  IMAD.WIDE.U32 R6, R7, 0x8, R2 ;  /* 0x0000000807067825 */ /* 0x001fc600078e0002 */
[----:B------:R-:W0:Y:S04]  /*24e0*/  LDS R13, [R11+0x600] ;  /* 0x000600000b0d7984 */ /* 0x000e280000000800 */
[----:B--2---:R2:W3:Y:S04]  /*24f0*/  LDS R17, [R11+0xa00] ;  /* 0x000a00000b117984 */ /* 0x0044e80000000800 */
        /* <DEDUP_REMOVED lines=8> */
[----:B------:R-:W-:-:S05]  /*2580*/  HFMA2 R15, -RZ, RZ, 0, 0 ;  /* 0x00000000ff0f7431 */ /* 0x000fca00000001ff */
[----:B------:R0:W-:Y:S02]  /*2590*/  REDG.E.ADD.64.STRONG.GPU desc[UR20][R6.64+0x400], R14 ;  /* 0x0004000e0600798e */ /* 0x0001e4000c12e514 */
.L_x_391:
[----:B------:R-:W-:Y:S05]  /*25a0*/  BSYNC.RECONVERGENT B1 ;  /* 0x0000000000017941 */ /* 0x000fea0003800200 */
.L_x_390:
[----:B------:R-:W-:Y:S04]  /*25b0*/  BSSY.RECONVERGENT B1, `(.L_x_392) ;  /* 0x0000005000017945 */ /* 0x000fe80003800200 */
[----:B------:R-:W-:Y:S05]  /*25c0*/  @!P1 BRA `(.L_x_393) ;  /* 0x00000000000c9947 */ /* 0x000fea0003800000 */
[----:B0-----:R-:W-:Y:S02]  /*25d0*/  IMAD.MOV.U32 R14, RZ, RZ, R13 ;  /* 0x000000ffff0e7224 */ /* 0x001fe400078e000d */
[----:B------:R-:W-:-:S05]  /*25e0*/  IMAD.MOV.U32 R15, RZ, RZ, RZ ;  /* 0x000000ffff0f7224 */ /* 0x000fca00078e00ff */
[----:B------:R1:W-:Y:S02]  /*25f0*/  REDG.E.ADD.64.STRONG.GPU desc[UR20][R6.64+0xc00], R14 ;  /* 0x000c000e0600798e */ /* 0x0003e4000c12e514 */
.L_x_393:
[----:B------:R-:W-:Y:S05]  /*2600*/  BSYNC.RECONVERGENT B1 ;  /* 0x0000000000017941 */ /* 0x000fea0003800200 */
.L_x_392:
[----:B------:R-:W-:Y:S01]  /*2610*/  ISETP.NE.AND P6, PT, R17, RZ, PT ;  /* 0x000000ff1100720c */ /* 0x000fe20003fc5270 */
[----:B------:R-:W-:Y:S01]  /*2620*/  BSSY.RECONVERGENT B1, `(.L_x_394) ;  /* 0x000000b000017945 */ /* 0x000fe20003800200 */
[----:B------:R-:W-:Y:S02]  /*2630*/  ISETP.NE.AND P0, PT, R9, UR27, PT ;  /* 0x0000001b09007c0c */ /* 0x000fe4000bf05270 */
        /* <DEDUP_REMOVED lines=9> */
.L_x_395:
[----:B------:R-:W-:Y:S05]  /*26d0*/  BSYNC.RECONVERGENT B1 ;  /* 0x0000000000017941 */ /* 0x000fea0003800200 */
.L_x_394:
[----:B------:R-:W-:Y:S04]  /*26e0*/  BSSY.RECONVERGENT B1, `(.L_x_396) ;  /* 0x0000005000017945 */ /* 0x000fe80003800200 */
[----:B------:R-:W-:Y:S05]  /*26f0*/  @!P1 BRA `(.L_x_397) ;  /* 0x00000000000c9947 */ /* 0x000fea0003800000 */
[----:B012---:R-:W-:Y:S02]  /*2700*/  IMAD.MOV.U32 R14, RZ, RZ, R18 ;  /* 0x000000ffff0e7224 */ /* 0x007fe400078e0012 */
[----:B------:R-:W-:-:S05]  /*2710*/  IMAD.MOV.U32 R15, RZ, RZ, RZ ;  /* 0x000000ffff0f7224 */ /* 0x000fca00078e00ff */
[----:B------:R3:W-:Y:S02]  /*2720*/  REDG.E.ADD.64.STRONG.GPU desc[UR20][R6.64+0x1c00], R14 ;  /* 0x001c000e0600798e */ /* 0x0007e4000c12e514 */
.L_x_397:
[----:B------:R-:W-:Y:S05]  /*2730*/  BSYNC.RECONVERGENT B1 ;  /* 0x0000000000017941 */ /* 0x000fea0003800200 */
.L_x_396:
[----:B------:R-:W-:Y:S04]  /*2740*/  BSSY.RECONVERGENT B1, `(.L_x_398) ;  /* 0x0000005000017945 */ /* 0x000fe80003800200 */
[----:B------:R-:W-:Y:S05]  /*2750*/  @!P2 BRA `(.L_x_399) ;  /* 0x00000000000ca947 */ /* 0x000fea0003800000 */
[----:B0123--:R-:W-:Y:S01]  /*2760*/  MOV R14, R19 ;  /* 0x00000013000e7202 */ /* 0x00ffe20000000f00 */
[----:B------:R-:W-:-:S05]  /*2770*/  IMAD.MOV.U32 R15, RZ, RZ, RZ ;  /* 0x000000ffff0f7224 */ /* 0x000fca00078e00ff */
[----:B------:R4:W-:Y:S02]  /*2780*/  REDG.E.ADD.64.STRONG.GPU desc[UR20][R6.64+0x2400], R14 ;  /* 0x0024000e0600798e */ /* 0x0009e4000c12e514 */
.L_x_399:
[----:B------:R-:W-:Y:S05]  /*2790*/  BSYNC.RECONVERGENT B1 ;  /* 0x0000000000017941 */ /* 0x000fea0003800200 */
.L_x_398:
[----:B------:R-:W-:Y:S04]  /*27a0*/  BSSY.RECONVERGENT B1, `(.L_x_400) ;  /* 0x0000004000017945 */ /* 0x000fe80003800200 */
[----:B------:R-:W-:Y:S05]  /*27b0*/  @!P3 BRA `(.L_x_401) ;  /* 0x000000000008b947 */ /* 0x000fea0003800000 */
[----:B------:R-:W-:-:S05]  /*27c0*/  IMAD.MOV.U32 R17, RZ, RZ, RZ ;  /* 0x000000ffff117224 */ /* 0x000fca00078e00ff */
[----:B------:R0:W-:Y:S02]  /*27d0*/  REDG.E.ADD.64.STRONG.GPU desc[UR20][R6.64+0x2c00], R16 ;  /* 0x002c00100600798e */ /* 0x0001e4000c12e514 */
.L_x_401:
[----:B------:R-:W-:Y:S05]  /*27e0*/  BSYNC.RECONVERGENT B1 ;  /* 0x0000000000017941 */ /* 0x000fea0003800200 */
.L_x_400:
[----:B------:R-:W-:Y:S04]  /*27f0*/  BSSY.RECONVERGENT B1, `(.L_x_402) ;  /* 0x0000004000017945 */ /* 0x000fe80003800200 */
[----:B------:R-:W-:Y:S05]  /*2800*/  @!P4 BRA `(.L_x_403) ;  /* 0x000000000008c947 */ /* 0x000fea0003800000 */
[----:B------:R-:W-:-:S05]  /*2810*/  IMAD.MOV.U32 R13, RZ, RZ, RZ ;  /* 0x000000ffff0d7224 */ /* 0x000fca00078e00ff */
[----:B------:R0:W-:Y:S02]  /*2820*/  REDG.E.ADD.64.STRONG.GPU desc[UR20][R6.64+0x3400], R12 ;  /* 0x0034000c0600798e */ /* 0x0001e4000c12e514 */
.L_x_403:
[----:B------:R-:W-:Y:S05]  /*2830*/  BSYNC.RECONVERGENT B1 ;  /* 0x0000000000017941 */ /* 0x000fea0003800200 */
.L_x_402:
[----:B------:R-:W-:Y:S04]  /*2840*/  BSSY.RECONVERGENT B1, `(.L_x_404) ;  /* 0x0000004000017945 */ /* 0x000fe80003800200 */
[----:B------:R-:W-:Y:S05]  /*2850*/  @!P5 BRA `(.L_x_405) ;  /* 0x000000000008d947 */ /* 0x000fea0003800000 */
[----:B------:R-:W-:-:S05]  /*2860*/  IMAD.MOV.U32 R11, RZ, RZ, RZ ;  /* 0x000000ffff0b7224 */ /* 0x000fca00078e00ff */
[----:B------:R0:W-:Y:S02]  /*2870*/  REDG.E.ADD.64.STRONG.GPU desc[UR20][R6.64+0x3c00], R10 ;  /* 0x003c000a0600798e */ /* 0x0001e4000c12e514 */
.L_x_405:
[----:B------:R-:W-:Y:S05]  /*2880*/  BSYNC.RECONVERGENT B1 ;  /* 0x0000000000017941 */ /* 0x000fea0003800200 */
.L_x_404:
[----:B------:R-:W-:Y:S05]  /*2890*/  @P0 BRA `(.L_x_406) ;  /* 0xfffffff800f80947 */ /* 0x000fea000383ffff */
[----:B------:R-:W-:-:S07]  /*28a0*/  IMAD.U32 R3, RZ, RZ, UR27 ;  /* 0x0000001bff037e24 */ /* 0x000fce000f8e00ff */
.L_x_389:
[----:B------:R-:W-:-:S09]  /*28b0*/  UISETP.NE.AND UP0, UPT, UR24, URZ, UPT ;  /* 0x000000ff1800728c */ /* 0x000fd2000bf05270 */
[----:B------:R-:W-:Y:S05]  /*28c0*/  BRA.U !UP0, `(.L_x_354) ;  /* 0x0000000508687547 */ /* 0x000fea000b800000 */
[----:B------:R-:W-:-:S13]  /*28d0*/  ISETP.GE.U32.AND P0, PT, R8, 0x3, PT ;  /* 0x000000030800780c */ /* 0x000fda0003f06070 */
[----:B------:R-:W-:Y:S05]  /*28e0*/  @!P0 BRA `(.L_x_407) ;  /* 0x0000000000bc8947 */ /* 0x000fea0003800000 */
[----:B01234-:R-:W-:Y:S01]  /*28f0*/  IMAD R7, R3, 0x400, R0 ;  /* 0x0000040003077824 */ /* 0x01ffe200078e0200 */
[----:B------:R-:W-:Y:S04]  /*2900*/  BSSY.RECONVERGENT B1, `(.L_x_408) ;  /* 0x000000f000017945 */ /* 0x000fe80003800200 */
[----:B------:R-:W0:Y:S04]  /*2910*/  LDS R10, [R7+0x200] ;  /* 0x00020000070a7984 */ /* 0x000e280000000800 */
        /* <DEDUP_REMOVED lines=9> */
[----:B------:R-:W-:Y:S01]  /*29b0*/  LEA R7, R3, R4, 0x8 ;  /* 0x0000000403077211 */ /* 0x000fe200078e40ff */
[----:B------:R-:W-:-:S04]  /*29c0*/  IMAD.MOV.U32 R11, RZ, RZ, RZ ;  /* 0x000000ffff0b7224 */ /* 0x000fc800078e00ff */
[----:B0-----:R-:W-:-:S05]  /*29d0*/  IMAD.WIDE.U32 R8, R7, 0x8, R8 ;  /* 0x0000000807087825 */ /* 0x001fca00078e0008 */
[----:B------:R0:W-:Y:S02]  /*29e0*/  REDG.E.ADD.64.STRONG.GPU desc[UR20][R8.64+0x400], R10 ;  /* 0x0004000a0800798e */ /* 0x0001e4000c12e514 */
.L_x_409:
[----:B------:R-:W-:Y:S05]  /*29f0*/  BSYNC.RECONVERGENT B1 ;  /* 0x0000000000017941 */ /* 0x000fea0003800200 */
.L_x_408:
[----:B------:R-:W-:Y:S04]  /*2a00*/  BSSY.RECONVERGENT B1, `(.L_x_410) ;  /* 0x0000009000017945 */ /* 0x000fe80003800200 */
[----:B------:R-:W-:Y:S05]  /*2a10*/  @!P1 BRA `(.L_x_411) ;  /* 0x00000000001c9947 */ /* 0x000fea0003800000 */
[----:B0-----:R-:W0:Y:S01]  /*2a20*/  LDC.64 R8, c[0x0][0x380] ;  /* 0x0000e000ff087b82 */ /* 0x001e220000000a00 */
[----:B------:R-:W-:Y:S02]  /*2a30*/  IMAD R7, R3, 0x100, R4 ;  /* 0x0000010003077824 */ /* 0x000fe400078e0204 */
[----:B------:R-:W-:Y:S02]  /*2a40*/  IMAD.MOV.U32 R10, RZ, RZ, R12 ;  /* 0x000000ffff0a7224 */ /* 0x000fe400078e000c */
[----:B------:R-:W-:Y:S02]  /*2a50*/  VIADD R7, R7, 0x100 ;  /* 0x0000010007077836 */ /* 0x000fe40000000000 */
[----:B------:R-:W-:Y:S02]  /*2a60*/  IMAD.MOV.U32 R11, RZ, RZ, RZ ;  /* 0x000000ffff0b7224 */ /* 0x000fe400078e00ff */
[----:B0-----:R-:W-:-:S05]  /*2a70*/  IMAD.WIDE.U32 R8, R7, 0x8, R8 ;  /* 0x0000000807087825 */ /* 0x001fca00078e0008 */
[----:B------:R1:W-:Y:S02]  /*2a80*/  REDG.E.ADD.64.STRONG.GPU desc[UR20][R8.64+0x400], R10 ;  /* 0x0004000a0800798e */ /* 0x0003e4000c12e514 */
.L_x_411:
[----:B------:R-:W-:Y:S05]  /*2a90*/  BSYNC.RECONVERGENT B1 ;  /* 0x0000000000017941 */ /* 0x000fea0003800200 */
.L_x_410:
[----:B------:R-:W-:Y:S04]  /*2aa0*/  BSSY.RECONVERGENT B1, `(.L_x_412) ;  /* 0x0000008000017945 */ /* 0x000fe80003800200 */
[----:B------:R-:W-:Y:S05]  /*2ab0*/  @!P2 BRA `(.L_x_413) ;  /* 0x000000000018a947 */ /* 0x000fea0003800000 */
[----:B01----:R-:W0:Y:S01]  /*2ac0*/  LDC.64 R8, c[0x0][0x380] ;  /* 0x0000e000ff087b82 */ /* 0x003e220000000a00 */
[----:B------:R-:W-:-:S05]  /*2ad0*/  IMAD R7, R3, 0x100, R4 ;  /* 0x0000010003077824 */ /* 0x000fca00078e0204 */
[----:B------:R-:W-:-:S05]  /*2ae0*/  IADD3 R7, PT, PT, R7, 0x200, RZ ;  /* 0x0000020007077810 */ /* 0x000fca0007ffe0ff */
[----:B0-----:R-:W-:-:S04]  /*2af0*/  IMAD.WIDE.U32 R8, R7, 0x8, R8 ;  /* 0x0000000807087825 */ /* 0x001fc800078e0008 */
[----:B------:R-:W-:-:S05]  /*2b00*/  IMAD.MOV.U32 R7, RZ, RZ, RZ ;  /* 0x000000ffff077224 */ /* 0x000fca00078e00ff */
[----:B------:R2:W-:Y:S02]  /*2b10*/  REDG.E.ADD.64.STRONG.GPU desc[UR20][R8.64+0x400], R6 ;  /* 0x000400060800798e */ /* 0x0005e4000c12e514 */
.L_x_413:
[----:B------:R-:W-:Y:S05]  /*2b20*/  BSYNC.RECONVERGENT B1 ;  /* 0x0000000000017941 */ /* 0x000fea0003800200 */
.L_x_412:
[----:B------:R-:W-:Y:S04]  /*2b30*/  BSSY.RECONVERGENT B1, `(.L_x_414) ;  /* 0x0000009000017945 */ /* 0x000fe80003800200 */
[----:B------:R-:W-:Y:S05]  /*2b40*/  @!P3 BRA `(.L_x_415) ;  /* 0x00000000001cb947 */ /* 0x000fea0003800000 */
[----:B--2---:R-:W2:Y:S01]  /*2b50*/  LDC.64 R6, c[0x0][0x380] ;  /* 0x0000e000ff067b82 */ /* 0x004ea20000000a00 */
[----:B01----:R-:W-:Y:S02]  /*2b60*/  IMAD R9, R3, 0x100, R4 ;  /* 0x0000010003097824 */ /* 0x003fe400078e0204 */
[----:B------:R-:W-:Y:S02]  /*2b70*/  IMAD.MOV.U32 R8, RZ, RZ, R2 ;  /* 0x000000ffff087224 */ /* 0x000fe400078e0002 */
[----:B------:R-:W-:-:S04]  /*2b80*/  VIADD R9, R9, 0x300 ;  /* 0x0000030009097836 */ /* 0x000fc80000000000 */
[----:B--2---:R-:W-:-:S04]  /*2b90*/  IMAD.WIDE.U32 R6, R9, 0x8, R6 ;  /* 0x0000000809067825 */ /* 0x004fc800078e0006 */
[----:B------:R-:W-:-:S05]  /*2ba0*/  IMAD.MOV.U32 R9, RZ, RZ, RZ ;  /* 0x000000ffff097224 */ /* 0x000fca00078e00ff */
[----:B------:R3:W-:Y:S02]  /*2bb0*/  REDG.E.ADD.64.STRONG.GPU desc[UR20][R6.64+0x400], R8 ;  /* 0x000400080600798e */ /* 0x0007e4000c12e514 */
.L_x_415:
[----:B------:R-:W-:Y:S05]  /*2bc0*/  BSYNC.RECONVERGENT B1 ;  /* 0x0000000000017941 */ /* 0x000fea0003800200 */
.L_x_414:
[----:B------:R-:W-:-:S07]  /*2bd0*/  VIADD R3, R3, 0x4 ;  /* 0x0000000403037836 */ /* 0x000fce0000000000 */
.L_x_407:
[----:B------:R-:W-:-:S09]  /*2be0*/  UISETP.NE.AND UP0, UPT, UR25, URZ, UPT ;  /* 0x000000ff1900728c */ /* 0x000fd2000bf05270 */
[----:B------:R-:W-:Y:S05]  /*2bf0*/  BRA.U !UP0, `(.L_x_354) ;  /* 0x00000001089c7547 */ /* 0x000fea000b800000 */
[----:B------:R-:W-:-:S13]  /*2c00*/  ISETP.NE.AND P0, PT, R5, RZ, PT ;  /* 0x000000ff0500720c */ /* 0x000fda0003f05270 */
[----:B------:R-:W-:Y:S05]  /*2c10*/  @!P0 BRA `(.L_x_416) ;  /* 0x0000000000648947 */ /* 0x000fea0003800000 */
[----:B01234-:R-:W-:Y:S01]  /*2c20*/  LEA R6, R3, R0, 0xa ;  /* 0x0000000003067211 */ /* 0x01ffe200078e50ff */
[----:B------:R-:W-:Y:S04]  /*2c30*/  BSSY.RECONVERGENT B1, `(.L_x_417) ;  /* 0x000000c000017945 */ /* 0x000fe80003800200 */
[----:B------:R-:W0:Y:S04]  /*2c40*/  LDS R2, [R6+0x200] ;  /* 0x0002000006027984 */ /* 0x000e280000000800 */
        /* <DEDUP_REMOVED lines=10> */
.L_x_418:
[----:B------:R-:W-:Y:S05]  /*2cf0*/  BSYNC.RECONVERGENT B1 ;  /* 0x0000000000017941 */ /* 0x000fea0003800200 */
.L_x_417:
[----:B------:R-:W-:Y:S04]  /*2d00*/  BSSY.RECONVERGENT B1, `(.L_x_419) ;  /* 0x0000009000017945 */ /* 0x000fe80003800200 */
[----:B------:R-:W-:Y:S05]  /*2d10*/  @!P1 BRA `(.L_x_420) ;  /* 0x00000000001c9947 */ /* 0x000fea0003800000 */
[----:B0-----:R-:W0:Y:S01]  /*2d20*/  LDC.64 R6, c[0x0][0x380] ;  /* 0x0000e000ff067b82 */ /* 0x001e220000000a00 */
[----:B------:R-:W-:-:S04]  /*2d30*/  IMAD R2, R3, 0x100, R4 ;  /* 0x0000010003027824 */ /* 0x000fc800078e0204 */
[----:B------:R-:W-:-:S04]  /*2d40*/  VIADD R9, R2, 0x100 ;  /* 0x0000010002097836 */ /* 0x000fc80000000000 */
[----:B0-----:R-:W-:-:S04]  /*2d50*/  IMAD.WIDE.U32 R8, R9, 0x8, R6 ;  /* 0x0000000809087825 */ /* 0x001fc800078e0006 */
[----:B------:R-:W-:Y:S02]  /*2d60*/  HFMA2 R7, -RZ, RZ, 0, 0 ;  /* 0x00000000ff077431 */ /* 0x000fe400000001ff */
[----:B------:R-:W-:-:S05]  /*2d70*/  IMAD.MOV.U32 R6, RZ, RZ, R5 ;  /* 0x000000ffff067224 */ /* 0x000fca00078e0005 */
[----:B------:R1:W-:Y:S02]  /*2d80*/  REDG.E.ADD.64.STRONG.GPU desc[UR20][R8.64+0x400], R6 ;  /* 0x000400060800798e */ /* 0x0003e4000c12e514 */
.L_x_420:
[----:B------:R-:W-:Y:S05]  /*2d90*/  BSYNC.RECONVERGENT B1 ;  /* 0x0000000000017941 */ /* 0x000fea0003800200 */
.L_x_419:
[----:B------:R-:W-:-:S07]  /*2da0*/  VIADD R3, R3, 0x2 ;  /* 0x0000000203037836 */ /* 0x000fce0000000000 */
.L_x_416:
[----:B------:R-:W-:-:S09]  /*2db0*/  UISETP.NE.AND UP0, UPT, UR9, URZ, UPT ;  /* 0x000000ff0900728c */ /* 0x000fd2000bf05270 */
[----:B------:R-:W-:Y:S05]  /*2dc0*/  BRA.U !UP0, `(.L_x_354) ;  /* 0x0000000108287547 */ /* 0x000fea000b800000 */
[----:B------:R-:W-:-:S05]  /*2dd0*/  IMAD R2, R3, 0x400, R0 ;  /* 0x0000040003027824 */ /* 0x000fca00078e0200 */
[----:B------:R-:W5:Y:S02]  /*2de0*/  LDS R5, [R2+0x200] ;  /* 0x0002000002057984 */ /* 0x000f640000000800 */
[----:B-----5:R-:W-:-:S13]  /*2df0*/  ISETP.NE.AND P0, PT, R5, RZ, PT ;  /* 0x000000ff0500720c */ /* 0x020fda0003f05270 */
[----:B------:R-:W-:Y:S05]  /*2e00*/  @!P0 BRA `(.L_x_354) ;  /* 0x0000000000188947 */ /* 0x000fea0003800000 */
[----:B01234-:R-:W0:Y:S01]  /*2e10*/  LDC.64 R6, c[0x0][0x380] ;  /* 0x0000e000ff067b82 */ /* 0x01fe220000000a00 */
[----:B------:R-:W-:-:S04]  /*2e20*/  IMAD R3, R3, 0x100, R4 ;  /* 0x0000010003037824 */ /* 0x000fc800078e0204 */
[----:B0-----:R-:W-:-:S04]  /*2e30*/  IMAD.WIDE.U32 R2, R3, 0x8, R6 ;  /* 0x0000000803027825 */ /* 0x001fc800078e0006 */
[----:B------:R-:W-:Y:S02]  /*2e40*/  IMAD.MOV.U32 R6, RZ, RZ, R5 ;  /* 0x000000ffff067224 */ /* 0x000fe400078e0005 */
[----:B------:R-:W-:-:S05]  /*2e50*/  IMAD.MOV.U32 R7, RZ, RZ, RZ ;  /* 0x000000ffff077224 */ /* 0x000fca00078e00ff */
[----:B------:R0:W-:Y:S02]  /*2e60*/  REDG.E.ADD.64.STRONG.GPU desc[UR20][R2.64+0x400], R6 ;  /* 0x000400060200798e */ /* 0x0001e4000c12e514 */
.L_x_354:
[----:B------:R-:W-:Y:S05]  /*2e70*/  BSYNC.RECONVERGENT B0 ;  /* 0x0000000000007941 */ /* 0x000fea0003800200 */
.L_x_353:
[----:B------:R-:W-:Y:S01]  /*2e80*/  BAR.SYNC.DEFER_BLOCKING 0x0 ;  /* 0x0000000000007b1d */ /* 0x000fe20000010000 */
[----:B------:R-:W-:-:S04]  /*2e90*/  UIADD3 UR6, UP0, UPT, UR6, 0x1, URZ ;  /* 0x0000000106067890 */ /* 0x000fc8000ff1e0ff */
[----:B------:R-:W-:Y:S02]  /*2ea0*/  UIADD3.X UR7, UPT, UPT, URZ, UR7, URZ, UP0, !UPT ;  /* 0x00000007ff077290 */ /* 0x000fe400087fe4ff */
[----:B------:R-:W-:-:S04]  /*2eb0*/  UISETP.NE.U32.AND UP0, UPT, UR6, UR11, UPT ;  /* 0x0000000b0600728c */ /* 0x000fc8000bf05070 */
[----:B------:R-:W-:-:S09]  /*2ec0*/  UISETP.NE.AND.EX UP0, UPT, UR7, UR12, UPT, UP0 ;  /* 0x0000000c0700728c */ /* 0x000fd2000bf05300 */
[----:B------:R-:W-:Y:S05]  /*2ed0*/  BRA.U UP0, `(.L_x_421) ;  /* 0xffffffd100f07547 */ /* 0x000fea000b83ffff */
[----:B------:R-:W-:Y:S05]  /*2ee0*/  EXIT ;  /* 0x000000000000794d */ /* 0x000fea0003800000 */
.L_x_422:
        /* <DEDUP_REMOVED lines=9> */
.L_x_443:


//--------------------- .text._ZN3cub18CUB_300001_SM_10006detail10radix_sort31DeviceRadixSortSingleTileKernelINS1_5radix10policy_hubIiNS0_8NullTypeEyE10Policy1000ELNS0_9SortOrderE0EiS6_yNS1_21identity_decomposer_tEEEvPKT1_PSB_PKT2_PSF_T3_iiT4_ --------------------------
	.section	.text._ZN3cub18CUB_300001_SM_10006detail10radix_sort31DeviceRadixSortSingleTileKernelINS1_5radix10policy_hubIiNS0_8NullTypeEyE10Policy1000ELNS0_9SortOrderE0EiS6_yNS1_21identity_decomposer_tEEEvPKT1_PSB_PKT2_PSF_T3_iiT4_,"ax",@progbits
	.align	128
        .global         _ZN3cub18CUB_300001_SM_10006detail10radix_sort31DeviceRadixSortSingleTileKernelINS1_5radix10policy_hubIiNS0_8NullTypeEyE10Policy1000ELNS0_9SortOrderE0EiS6_yNS1_21identity_decomposer_tEEEvPKT1_PSB_PKT2_PSF_T3_iiT4_
        .type           _ZN3cub18CUB_300001_SM_10006detail10radix_sort31DeviceRadixSortSingleTileKernelINS1_5radix10policy_hubIiNS0_8NullTypeEyE10Policy1000ELNS0_9SortOrderE0EiS6_yNS1_21identity_decomposer_tEEEvPKT1_PSB_PKT2_PSF_T3_iiT4_,@function
        .size           _ZN3cub18CUB_300001_SM_10006detail10radix_sort31DeviceRadixSortSingleTileKernelINS1_5radix10policy_hubIiNS0_8NullTypeEyE10Policy1000ELNS0_9SortOrderE0EiS6_yNS1_21identity_decomposer_tEEEvPKT1_PSB_PKT2_PSF_T3_iiT4_,(.L_x_444 - _ZN3cub18CUB_300001_SM_10006detail10radix_sort31DeviceRadixSortSingleTileKernelINS1_5radix10policy_hubIiNS0_8NullTypeEyE10Policy1000ELNS0_9SortOrderE0EiS6_yNS1_21identity_decomposer_tEEEvPKT1_PSB_PKT2_PSF_T3_iiT4_)
        .other          _ZN3cub18CUB_300001_SM_10006detail10radix_sort31DeviceRadixSortSingleTileKernelINS1_5radix10policy_hubIiNS0_8NullTypeEyE10Policy1000ELNS0_9SortOrderE0EiS6_yNS1_21identity_decomposer_tEEEvPKT1_PSB_PKT2_PSF_T3_iiT4_,@"STO_CUDA_ENTRY STV_DEFAULT"
_ZN3cub18CUB_300001_SM_10006detail10radix_sort31DeviceRadixSortSingleTileKernelINS1_5radix10policy_hubIiNS0_8NullTypeEyE10Policy1000ELNS0_9SortOrderE0EiS6_yNS1_21identity_decomposer_tEEEvPKT1_PSB_PKT2_PSF_T3_iiT4_:
.text._ZN3cub18CUB_300001_SM_10006detail10radix_sort31DeviceRadixSortSingleTileKernelINS1_5radix10policy_hubIiNS0_8NullTypeEyE10Policy1000ELNS0_9SortOrderE0EiS6_yNS1_21identity_decomposer_tEEEvPKT1_PSB_PKT2_PSF_T3_iiT4_:
[----:B------:R-:W-:Y:S01]  /*0000*/  LDC R1, c[0x0][0x37c] ;  /* 0x0000df00ff017b82 */ /* 0x000fe20000000800 */
[----:B------:R-:W0:Y:S01]  /*0010*/  S2R R0, SR_TID.X ;  /* 0x0000000000007919 */ /* 0x000e220000002100 */
[----:B------:R-:W1:Y:S06]  /*0020*/  LDCU UR4, c[0x0][0x3a0] ;  /* 0x00007400ff0477ac */ /* 0x000e6c0008000800 */
[----:B------:R-:W2:Y:S01]  /*0030*/  LDC.64 R4, c[0x0][0x380] ;  /* 0x0000e000ff047b82 */ /* 0x000ea20000000a00 */
[----:B------:R-:W3:Y:S01]  /*0040*/  LDCU.64 UR8, c[0x0][0x358] ;  /* 0x00006b00ff0877ac */ /* 0x000ee20008000a00 */
[----:B------:R-:W-:-:S02]  /*0050*/  IMAD.MOV.U32 R13, RZ, RZ, -0x1 ;  /* 0xffffffffff0d7424 */ /* 0x000fc400078e00ff */
[----:B------:R-:W-:Y:S02]  /*0060*/  IMAD.MOV.U32 R14, RZ, RZ, -0x1 ;  /* 0xffffffffff0e7424 */ /* 0x000fe400078e00ff */
[----:B------:R-:W-:Y:S02]  /*0070*/  IMAD.MOV.U32 R20, RZ, RZ, -0x1 ;  /* 0xffffffffff147424 */ /* 0x000fe400078e00ff */
[----:B------:R-:W-:Y:S01]  /*0080*/  IMAD.MOV.U32 R21, RZ, RZ, -0x1 ;  /* 0xffffffffff157424 */ /* 0x000fe200078e00ff */
        /* <DEDUP_REMOVED lines=8> */
[----:B------:R-:W-:Y:S01]  /*0110*/  ISETP.GE.AND P2, PT, R2, UR4, PT ;  /* 0x0000000402007c0c */ /* 0x000fe2000bf46270 */
[C---:B------:R-:W-:Y:S02]  /*0120*/  VIADD R2, R7.reuse, 0x2 ;  /* 0x0000000207027836 */ /* 0x040fe40000000000 */
[----:B------:R-:W-:-:S03]  /*0130*/  VIADD R3, R7, 0x3 ;  /* 0x0000000307037836 */ /* 0x000fc60000000000 */
[----:B------:R-:W-:Y:S01]  /*0140*/  ISETP.GE.AND P3, PT, R2, UR4, PT ;  /* 0x0000000402007c0c */ /* 0x000fe2000bf66270 */
[----:B------:R-:W-:Y:S01]  /*0150*/  VIADD R2, R7, 0x4 ;  /* 0x0000000407027836 */ /* 0x000fe20000000000 */
[----:B------:R-:W-:Y:S01]  /*0160*/  ISETP.GE.AND P4, PT, R3, UR4, PT ;  /* 0x0000000403007c0c */ /* 0x000fe2000bf86270 */
[----:B---3--:R-:W2:Y:S03]  /*0170*/  @!P1 LDG.E R12, desc[UR8][R4.64] ;  /* 0x00000008040c9981 */ /* 0x008ea6000c1e1900 */
[----:B------:R-:W-:Y:S01]  /*0180*/  ISETP.GE.AND P5, PT, R2, UR4, PT ;  /* 0x0000000402007c0c */ /* 0x000fe2000bfa6270 */
[----:B------:R-:W3:Y:S06]  /*0190*/  @!P2 LDG.E R6, desc[UR8][R4.64+0x4] ;  /* 0x000004080406a981 */ /* 0x000eec000c1e1900 */
[----:B------:R-:W5:Y:S04]  /*01a0*/  @!P3 LDG.E R8, desc[UR8][R4.64+0x8] ;  /* 0x000008080408b981 */ /* 0x000f68000c1e1900 */
[----:B------:R-:W4:Y:S04]  /*01b0*/  @!P4 LDG.E R9, desc[UR8][R4.64+0xc] ;  /* 0x00000c080409c981 */ /* 0x000f28000c1e1900 */
[----:B------:R-:W4:Y:S01]  /*01c0*/  @!P5 LDG.E R10, desc[UR8][R4.64+0x10] ;  /* 0x00001008040ad981 */ /* 0x000f22000c1e1900 */
[----:B------:R-:W-:-:S02]  /*01d0*/  VIADD R2, R7, 0x5 ;  /* 0x0000000507027836 */ /* 0x000fc40000000000 */
[C---:B------:R-:W-:Y:S02]  /*01e0*/  VIADD R11, R7.reuse, 0x7 ;  /* 0x00000007070b7836 */ /* 0x040fe40000000000 */
[----:B------:R-:W-:Y:S01]  /*01f0*/  VIADD R3, R7, 0x6 ;  /* 0x0000000607037836 */ /* 0x000fe20000000000 */
[----:B------:R-:W-:Y:S01]  /*0200*/  ISETP.GE.AND P6, PT, R2, UR4, PT ;  /* 0x0000000402007c0c */ /* 0x000fe2000bfc6270 */
[----:B------:R-:W-:-:S03]  /*0210*/  IMAD.MOV.U32 R2, RZ, RZ, -0x1 ;  /* 0xffffffffff027424 */ /* 0x000fc600078e00ff */
[----:B------:R-:W-:Y:S01]  /*0220*/  ISETP.GE.AND P0, PT, R3, UR4, PT ;  /* 0x0000000403007c0c */ /* 0x000fe2000bf06270 */
[----:B------:R-:W-:Y:S02]  /*0230*/  IMAD.MOV.U32 R3, RZ, RZ, -0x1 ;  /* 0xffffffffff037424 */ /* 0x000fe400078e00ff */
[----:B------:R-:W-:-:S06]  /*0240*/  VIADD R15, R7, 0xb ;  /* 0x0000000b070f7836 */ /* 0x000fcc0000000000 */
[----:B------:R-:W4:Y:S01]  /*0250*/  @!P6 LDG.E R17, desc[UR8][R4.64+0x14] ;  /* 0x000014080411e981 */ /* 0x000f22000c1e1900 */
[----:B--2---:R-:W-:Y:S01]  /*0260*/  @!P1 LOP3.LUT R2, R12, 0x80000000, RZ, 0x3c, !PT ;  /* 0x800000000c029812 */ /* 0x004fe200078e3cff */
[----:B------:R-:W-:Y:S01]  /*0270*/  IMAD.MOV.U32 R12, RZ, RZ, -0x1 ;  /* 0xffffffffff0c7424 */ /* 0x000fe200078e00ff */
[----:B------:R-:W-:Y:S01]  /*0280*/  ISETP.GE.AND P1, PT, R11, UR4, PT ;  /* 0x000000040b007c0c */ /* 0x000fe2000bf26270 */
[C---:B------:R-:W-:Y:S01]  /*0290*/  VIADD R11, R7.reuse, 0x8 ;  /* 0x00000008070b7836 */ /* 0x040fe20000000000 */
[----:B---3--:R-:W-:Y:S01]  /*02a0*/  @!P2 LOP3.LUT R3, R6, 0x80000000, RZ, 0x3c, !PT ;  /* 0x800000000603a812 */ /* 0x008fe200078e3cff */
[----:B------:R-:W-:-:S03]  /*02b0*/  VIADD R6, R7, 0x9 ;  /* 0x0000000907067836 */ /* 0x000fc60000000000 */
[----:B------:R-:W-:Y:S01]  /*02c0*/  ISETP.GE.AND P2, PT, R11, UR4, PT ;  /* 0x000000040b007c0c */ /* 0x000fe2000bf46270 */
[----:B------:R-:W-:Y:S01]  /*02d0*/  VIADD R11, R7, 0xa ;  /* 0x0000000a070b7836 */ /* 0x000fe20000000000 */
[----:B-----5:R-:W-:Y:S02]  /*02e0*/  @!P3 LOP3.LUT R12, R8, 0x80000000, RZ, 0x3c, !PT ;  /* 0x80000000080cb812 */ /* 0x020fe400078e3cff */
[----:B------:R-:W-:Y:S02]  /*02f0*/  ISETP.GE.AND P3, PT, R6, UR4, PT ;  /* 0x0000000406007c0c */ /* 0x000fe4000bf66270 */
[----:B----4-:R-:W-:Y:S01]  /*0300*/  @!P4 LOP3.LUT R13, R9, 0x80000000, RZ, 0x3c, !PT ;  /* 0x80000000090dc812 */ /* 0x010fe200078e3cff */
[----:B------:R-:W2:Y:S01]  /*0310*/  @!P0 LDG.E R6, desc[UR8][R4.64+0x18] ;  /* 0x0000180804068981 */ /* 0x000ea2000c1e1900 */
[----:B------:R-:W-:Y:S02]  /*0320*/  ISETP.GE.AND P4, PT, R11, UR4, PT ;  /* 0x000000040b007c0c */ /* 0x000fe4000bf86270 */
[----:B------:R-:W-:Y:S01]  /*0330*/  @!P5 LOP3.LUT R14, R10, 0x80000000, RZ, 0x3c, !PT ;  /* 0x800000000a0ed812 */ /* 0x000fe200078e3cff */
[----:B------:R-:W3:Y:S01]  /*0340*/  @!P1 LDG.E R8, desc[UR8][R4.64+0x1c] ;  /* 0x00001c0804089981 */ /* 0x000ee2000c1e1900 */
[----:B------:R-:W-:-:S03]  /*0350*/  ISETP.GE.AND P5, PT, R15, UR4, PT ;  /* 0x000000040f007c0c */ /* 0x000fc6000bfa6270 */
[----:B------:R-:W4:Y:S04]  /*0360*/  @!P2 LDG.E R9, desc[UR8][R4.64+0x20] ;  /* 0x000020080409a981 */ /* 0x000f28000c1e1900 */
[----:B------:R-:W5:Y:S04]  /*0370*/  @!P3 LDG.E R10, desc[UR8][R4.64+0x24] ;  /* 0x00002408040ab981 */ /* 0x000f68000c1e1900 */
[----:B------:R-:W5:Y:S04]  /*0380*/  @!P4 LDG.E R11, desc[UR8][R4.64+0x28] ;  /* 0x00002808040bc981 */ /* 0x000f68000c1e1900 */
[----:B------:R-:W5:Y:S01]  /*0390*/  @!P5 LDG.E R22, desc[UR8][R4.64+0x2c] ;  /* 0x00002c080416d981 */ /* 0x000f62000c1e1900 */
[----:B------:R-:W-:-:S02]  /*03a0*/  VIADD R16, R7, 0xc ;  /* 0x0000000c07107836 */ /* 0x000fc40000000000 */
[----:B------:R-:W-:Y:S01]  /*03b0*/  IMAD.MOV.U32 R15, RZ, RZ, -0x1 ;  /* 0xffffffffff0f7424 */ /* 0x000fe200078e00ff */
[----:B------:R-:W-:Y:S01]  /*03c0*/  @!P6 LOP3.LUT R15, R17, 0x80000000, RZ, 0x3c, !PT ;  /* 0x80000000110fe812 */ /* 0x000fe200078e3cff */
[C---:B------:R-:W-:Y:S01]  /*03d0*/  VIADD R18, R7.reuse, 0xd ;  /* 0x0000000d07127836 */ /* 0x040fe20000000000 */
[----:B------:R-:W-:Y:S01]  /*03e0*/  ISETP.GE.AND P6, PT, R16, UR4, PT ;  /* 0x0000000410007c0c */ /* 0x000fe2000bfc6270 */
[----:B------:R-:W-:Y:S02]  /*03f0*/  IMAD.MOV.U32 R16, RZ, RZ, -0x1 ;  /* 0xffffffffff107424 */ /* 0x000fe400078e00ff */
[----:B------:R-:W-:Y:S02]  /*0400*/  IMAD.MOV.U32 R17, RZ, RZ, -0x1 ;  /* 0xffffffffff117424 */ /* 0x000fe400078e00ff */
[----:B------:R-:W-:-:S08]  /*0410*/  VIADD R19, R7, 0xe ;  /* 0x0000000e07137836 */ /* 0x000fd00000000000 */
[----:B------:R-:W5:Y:S01]  /*0420*/  @!P6 LDG.E R24, desc[UR8][R4.64+0x30] ;  /* 0x000030080418e981 */ /* 0x000f62000c1e1900 */
[----:B--2---:R-:W-:Y:S01]  /*0430*/  @!P0 LOP3.LUT R16, R6, 0x80000000, RZ, 0x3c, !PT ;  /* 0x8000000006108812 */ /* 0x004fe200078e3cff */
[C---:B------:R-:W-:Y:S01]  /*0440*/  VIADD R6, R7.reuse, 0xf ;  /* 0x0000000f07067836 */ /* 0x040fe20000000000 */
[----:B------:R-:W-:Y:S01]  /*0450*/  ISETP.GE.AND P0, PT, R18, UR4, PT ;  /* 0x0000000412007c0c */ /* 0x000fe2000bf06270 */
[----:B------:R-:W-:Y:S01]  /*0460*/  IMAD.MOV.U32 R18, RZ, RZ, -0x1 ;  /* 0xffffffffff127424 */ /* 0x000fe200078e00ff */
[----:B---3--:R-:W-:Y:S01]  /*0470*/  @!P1 LOP3.LUT R17, R8, 0x80000000, RZ, 0x3c, !PT ;  /* 0x8000000008119812 */ /* 0x008fe200078e3cff */
[----:B------:R-:W-:Y:S01]  /*0480*/  VIADD R8, R7, 0x10 ;  /* 0x0000001007087836 */ /* 0x000fe20000000000 */
[----:B----4-:R-:W-:Y:S02]  /*0490*/  @!P2 LOP3.LUT R18, R9, 0x80000000, RZ, 0x3c, !PT ;  /* 0x800000000912a812 */ /* 0x010fe400078e3cff */
[----:B------:R-:W-:Y:S01]  /*04a0*/  ISETP.GE.AND P2, PT, R6, UR4, PT ;  /* 0x0000000406007c0c */ /* 0x000fe2000bf46270 */
[----:B------:R-:W-:-:S02]  /*04b0*/  VIADD R6, R7, 0x11 ;  /* 0x0000001107067836 */ /* 0x000fc40000000000 */
[----:B------:R-:W-:Y:S01]  /*04c0*/  VIADD R7, R7, 0x12 ;  /* 0x0000001207077836 */ /* 0x000fe20000000000 */
[----:B------:R-:W-:Y:S01]  /*04d0*/  ISETP.GE.AND P1, PT, R19, UR4, PT ;  /* 0x0000000413007c0c */ /* 0x000fe2000bf26270 */
[----:B------:R-:W-:Y:S01]  /*04e0*/  IMAD.MOV.U32 R19, RZ, RZ, -0x1 ;  /* 0xffffffffff137424 */ /* 0x000fe200078e00ff */
[----:B-----5:R-:W-:Y:S02]  /*04f0*/  @!P3 LOP3.LUT R19, R10, 0x80000000, RZ, 0x3c, !PT ;  /* 0x800000000a13b812 */ /* 0x020fe400078e3cff */
[----:B------:R-:W-:Y:S02]  /*0500*/  @!P4 LOP3.LUT R20, R11, 0x80000000, RZ, 0x3c, !PT ;  /* 0x800000000b14c812 */ /* 0x000fe400078e3cff */
[----:B------:R-:W-:Y:S02]  /*0510*/  @!P5 LOP3.LUT R21, R22, 0x80000000, RZ, 0x3c, !PT ;  /* 0x800000001615d812 */ /* 0x000fe400078e3cff */
[----:B------:R-:W-:Y:S02]  /*0520*/  ISETP.GE.AND P3, PT, R8, UR4, PT ;  /* 0x0000000408007c0c */ /* 0x000fe4000bf66270 */
[----:B------:R-:W-:Y:S01]  /*0530*/  ISETP.GE.AND P4, PT, R6, UR4, PT ;  /* 0x0000000406007c0c */ /* 0x000fe2000bf86270 */
[----:B------:R-:W2:Y:S01]  /*0540*/  @!P2 LDG.E R8, desc[UR8][R4.64+0x3c] ;  /* 0x00003c080408a981 */ /* 0x000ea2000c1e1900 */
[----:B------:R-:W-:Y:S01]  /*0550*/  ISETP.GE.AND P5, PT, R7, UR4, PT ;  /* 0x0000000407007c0c */ /* 0x000fe2000bfa6270 */
[----:B------:R-:W0:Y:S02]  /*0560*/  LDCU.64 UR4, c[0x0][0x3a8] ;  /* 0x00007500ff0477ac */ /* 0x000e240008000a00 */
[----:B------:R-:W3:Y:S04]  /*0570*/  @!P0 LDG.E R6, desc[UR8][R4.64+0x34] ;  /* 0x0000340804068981 */ /* 0x000ee8000c1e1900 */
[----:B------:R-:W4:Y:S04]  /*0580*/  @!P1 LDG.E R7, desc[UR8][R4.64+0x38] ;  /* 0x0000380804079981 */ /* 0x000f28000c1e1900 */
[----:B------:R-:W5:Y:S04]  /*0590*/  @!P3 LDG.E R9, desc[UR8][R4.64+0x40] ;  /* 0x000040080409b981 */ /* 0x000f68000c1e1900 */
[----:B------:R-:W5:Y:S04]  /*05a0*/  @!P4 LDG.E R10, desc[UR8][R4.64+0x44] ;  /* 0x00004408040ac981 */ /* 0x000f68000c1e1900 */
[----:B------:R-:W5:Y:S01]  /*05b0*/  @!P5 LDG.E R11, desc[UR8][R4.64+0x48] ;  /* 0x00004808040bd981 */ /* 0x000f62000c1e1900 */
[----:B0-----:R-:W-:-:S02]  /*05c0*/  UIADD3 UR7, UPT, UPT, UR4, 0x6, URZ ;  /* 0x0000000604077890 */ /* 0x001fc4000fffe0ff */
[----:B------:R-:W-:-:S03]  /*05d0*/  UIADD3 UR5, UPT, UPT, -UR4, UR5, URZ ;  /* 0x0000000504057290 */ /* 0x000fc6000fffe1ff */
[----:B------:R-:W-:Y:S02]  /*05e0*/  UMOV UR4, 0x400 ;  /* 0x0000040000047882 */ /* 0x000fe40000000000 */
[----:B------:R-:W-:Y:S01]  /*05f0*/  ULEA UR4, UR6, UR4, 0x18 ;  /* 0x0000000406047291 */ /* 0x000fe2000f8ec0ff */
[----:B------:R-:W-:-:S05]  /*0600*/  SHF.R.U32.HI R105, RZ, 0x5, R0 ;  /* 0x00000005ff697819 */ /* 0x000fca0000011600 */
[----:B------:R-:W-:Y:S01]  /*0610*/  LEA R29, R0, UR4, 0x2 ;  /* 0x00000004001d7c11 */ /* 0x000fe2000f8e10ff */
[----:B------:R-:W-:Y:S01]  /*0620*/  IMAD.MOV.U32 R22, RZ, RZ, -0x1 ;  /* 0xffffffffff167424 */ /* 0x000fe200078e00ff */
[----:B------:R-:W-:-:S03]  /*0630*/  @!P6 LOP3.LUT R22, R24, 0x80000000, RZ, 0x3c, !PT ;  /* 0x800000001816e812 */ /* 0x000fc600078e3cff */
[----:B------:R-:W-:Y:S01]  /*0640*/  IMAD R31, R0, 0x80, R29 ;  /* 0x00000080001f7824 */ /* 0x000fe200078e021d */
[----:B------:R-:W-:Y:S01]  /*0650*/  LEA R32, R105, UR4, 0x2 ;  /* 0x0000000469207c11 */ /* 0x000fe2000f8e10ff */
[----:B------:R-:W-:Y:S02]  /*0660*/  IMAD.MOV.U32 R24, RZ, RZ, -0x1 ;  /* 0xffffffffff187424 */ /* 0x000fe400078e00ff */
[----:B------:R-:W-:Y:S02]  /*0670*/  IMAD.MOV.U32 R26, RZ, RZ, -0x1 ;  /* 0xffffffffff1a7424 */ /* 0x000fe400078e00ff */
[----:B------:R-:W-:Y:S02]  /*0680*/  IMAD.MOV.U32 R27, RZ, RZ, -0x1 ;  /* 0xffffffffff1b7424 */ /* 0x000fe400078e00ff */
[----:B------:R-:W-:Y:S02]  /*0690*/  IMAD.MOV.U32 R28, RZ, RZ, -0x1 ;  /* 0xffffffffff1c7424 */ /* 0x000fe400078e00ff */
[----:B------:R-:W-:-:S02]  /*06a0*/  IMAD.MOV.U32 R30, RZ, RZ, -0x1 ;  /* 0xffffffffff1e7424 */ /* 0x000fc400078e00ff */
[----:B------:R-:W-:Y:S01]  /*06b0*/  IMAD R33, R0, -0x38, R31 ;  /* 0xffffffc800217824 */ /* 0x000fe200078e021f */
[----:B------:R-:W-:Y:S01]  /*06c0*/  BAR.SYNC.DEFER_BLOCKING 0x0 ;  /* 0x0000000000007b1d */ /* 0x000fe20000010000 */
[----:B--2---:R-:W-:Y:S02]  /*06d0*/  @!P2 LOP3.LUT R26, R8, 0x80000000, RZ, 0x3c, !PT ;  /* 0x80000000081aa812 */ /* 0x004fe400078e3cff */
[----:B---3--:R-:W-:Y:S02]  /*06e0*/  @!P0 LOP3.LUT R24, R6, 0x80000000, RZ, 0x3c, !PT ;  /* 0x8000000006188812 */ /* 0x008fe400078e3cff */
[----:B----4-:R-:W-:Y:S02]  /*06f0*/  @!P1 LOP3.LUT R25, R7, 0x80000000, RZ, 0x3c, !PT ;  /* 0x8000000007199812 */ /* 0x010fe400078e3cff */
[----:B-----5:R-:W-:Y:S02]  /*0700*/  @!P3 LOP3.LUT R27, R9, 0x80000000, RZ, 0x3c, !PT ;  /* 0x80000000091bb812 */ /* 0x020fe400078e3cff */
[----:B------:R-:W-:-:S02]  /*0710*/  @!P4 LOP3.LUT R28, R10, 0x80000000, RZ, 0x3c, !PT ;  /* 0x800000000a1cc812 */ /* 0x000fc400078e3cff */
[----:B------:R-:W-:-:S07]  /*0720*/  @!P5 LOP3.LUT R30, R11, 0x80000000, RZ, 0x3c, !PT ;  /* 0x800000000b1ed812 */ /* 0x000fce00078e3cff */
.L_x_424:
[----:B------:R-:W-:Y:S01]  /*0730*/  UISETP.LT.AND UP0, UPT, UR5, 0x6, UPT ;  /* 0x000000060500788c */ /* 0x000fe2000bf01270 */
[----:B------:R-:W-:Y:S01]  /*0740*/  STS [R29], RZ ;  /* 0x000000ff1d007388 */ /* 0x000fe20000000800 */
[----:B------:R-:W-:Y:S01]  /*0750*/  UIADD3 UR6, UPT, UPT, UR7, -0x6, URZ ;  /* 0xfffffffa07067890 */ /* 0x000fe2000fffe0ff */
[----:B------:R-:W-:Y:S01]  /*0760*/  ISETP.NE.AND P1, PT, R23, 0x1f, PT ;  /* 0x0000001f1700780c */ /* 0x000fe20003f25270 */
[----:B------:R-:W-:Y:S01]  /*0770*/  USEL UR4, UR5, 0x6, UP0 ;  /* 0x0000000605047887 */ /* 0x000fe20008000000 */
[----:B------:R-:W-:Y:S01]  /*0780*/  STS [R29+0x400], RZ ;  /* 0x000400ff1d007388 */ /* 0x000fe20000000800 */
[C---:B------:R-:W-:Y:S01]  /*0790*/  ISETP.NE.AND P2, PT, R105.reuse, 0x6, PT ;  /* 0x000000066900780c */ /* 0x040fe20003f45270 */
[----:B------:R-:W-:Y:S01]  /*07a0*/  UISETP.GE.AND UP0, UPT, UR7, UR10, UPT ;  /* 0x0000000a0700728c */ /* 0x000fe2000bf06270 */
[----:B0-2---:R-:W-:Y:S01]  /*07b0*/  SHF.R.U32.HI R4, RZ, UR6, R2 ;  /* 0x00000006ff047c19 */ /* 0x005fe20008011602 */
[----:B------:R-:W-:Y:S01]  /*07c0*/  UBMSK UR4, URZ, UR4 ;  /* 0x00000004ff04729b */ /* 0x000fe20008000000 */
[----:B------:R-:W-:Y:S01]  /*07d0*/  STS [R29+0x800], RZ ;  /* 0x000800ff1d007388 */ /* 0x000fe20000000800 */
[----:B------:R-:W-:-:S03]  /*07e0*/  ISETP.NE.AND P3, PT, R105, 0x7, PT ;  /* 0x000000076900780c */ /* 0x000fc60003f65270 */
[----:B------:R-:W-:Y:S01]  /*07f0*/  STS [R29+0xc00], RZ ;  /* 0x000c00ff1d007388 */ /* 0x000fe20000000800 */
[----:B------:R-:W-:-:S03]  /*0800*/  LOP3.LUT R4, R4, UR4, RZ, 0xc0, !PT ;  /* 0x0000000404047c12 */ /* 0x000fc6000f8ec0ff */
[----:B------:R-:W-:Y:S02]  /*0810*/  STS [R29+0x1000], RZ ;  /* 0x001000ff1d007388 */ /* 0x000fe40000000800 */
[----:B------:R-:W-:Y:S01]  /*0820*/  IMAD.SHL.U32 R5, R4, 0x400, RZ ;  /* 0x0000040004057824 */ /* 0x000fe200078e00ff */
[----:B------:R-:W-:Y:S01]  /*0830*/  SHF.R.U32.HI R4, RZ, 0x4, R4 ;  /* 0x00000004ff047819 */ /* 0x000fe20000011604 */
[----:B------:R-:W-:Y:S03]  /*0840*/  STS [R29+0x1400], RZ ;  /* 0x001400ff1d007388 */ /* 0x000fe60000000800 */
[----:B------:R-:W-:Y:S01]  /*0850*/  LOP3.LUT R36, R5, 0x7c00, RZ, 0xc0, !PT ;  /* 0x00007c0005247812 */ /* 0x000fe200078ec0ff */
[----:B------:R-:W-:Y:S01]  /*0860*/  STS [R29+0x1800], RZ ;  /* 0x001800ff1d007388 */ /* 0x000fe20000000800 */
[----:B------:R-:W-:-:S03]  /*0870*/  LOP3.LUT R4, R4, 0xffffffe, RZ, 0xc0, !PT ;  /* 0x0ffffffe04047812 */ /* 0x000fc600078ec0ff */
[----:B------:R-:W-:Y:S01]  /*0880*/  STS [R29+0x1c00], RZ ;  /* 0x001c00ff1d007388 */ /* 0x000fe20000000800 */
[----:B------:R-:W-:Y:S02]  /*0890*/  IADD3 R36, PT, PT, R4, R29, R36 ;  /* 0x0000001d04247210 */ /* 0x000fe40007ffe024 */
[----:B------:R-:W-:Y:S01]  /*08a0*/  SHF.R.U32.HI R4, RZ, UR6, R3 ;  /* 0x00000006ff047c19 */ /* 0x000fe20008011603 */
[----:B------:R-:W-:Y:S03]  /*08b0*/  STS [R29+0x2000], RZ ;  /* 0x002000ff1d007388 */ /* 0x000fe60000000800 */
[----:B------:R-:W-:Y:S01]  /*08c0*/  LOP3.LUT R4, R4, UR4, RZ, 0xc0, !PT ;  /* 0x0000000404047c12 */ /* 0x000fe2000f8ec0ff */
[----:B------:R-:W-:Y:S03]  /*08d0*/  STS [R29+0x2400], RZ ;  /* 0x002400ff1d007388 */ /* 0x000fe60000000800 */
[----:B------:R-:W-:Y:S01]  /*08e0*/  SHF.R.U32.HI R6, RZ, 0x4, R4 ;  /* 0x00000004ff067819 */ /* 0x000fe20000011604 */
[----:B------:R-:W-:Y:S01]  /*08f0*/  STS [R29+0x2800], RZ ;  /* 0x002800ff1d007388 */ /* 0x000fe20000000800 */
[----:B------:R-:W-:-:S02]  /*0900*/  IMAD.SHL.U32 R5, R4, 0x400, RZ ;  /* 0x0000040004057824 */ /* 0x000fc400078e00ff */
[----:B------:R-:W-:Y:S01]  /*0910*/  LOP3.LUT R6, R6, 0xffffffe, RZ, 0xc0, !PT ;  /* 0x0ffffffe06067812 */ /* 0x000fe200078ec0ff */
[----:B------:R-:W-:Y:S02]  /*0920*/  STS [R29+0x2c00], RZ ;  /* 0x002c00ff1d007388 */ /* 0x000fe40000000800 */
[----:B------:R-:W-:Y:S02]  /*0930*/  LOP3.LUT R4, R5, 0x7c00, RZ, 0xc0, !PT ;  /* 0x00007c0005047812 */ /* 0x000fe400078ec0ff */
[----:B------:R-:W-:Y:S02]  /*0940*/  STS [R29+0x3000], RZ ;  /* 0x003000ff1d007388 */ /* 0x000fe40000000800 */
[----:B------:R-:W-:Y:S02]  /*0950*/  IADD3 R37, PT, PT, R6, R29, R4 ;  /* 0x0000001d06257210 */ /* 0x000fe40007ffe004 */
[----:B------:R-:W-:Y:S01]  /*0960*/  STS [R29+0x3400], RZ ;  /* 0x003400ff1d007388 */ /* 0x000fe20000000800 */
[----:B------:R-:W-:-:S03]  /*0970*/  SHF.R.U32.HI R4, RZ, UR6, R12 ;  /* 0x00000006ff047c19 */ /* 0x000fc6000801160c */
        /* <DEDUP_REMOVED lines=10> */
[----:B------:R-:W-:-:S03]  /*0a20*/  IADD3 R39, PT, PT, R39, R29, R6 ;  /* 0x0000001d27277210 */ /* 0x000fc60007ffe006 */
        /* <DEDUP_REMOVED lines=14> */
[----:B------:R-:W0:Y:S02]  /*0b10*/  LDS.U16 R34, [R36] ;  /* 0x0000000024227984 */ /* 0x000e240000000400 */
[----:B0-----:R-:W-:-:S05]  /*0b20*/  VIADD R5, R34, 0x1 ;  /* 0x0000000122057836 */ /* 0x001fca0000000000 */
[----:B------:R0:W-:Y:S04]  /*0b30*/  STS.U16 [R36], R5 ;  /* 0x0000000524007388 */ /* 0x0001e80000000400 */
[----:B------:R-:W1:Y:S01]  /*0b40*/  LDS.U16 R38, [R37] ;  /* 0x0000000025267984 */ /* 0x000e620000000400 */
[----:B0-----:R-:W-:-:S04]  /*0b50*/  SHF.R.U32.HI R5, RZ, UR6, R13 ;  /* 0x00000006ff057c19 */ /* 0x001fc8000801160d */
[----:B------:R-:W-:-:S05]  /*0b60*/  LOP3.LUT R5, R5, UR4, RZ, 0xc0, !PT ;  /* 0x0000000405057c12 */ /* 0x000fca000f8ec0ff */
[----:B------:R-:W-:Y:S01]  /*0b70*/  IMAD.SHL.U32 R6, R5, 0x400, RZ ;  /* 0x0000040005067824 */ /* 0x000fe200078e00ff */
[----:B------:R-:W-:-:S04]  /*0b80*/  SHF.R.U32.HI R5, RZ, 0x4, R5 ;  /* 0x00000004ff057819 */ /* 0x000fc80000011605 */
[----:B------:R-:W-:Y:S02]  /*0b90*/  LOP3.LUT R8, R6, 0x7c00, RZ, 0xc0, !PT ;  /* 0x00007c0006087812 */ /* 0x000fe400078ec0ff */
[----:B------:R-:W-:-:S04]  /*0ba0*/  LOP3.LUT R5, R5, 0xffffffe, RZ, 0xc0, !PT ;  /* 0x0ffffffe05057812 */ /* 0x000fc800078ec0ff */
[----:B------:R-:W-:Y:S01]  /*0bb0*/  IADD3 R41, PT, PT, R5, R29, R8 ;  /* 0x0000001d05297210 */ /* 0x000fe20007ffe008 */
[----:B-1----:R-:W-:-:S05]  /*0bc0*/  VIADD R4, R38, 0x1 ;  /* 0x0000000126047836 */ /* 0x002fca0000000000 */
[----:B------:R0:W-:Y:S04]  /*0bd0*/  STS.U16 [R37], R4 ;  /* 0x0000000425007388 */ /* 0x0001e80000000400 */
[----:B------:R-:W1:Y:S01]  /*0be0*/  LDS.U16 R40, [R39] ;  /* 0x0000000027287984 */ /* 0x000e620000000400 */
[----:B0-----:R-:W-:-:S04]  /*0bf0*/  SHF.R.U32.HI R4, RZ, UR6, R14 ;  /* 0x00000006ff047c19 */ /* 0x001fc8000801160e */
[----:B------:R-:W-:-:S05]  /*0c00*/  LOP3.LUT R4, R4, UR4, RZ, 0xc0, !PT ;  /* 0x0000000404047c12 */ /* 0x000fca000f8ec0ff */
[----:B------:R-:W-:Y:S01]  /*0c10*/  IMAD.SHL.U32 R5, R4, 0x400, RZ ;  /* 0x0000040004057824 */ /* 0x000fe200078e00ff */
[----:B------:R-:W-:-:S04]  /*0c20*/  SHF.R.U32.HI R4, RZ, 0x4, R4 ;  /* 0x00000004ff047819 */ /* 0x000fc80000011604 */
[----:B------:R-:W-:Y:S02]  /*0c30*/  LOP3.LUT R8, R5, 0x7c00, RZ, 0xc0, !PT ;  /* 0x00007c0005087812 */ /* 0x000fe400078ec0ff */
[----:B------:R-:W-:Y:S02]  /*0c40*/  LOP3.LUT R43, R4, 0xffffffe, RZ, 0xc0, !PT ;  /* 0x0ffffffe042b7812 */ /* 0x000fe400078ec0ff */
[----:B------:R-:W-:Y:S02]  /*0c50*/  SHF.R.U32.HI R5, RZ, UR6, R15 ;  /* 0x00000006ff057c19 */ /* 0x000fe4000801160f */
[----:B------:R-:W-:Y:S02]  /*0c60*/  IADD3 R43, PT, PT, R43, R29, R8 ;  /* 0x0000001d2b2b7210 */ /* 0x000fe40007ffe008 */
[----:B------:R-:W-:Y:S01]  /*0c70*/  LOP3.LUT R5, R5, UR4, RZ, 0xc0, !PT ;  /* 0x0000000405057c12 */ /* 0x000fe2000f8ec0ff */
[----:B-1----:R-:W-:-:S05]  /*0c80*/  VIADD R6, R40, 0x1 ;  /* 0x0000000128067836 */ /* 0x002fca0000000000 */
[----:B------:R0:W-:Y:S04]  /*0c90*/  STS.U16 [R39], R6 ;  /* 0x0000000627007388 */ /* 0x0001e80000000400 */
[----:B------:R-:W1:Y:S01]  /*0ca0*/  LDS.U16 R42, [R41] ;  /* 0x00000000292a7984 */ /* 0x000e620000000400 */
[----:B0-----:R-:W-:Y:S01]  /*0cb0*/  IMAD.SHL.U32 R6, R5, 0x400, RZ ;  /* 0x0000040005067824 */ /* 0x001fe200078e00ff */
        /* <DEDUP_REMOVED lines=127> */
[----:B0-----:R-:W-:Y:S01]  /*14b0*/  SHF.R.U32.HI R4, RZ, UR6, R30 ;  /* 0x00000006ff047c19 */ /* 0x001fe2000801161e */
[----:B------:R-:W0:Y:S03]  /*14c0*/  S2UR UR6, SR_CgaCtaId ;  /* 0x00000000000679c3 */ /* 0x000e260000008800 */
[----:B------:R-:W-:Y:S01]  /*14d0*/  LOP3.LUT R4, R4, UR4, RZ, 0xc0, !PT ;  /* 0x0000000404047c12 */ /* 0x000fe2000f8ec0ff */
[----:B------:R-:W-:-:S04]  /*14e0*/  UMOV UR4, 0x400 ;  /* 0x0000040000047882 */ /* 0x000fc80000000000 */
[----:B------:R-:W-:Y:S01]  /*14f0*/  IMAD.SHL.U32 R5, R4, 0x400, RZ ;  /* 0x0000040004057824 */ /* 0x000fe200078e00ff */
[----:B------:R-:W-:-:S04]  /*1500*/  SHF.R.U32.HI R4, RZ, 0x4, R4 ;  /* 0x00000004ff047819 */ /* 0x000fc80000011604 */
[----:B------:R-:W-:Y:S02]  /*1510*/  LOP3.LUT R8, R5, 0x7c00, RZ, 0xc0, !PT ;  /* 0x00007c0005087812 */ /* 0x000fe400078ec0ff */
[----:B------:R-:W-:-:S04]  /*1520*/  LOP3.LUT R71, R4, 0xffffffe, RZ, 0xc0, !PT ;  /* 0x0ffffffe04477812 */ /* 0x000fc800078ec0ff */
[----:B------:R-:W-:Y:S01]  /*1530*/  IADD3 R71, PT, PT, R71, R29, R8 ;  /* 0x0000001d47477210 */ /* 0x000fe20007ffe008 */
[----:B0-----:R-:W-:Y:S01]  /*1540*/  ULEA UR4, UR6, UR4, 0x18 ;  /* 0x0000000406047291 */ /* 0x001fe2000f8ec0ff */
        /* <DEDUP_REMOVED lines=32> */
[----:B------:R-:W5:Y:S01]  /*1750*/  LDS R90, [R31+0x44] ;  /* 0x000044001f5a7984 */ /* 0x000f620000000800 */
[----:B------:R-:W-:-:S03]  /*1760*/  IMAD.IADD R80, R80, 0x1, R79 ;  /* 0x0000000150507824 */ /* 0x000fc600078e024f */
        /* <DEDUP_REMOVED lines=29> */
[----:B------:R-:W-:-:S04]  /*1940*/  IMAD.IADD R95, R95, 0x1, R94 ;  /* 0x000000015f5f7824 */ /* 0x000fc800078e025e */
[----:B0-----:R-:W-:-:S04]  /*1950*/  IMAD.IADD R96, R96, 0x1, R95 ;  /* 0x0000000160607824 */ /* 0x001fc800078e025f */
[----:B-1----:R-:W-:-:S04]  /*1960*/  IMAD.IADD R97, R97, 0x1, R96 ;  /* 0x0000000161617824 */ /* 0x002fc800078e0260 */
[----:B--2---:R-:W-:-:S04]  /*1970*/  IMAD.IADD R98, R98, 0x1, R97 ;  /* 0x0000000162627824 */ /* 0x004fc800078e0261 */
[----:B---3--:R-:W-:-:S04]  /*1980*/  IMAD.IADD R99, R99, 0x1, R98 ;  /* 0x0000000163637824 */ /* 0x008fc800078e0262 */
[----:B----4-:R-:W-:-:S04]  /*1990*/  IMAD.IADD R100, R100, 0x1, R99 ;  /* 0x0000000164647824 */ /* 0x010fc800078e0263 */
[----:B-----5:R-:W-:-:S04]  /*19a0*/  IMAD.IADD R101, R101, 0x1, R100 ;  /* 0x0000000165657824 */ /* 0x020fc800078e0264 */
[----:B------:R-:W-:-:S04]  /*19b0*/  IMAD.IADD R102, R102, 0x1, R101 ;  /* 0x0000000166667824 */ /* 0x000fc800078e0265 */
[----:B------:R-:W-:-:S04]  /*19c0*/  IMAD.IADD R103, R103, 0x1, R102 ;  /* 0x0000000167677824 */ /* 0x000fc800078e0266 */
[----:B------:R-:W-:-:S04]  /*19d0*/  IMAD.IADD R104, R104, 0x1, R103 ;  /* 0x0000000168687824 */ /* 0x000fc800078e0267 */
[----:B------:R-:W-:-:S05]  /*19e0*/  IMAD.IADD R106, R5, 0x1, R104 ;  /* 0x00000001056a7824 */ /* 0x000fca00078e0268 */
        /* <DEDUP_REMOVED lines=9> */
[----:B0-----:R-:W-:Y:S01]  /*1a80*/  @P0 IMAD.IADD R107, R108, 0x1, R107 ;  /* 0x000000016c6b0824 */ /* 0x001fe200078e026b */
[----:B------:R-:W-:-:S03]  /*1a90*/  ISETP.NE.AND P0, PT, R105, 0x1, PT ;  /* 0x000000016900780c */ /* 0x000fc60003f05270 */
[----:B------:R-:W-:Y:S01]  /*1aa0*/  IMAD.IADD R106, R107, 0x1, -R106 ;  /* 0x000000016b6a7824 */ /* 0x000fe200078e0a6a */
[----:B------:R-:W-:Y:S01]  /*1ab0*/  @!P1 STS [R32+0x8400], R107 ;  /* 0x0084006b20009388 */ /* 0x000fe20000000800 */
[----:B------:R-:W-:Y:S01]  /*1ac0*/  BAR.SYNC.DEFER_BLOCKING 0x0 ;  /* 0x0000000000007b1d */ /* 0x000fe20000010000 */
[----:B------:R-:W-:-:S05]  /*1ad0*/  ISETP.NE.AND P1, PT, R105, 0x4, PT ;  /* 0x000000046900780c */ /* 0x000fca0003f25270 */
        /* <DEDUP_REMOVED lines=25> */
[----:B------:R-:W-:-:S05]  /*1c70*/  @!P2 IMAD.U32 R106, R11, 0x10000, RZ ;  /* 0x000100000b6aa824 */ /* 0x000fca00078e00ff */
[----:B------:R-:W-:Y:S01]  /*1c80*/  @!P2 STS [UR4+0x8428], R106 ;  /* 0x0084286aff00a988 */ /* 0x000fe20008000804 */
[----:B------:R-:W-:Y:S06]  /*1c90*/  BAR.SYNC.DEFER_BLOCKING 0x0 ;  /* 0x0000000000007b1d */ /* 0x000fec0000010000 */
[----:B------:R-:W0:Y:S02]  /*1ca0*/  LDS R4, [UR4+0x8428] ;  /* 0x00842804ff047984 */ /* 0x000e240008000800 */
[----:B0-----:R-:W-:-:S05]  /*1cb0*/  SEL R5, R4, RZ, P0 ;  /* 0x000000ff04057207 */ /* 0x001fca0000000000 */
[----:B------:R-:W-:-:S04]  /*1cc0*/  IMAD.IADD R4, R5, 0x1, R106 ;  /* 0x0000000105047824 */ /* 0x000fc800078e026a */
[--C-:B------:R-:W-:Y:S01]  /*1cd0*/  IMAD.IADD R6, R73, 0x1, R4.reuse ;  /* 0x0000000149067824 */ /* 0x100fe200078e0204 */
[----:B------:R-:W-:Y:S01]  /*1ce0*/  STS [R31], R4 ;  /* 0x000000041f007388 */ /* 0x000fe20000000800 */
        /* <DEDUP_REMOVED lines=72> */
[----:B------:R-:W5:Y:S04]  /*2170*/  LDS.U16 R51, [R51] ;  /* 0x0000000033337984 */ /* 0x000f680000000400 */
[----:B------:R-:W5:Y:S04]  /*2180*/  LDS.U16 R53, [R53] ;  /* 0x0000000035357984 */ /* 0x000f680000000400 */
[----:B------:R-:W5:Y:S01]  /*2190*/  LDS.U16 R55, [R55] ;  /* 0x0000000037377984 */ /* 0x000f620000000400 */
[----:B0-----:R-:W-:-:S03]  /*21a0*/  IMAD.IADD R5, R34, 0x1, R5 ;  /* 0x0000000122057824 */ /* 0x001fc600078e0205 */
[----:B------:R-:W0:Y:S01]  /*21b0*/  LDS.U16 R57, [R57] ;  /* 0x0000000039397984 */ /* 0x000e220000000400 */
[----:B-1----:R-:W-:-:S03]  /*21c0*/  IMAD.IADD R37, R38, 0x1, R37 ;  /* 0x0000000126257824 */ /* 0x002fc600078e0225 */
[----:B------:R-:W1:Y:S01]  /*21d0*/  LDS.U16 R59, [R59] ;  /* 0x000000003b3b7984 */ /* 0x000e620000000400 */
[----:B--2---:R-:W-:-:S03]  /*21e0*/  IMAD.IADD R39, R40, 0x1, R39 ;  /* 0x0000000128277824 */ /* 0x004fc600078e0227 */
[----:B------:R-:W2:Y:S01]  /*21f0*/  LDS.U16 R61, [R61] ;  /* 0x000000003d3d7984 */ /* 0x000ea20000000400 */
[----:B---3--:R-:W-:-:S03]  /*2200*/  IMAD.IADD R41, R42, 0x1, R41 ;  /* 0x000000012a297824 */ /* 0x008fc600078e0229 */
[----:B------:R-:W3:Y:S01]  /*2210*/  LDS.U16 R63, [R63] ;  /* 0x000000003f3f7984 */ /* 0x000ee20000000400 */
[----:B----4-:R-:W-:-:S03]  /*2220*/  IMAD.IADD R43, R44, 0x1, R43 ;  /* 0x000000012c2b7824 */ /* 0x010fc600078e022b */
[----:B------:R-:W4:Y:S01]  /*2230*/  LDS.U16 R65, [R65] ;  /* 0x0000000041417984 */ /* 0x000f220000000400 */
[----:B-----5:R-:W-:-:S03]  /*2240*/  IMAD.IADD R45, R46, 0x1, R45 ;  /* 0x000000012e2d7824 */ /* 0x020fc600078e022d */
[----:B------:R-:W5:Y:S01]  /*2250*/  LDS.U16 R67, [R67] ;  /* 0x0000000043437984 */ /* 0x000f620000000400 */
[----:B------:R-:W-:-:S03]  /*2260*/  IMAD.IADD R47, R48, 0x1, R47 ;  /* 0x00000001302f7824 */ /* 0x000fc600078e022f */
[----:B------:R-:W5:Y:S01]  /*2270*/  LDS.U16 R69, [R69] ;  /* 0x0000000045457984 */ /* 0x000f620000000400 */
[----:B------:R-:W-:-:S03]  /*2280*/  IMAD.IADD R49, R50, 0x1, R49 ;  /* 0x0000000132317824 */ /* 0x000fc600078e0231 */
[----:B------:R-:W5:Y:S01]  /*2290*/  LDS.U16 R71, [R71] ;  /* 0x0000000047477984 */ /* 0x000f620000000400 */
[----:B------:R-:W-:Y:S02]  /*22a0*/  IMAD.IADD R51, R52, 0x1, R51 ;  /* 0x0000000134337824 */ /* 0x000fe400078e0233 */
[----:B------:R-:W-:Y:S02]  /*22b0*/  IMAD.IADD R53, R54, 0x1, R53 ;  /* 0x0000000136357824 */ /* 0x000fe400078e0235 */
[----:B------:R-:W-:Y:S02]  /*22c0*/  IMAD.IADD R55, R56, 0x1, R55 ;  /* 0x0000000138377824 */ /* 0x000fe400078e0237 */
[----:B0-----:R-:W-:Y:S02]  /*22d0*/  IMAD.IADD R57, R58, 0x1, R57 ;  /* 0x000000013a397824 */ /* 0x001fe400078e0239 */
[----:B-1----:R-:W-:Y:S02]  /*22e0*/  IMAD.IADD R59, R60, 0x1, R59 ;  /* 0x000000013c3b7824 */ /* 0x002fe400078e023b */
[----:B--2---:R-:W-:-:S02]  /*22f0*/  IMAD.IADD R61, R62, 0x1, R61 ;  /* 0x000000013e3d7824 */ /* 0x004fc400078e023d */
[----:B---3--:R-:W-:Y:S02]  /*2300*/  IMAD.IADD R63, R64, 0x1, R63 ;  /* 0x00000001403f7824 */ /* 0x008fe400078e023f */
[----:B----4-:R-:W-:Y:S02]  /*2310*/  IMAD.IADD R65, R66, 0x1, R65 ;  /* 0x0000000142417824 */ /* 0x010fe400078e0241 */
[----:B-----5:R-:W-:Y:S02]  /*2320*/  IMAD.IADD R67, R68, 0x1, R67 ;  /* 0x0000000144437824 */ /* 0x020fe400078e0243 */
[----:B------:R-:W-:Y:S02]  /*2330*/  IMAD.IADD R69, R70, 0x1, R69 ;  /* 0x0000000146457824 */ /* 0x000fe400078e0245 */
        /* <DEDUP_REMOVED lines=8> */
[----:B------:R0:W-:Y:S01]  /*23c0*/  STS [R5], R2 ;  /* 0x0000000205007388 */ /* 0x0001e20000000800 */
[----:B------:R-:W-:Y:S02]  /*23d0*/  LEA R6, R41, UR4, 0x2 ;  /* 0x0000000429067c11 */ /* 0x000fe4000f8e10ff */
[----:B------:R-:W-:Y:S01]  /*23e0*/  LEA R9, R43, UR4, 0x2 ;  /* 0x000000042b097c11 */ /* 0x000fe2000f8e10ff */
[----:B------:R1:W-:Y:S01]  /*23f0*/  STS [R4], R3 ;  /* 0x0000000304007388 */ /* 0x0003e20000000800 */
[----:B------:R-:W-:-:S02]  /*2400*/  LEA R8, R45, UR4, 0x2 ;  /* 0x000000042d087c11 */ /* 0x000fc4000f8e10ff */
[----:B------:R-:W-:Y:S01]  /*2410*/  LEA R11, R47, UR4, 0x2 ;  /* 0x000000042f0b7c11 */ /* 0x000fe2000f8e10ff */
[----:B------:R2:W-:Y:S01]  /*2420*/  STS [R7], R12 ;  /* 0x0000000c07007388 */ /* 0x0005e20000000800 */
[----:B------:R-:W-:Y:S02]  /*2430*/  LEA R10, R49, UR4, 0x2 ;  /* 0x00000004310a7c11 */ /* 0x000fe4000f8e10ff */
[----:B0-----:R-:W-:Y:S01]  /*2440*/  LEA R5, R51, UR4, 0x2 ;  /* 0x0000000433057c11 */ /* 0x001fe2000f8e10ff */
[----:B------:R0:W-:Y:S01]  /*2450*/  STS [R6], R13 ;  /* 0x0000000d06007388 */ /* 0x0001e20000000800 */
[----:B------:R-:W-:Y:S02]  /*2460*/  LEA R2, R53, UR4, 0x2 ;  /* 0x0000000435027c11 */ /* 0x000fe4000f8e10ff */
[----:B-1----:R-:W-:Y:S01]  /*2470*/  LEA R3, R55, UR4, 0x2 ;  /* 0x0000000437037c11 */ /* 0x002fe2000f8e10ff */
[----:B------:R1:W-:Y:S01]  /*2480*/  STS [R9], R14 ;  /* 0x0000000e09007388 */ /* 0x0003e20000000800 */
[----:B------:R-:W-:-:S02]  /*2490*/  LEA R4, R57, UR4, 0x2 ;  /* 0x0000000439047c11 */ /* 0x000fc4000f8e10ff */
[----:B--2---:R-:W-:Y:S01]  /*24a0*/  LEA R7, R59, UR4, 0x2 ;  /* 0x000000043b077c11 */ /* 0x004fe2000f8e10ff */
[----:B------:R2:W-:Y:S01]  /*24b0*/  STS [R8], R15 ;  /* 0x0000000f08007388 */ /* 0x0005e20000000800 */
[----:B0-----:R-:W-:-:S03]  /*24c0*/  LEA R6, R63, UR4, 0x2 ;  /* 0x000000043f067c11 */ /* 0x001fc6000f8e10ff */
[----:B------:R0:W-:Y:S01]  /*24d0*/  STS [R11], R16 ;  /* 0x000000100b007388 */ /* 0x0001e20000000800 */
[----:B-1----:R-:W-:-:S03]  /*24e0*/  LEA R9, R61, UR4, 0x2 ;  /* 0x000000043d097c11 */ /* 0x002fc6000f8e10ff */
[----:B------:R-:W-:Y:S01]  /*24f0*/  STS [R10], R17 ;  /* 0x000000110a007388 */ /* 0x000fe20000000800 */
[----:B--2---:R-:W-:-:S03]  /*2500*/  LEA R8, R67, UR4, 0x2 ;  /* 0x0000000443087c11 */ /* 0x004fc6000f8e10ff */
[----:B------:R1:W-:Y:S01]  /*2510*/  STS [R5], R18 ;  /* 0x0000001205007388 */ /* 0x0003e20000000800 */
[----:B0-----:R-:W-:-:S03]  /*2520*/  LEA R11, R65, UR4, 0x2 ;  /* 0x00000004410b7c11 */ /* 0x001fc6000f8e10ff */
[----:B------:R0:W-:Y:S04]  /*2530*/  STS [R2], R19 ;  /* 0x0000001302007388 */ /* 0x0001e80000000800 */
[----:B------:R2:W-:Y:S01]  /*2540*/  STS [R3], R20 ;  /* 0x0000001403007388 */ /* 0x0005e20000000800 */
[----:B-1----:R-:W-:-:S03]  /*2550*/  LEA R5, R69, UR4, 0x2 ;  /* 0x0000000445057c11 */ /* 0x002fc6000f8e10ff */
[----:B------:R2:W-:Y:S01]  /*2560*/  STS [R4], R21 ;  /* 0x0000001504007388 */ /* 0x0005e20000000800 */
[----:B0-----:R-:W-:-:S03]  /*2570*/  LEA R19, R71, UR4, 0x2 ;  /* 0x0000000447137c11 */ /* 0x001fc6000f8e10ff */
[----:B------:R2:W-:Y:S04]  /*2580*/  STS [R7], R22 ;  /* 0x0000001607007388 */ /* 0x0005e80000000800 */
[----:B------:R2:W-:Y:S04]  /*2590*/  STS [R9], R24 ;  /* 0x0000001809007388 */ /* 0x0005e80000000800 */
[----:B------:R2:W-:Y:S04]  /*25a0*/  STS [R6], R25 ;  /* 0x0000001906007388 */ /* 0x0005e80000000800 */
[----:B------:R2:W-:Y:S04]  /*25b0*/  STS [R11], R26 ;  /* 0x0000001a0b007388 */ /* 0x0005e80000000800 */
[----:B------:R2:W-:Y:S04]  /*25c0*/  STS [R8], R27 ;  /* 0x0000001b08007388 */ /* 0x0005e80000000800 */
[----:B------:R2:W-:Y:S04]  /*25d0*/  STS [R5], R28 ;  /* 0x0000001c05007388 */ /* 0x0005e80000000800 */
[----:B------:R2:W-:Y:S01]  /*25e0*/  STS [R19], R30 ;  /* 0x0000001e13007388 */ /* 0x0005e20000000800 */
[----:B------:R-:W-:Y:S06]  /*25f0*/  BAR.SYNC.DEFER_BLOCKING 0x0 ;  /* 0x0000000000007b1d */ /* 0x000fec0000010000 */
[----:B------:R2:W0:Y:S04]  /*2600*/  LDS R2, [R33] ;  /* 0x0000000021027984 */ /* 0x0004280000000800 */
[----:B------:R2:W1:Y:S04]  /*2610*/  LDS R3, [R33+0x4] ;  /* 0x0000040021037984 */ /* 0x0004680000000800 */
[----:B------:R2:W3:Y:S04]  /*2620*/  LDS R12, [R33+0x8] ;  /* 0x00000800210c7984 */ /* 0x0004e80000000800 */
[----:B------:R2:W4:Y:S04]  /*2630*/  LDS R13, [R33+0xc] ;  /* 0x00000c00210d7984 */ /* 0x0005280000000800 */
[----:B------:R2:W0:Y:S04]  /*2640*/  LDS R14, [R33+0x10] ;  /* 0x00001000210e7984 */ /* 0x0004280000000800 */
        /* <DEDUP_REMOVED lines=13> */
[----:B------:R2:W0:Y:S01]  /*2720*/  LDS R30, [R33+0x48] ;  /* 0x00004800211e7984 */ /* 0x0004220000000800 */
[----:B------:R-:W-:Y:S06]  /*2730*/  BAR.SYNC.DEFER_BLOCKING 0x0 ;  /* 0x0000000000007b1d */ /* 0x000fec0000010000 */
[----:B-1-34-:R-:W-:Y:S05]  /*2740*/  BRA `(.L_x_424) ;  /* 0xffffffdc00f87947 */ /* 0x01afea000383ffff */
.L_x_423:
[----:B------:R-:W-:Y:S01]  /*2750*/  LEA R5, R5, UR4, 0x2 ;  /* 0x0000000405057c11 */ /* 0x000fe2000f8e10ff */
[C---:B------:R-:W-:Y:S01]  /*2760*/  IMAD R33, R0.reuse, -0x48, R33 ;  /* 0xffffffb800217824 */ /* 0x040fe200078e0221 */
[----:B------:R-:W-:Y:S01]  /*2770*/  LEA R4, R37, UR4, 0x2 ;  /* 0x0000000425047c11 */ /* 0x000fe2000f8e10ff */
[C---:B------:R-:W-:Y:S01]  /*2780*/  VIADD R7, R0.reuse, 0x100 ;  /* 0x0000010000077836 */ /* 0x040fe20000000000 */
[----:B------:R-:W-:Y:S01]  /*2790*/  LEA R39, R39, UR4, 0x2 ;  /* 0x0000000427277c11 */ /* 0x000fe2000f8e10ff */
[----:B------:R0:W-:Y:S01]  /*27a0*/  STS [R5], R2 ;  /* 0x0000000205007388 */ /* 0x0001e20000000800 */
[----:B------:R-:W-:Y:S01]  /*27b0*/  LEA R6, R41, UR4, 0x2 ;  /* 0x0000000429067c11 */ /* 0x000fe2000f8e10ff */
[----:B------:R-:W-:Y:S01]  /*27c0*/  VIADD R9, R0, 0x200 ;  /* 0x0000020000097836 */ /* 0x000fe20000000000 */
[----:B------:R-:W-:Y:S01]  /*27d0*/  LEA R43, R43, UR4, 0x2 ;  /* 0x000000042b2b7c11 */ /* 0x000fe2000f8e10ff */
[----:B------:R1:W-:Y:S01]  /*27e0*/  STS [R4], R3 ;  /* 0x0000000304007388 */ /* 0x0003e20000000800 */
[----:B------:R-:W-:-:S02]  /*27f0*/  LEA R8, R45, UR4, 0x2 ;  /* 0x000000042d087c11 */ /* 0x000fc4000f8e10ff */
[----:B------:R-:W-:Y:S01]  /*2800*/  LEA R47, R47, UR4, 0x2 ;  /* 0x000000042f2f7c11 */ /* 0x000fe2000f8e10ff */
[----:B------:R-:W-:Y:S01]  /*2810*/  STS [R39], R12 ;  /* 0x0000000c27007388 */ /* 0x000fe20000000800 */
[----:B------:R-:W-:Y:S02]  /*2820*/  LEA R10, R49, UR4, 0x2 ;  /* 0x00000004310a7c11 */ /* 0x000fe4000f8e10ff */
[----:B------:R-:W-:Y:S01]  /*2830*/  LEA R51, R51, UR4, 0x2 ;  /* 0x0000000433337c11 */ /* 0x000fe2000f8e10ff */
[----:B------:R2:W-:Y:S01]  /*2840*/  STS [R6], R13 ;  /* 0x0000000d06007388 */ /* 0x0005e20000000800 */
[----:B0-----:R-:W-:Y:S02]  /*2850*/  LEA R2, R53, UR4, 0x2 ;  /* 0x0000000435027c11 */ /* 0x001fe4000f8e10ff */
[----:B------:R-:W-:Y:S01]  /*2860*/  LEA R55, R55, UR4, 0x2 ;  /* 0x0000000437377c11 */ /* 0x000fe2000f8e10ff */
[----:B------:R0:W-:Y:S01]  /*2870*/  STS [R43], R14 ;  /* 0x0000000e2b007388 */ /* 0x0001e20000000800 */
[----:B-1----:R-:W-:-:S02]  /*2880*/  LEA R4, R57, UR4, 0x2 ;  /* 0x0000000439047c11 */ /* 0x002fc4000f8e10ff */
[----:B------:R-:W-:Y:S01]  /*2890*/  LEA R59, R59, UR4, 0x2 ;  /* 0x000000043b3b7c11 */ /* 0x000fe2000f8e10ff */
[----:B------:R1:W-:Y:S01]  /*28a0*/  STS [R8], R15 ;  /* 0x0000000f08007388 */ /* 0x0003e20000000800 */
[----:B------:R-:W-:Y:S01]  /*28b0*/  LEA R61, R61, UR4, 0x2 ;  /* 0x000000043d3d7c11 */ /* 0x000fe2000f8e10ff */
[C---:B--2---:R-:W-:Y:S01]  /*28c0*/  VIADD R13, R0.reuse, 0x500 ;  /* 0x00000500000d7836 */ /* 0x044fe20000000000 */
[----:B------:R-:W-:Y:S01]  /*28d0*/  LEA R6, R63, UR4, 0x2 ;  /* 0x000000043f067c11 */ /* 0x000fe2000f8e10ff */
[----:B------:R2:W-:Y:S01]  /*28e0*/  STS [R47], R16 ;  /* 0x000000102f007388 */ /* 0x0005e20000000800 */
[----:B------:R-:W-:Y:S01]  /*28f0*/  LEA R65, R65, UR4, 0x2 ;  /* 0x0000000441417c11 */ /* 0x000fe2000f8e10ff */
[C---:B0-----:R-:W-:Y:S01]  /*2900*/  VIADD R14, R0.reuse, 0x600 ;  /* 0x00000600000e7836 */ /* 0x041fe20000000000 */
[----:B------:R-:W-:Y:S01]  /*2910*/  LEA R69, R69, UR4, 0x2 ;  /* 0x0000000445457c11 */ /* 0x000fe2000f8e10ff */
[----:B------:R0:W-:Y:S01]  /*2920*/  STS [R10], R17 ;  /* 0x000000110a007388 */ /* 0x0001e20000000800 */
[----:B------:R-:W-:Y:S01]  /*2930*/  LEA R71, R71, UR4, 0x2 ;  /* 0x0000000447477c11 */ /* 0x000fe2000f8e10ff */
[C---:B-1----:R-:W-:Y:S01]  /*2940*/  VIADD R15, R0.reuse, 0x700 ;  /* 0x00000700000f7836 */ /* 0x042fe20000000000 */
[----:B------:R-:W-:Y:S01]  /*2950*/  LEA R8, R67, UR4, 0x2 ;  /* 0x0000000443087c11 */ /* 0x000fe2000f8e10ff */
[----:B------:R-:W-:Y:S01]  /*2960*/  STS [R51], R18 ;  /* 0x0000001233007388 */ /* 0x000fe20000000800 */
[----:B------:R-:W1:Y:S01]  /*2970*/  LDCU.64 UR4, c[0x0][0x3a0] ;  /* 0x00007400ff0477ac */ /* 0x000e620008000a00 */
[C---:B------:R-:W-:Y:S01]  /*2980*/  LOP3.LUT R12, R0.reuse, 0x400, RZ, 0xfc, !PT ;  /* 0x00000400000c7812 */ /* 0x040fe200078efcff */
[C---:B--2---:R-:W-:Y:S01]  /*2990*/  VIADD R16, R0.reuse, 0xd00 ;  /* 0x00000d0000107836 */ /* 0x044fe20000000000 */
[----:B------:R2:W-:Y:S01]  /*29a0*/  STS [R2], R19 ;  /* 0x0000001302007388 */ /* 0x0005e20000000800 */
[----:B0-----:R-:W-:-:S03]  /*29b0*/  VIADD R10, R0, 0x300 ;  /* 0x00000300000a7836 */ /* 0x001fc60000000000 */
[----:B------:R-:W-:Y:S04]  /*29c0*/  STS [R55], R20 ;  /* 0x0000001437007388 */ /* 0x000fe80000000800 */
[----:B------:R-:W-:Y:S01]  /*29d0*/  STS [R4], R21 ;  /* 0x0000001504007388 */ /* 0x000fe20000000800 */
[----:B--2---:R-:W0:Y:S03]  /*29e0*/  LDC.64 R2, c[0x0][0x388] ;  /* 0x0000e200ff027b82 */ /* 0x004e260000000a00 */
[----:B------:R-:W-:Y:S01]  /*29f0*/  STS [R59], R22 ;  /* 0x000000163b007388 */ /* 0x000fe20000000800 */
[----:B-1----:R-:W-:-:S03]  /*2a00*/  ISETP.GE.U32.AND P2, PT, R7, UR4, PT ;  /* 0x0000000407007c0c */ /* 0x002fc6000bf46070 */
[----:B------:R-:W-:Y:S01]  /*2a10*/  STS [R61], R24 ;  /* 0x000000183d007388 */ /* 0x000fe20000000800 */
[----:B------:R-:W-:Y:S02]  /*2a20*/  ISETP.GE.U32.AND P3, PT, R9, UR4, PT ;  /* 0x0000000409007c0c */ /* 0x000fe4000bf66070 */
[----:B------:R-:W-:Y:S01]  /*2a30*/  ISETP.GE.U32.AND P6, PT, R10, UR4, PT ;  /* 0x000000040a007c0c */ /* 0x000fe2000bfc6070 */
[----:B------:R-:W-:Y:S01]  /*2a40*/  STS [R6], R25 ;  /* 0x0000001906007388 */ /* 0x000fe20000000800 */
[----:B------:R-:W-:Y:S02]  /*2a50*/  ISETP.GE.U32.AND.EX P3, PT, RZ, UR5, PT, P3 ;  /* 0x00000005ff007c0c */ /* 0x000fe4000bf66130 */
[----:B------:R-:W-:Y:S01]  /*2a60*/  ISETP.GE.U32.AND.EX P2, PT, RZ, UR5, PT, P2 ;  /* 0x00000005ff007c0c */ /* 0x000fe2000bf46120 */
[----:B------:R-:W-:Y:S01]  /*2a70*/  STS [R65], R26 ;  /* 0x0000001a41007388 */ /* 0x000fe20000000800 */
[----:B------:R-:W-:Y:S02]  /*2a80*/  ISETP.GE.U32.AND P1, PT, R13, UR4, PT ;  /* 0x000000040d007c0c */ /* 0x000fe4000bf26070 */
[----:B------:R-:W-:Y:S01]  /*2a90*/  ISETP.GE.U32.AND.EX P6, PT, RZ, UR5, PT, P6 ;  /* 0x00000005ff007c0c */ /* 0x000fe2000bfc6160 */
[----:B------:R-:W-:Y:S01]  /*2aa0*/  STS [R8], R27 ;  /* 0x0000001b08007388 */ /* 0x000fe20000000800 */
[----:B------:R-:W-:-:S02]  /*2ab0*/  ISETP.GE.U32.AND.EX P1, PT, RZ, UR5, PT, P1 ;  /* 0x00000005ff007c0c */ /* 0x000fc4000bf26110 */
[----:B------:R-:W-:Y:S01]  /*2ac0*/  ISETP.GE.U32.AND P5, PT, R12, UR4, PT ;  /* 0x000000040c007c0c */ /* 0x000fe2000bfa6070 */
[----:B------:R-:W-:Y:S01]  /*2ad0*/  STS [R69], R28 ;  /* 0x0000001c45007388 */ /* 0x000fe20000000800 */
[----:B------:R-:W-:Y:S01]  /*2ae0*/  ISETP.GE.U32.AND P4, PT, R15, UR4, PT ;  /* 0x000000040f007c0c */ /* 0x000fe2000bf86070 */
[----:B0-----:R-:W-:Y:S01]  /*2af0*/  IMAD.WIDE.U32 R2, R0, 0x4, R2 ;  /* 0x0000000400027825 */ /* 0x001fe200078e0002 */
[----:B------:R-:W-:Y:S01]  /*2b00*/  ISETP.GE.U32.AND.EX P5, PT, RZ, UR5, PT, P5 ;  /* 0x00000005ff007c0c */ /* 0x000fe2000bfa6150 */
[----:B------:R-:W-:Y:S01]  /*2b10*/  STS [R71], R30 ;  /* 0x0000001e47007388 */ /* 0x000fe20000000800 */
[----:B------:R-:W-:Y:S01]  /*2b20*/  BAR.SYNC.DEFER_BLOCKING 0x0 ;  /* 0x0000000000007b1d */ /* 0x000fe20000010000 */
[----:B------:R-:W-:Y:S01]  /*2b30*/  ISETP.GE.U32.AND P0, PT, R14, UR4, PT ;  /* 0x000000040e007c0c */ /* 0x000fe2000bf06070 */
[C---:B------:R-:W-:Y:S01]  /*2b40*/  VIADD R14, R0.reuse, 0x900 ;  /* 0x00000900000e7836 */ /* 0x040fe20000000000 */
[----:B------:R-:W-:Y:S02]  /*2b50*/  LOP3.LUT R12, R0, 0x800, RZ, 0xfc, !PT ;  /* 0x00000800000c7812 */ /* 0x000fe400078efcff */
[----:B------:R-:W-:-:S02]  /*2b60*/  ISETP.GE.U32.AND.EX P0, PT, RZ, UR5, PT, P0 ;  /* 0x00000005ff007c0c */ /* 0x000fc4000bf06100 */
[----:B------:R-:W-:Y:S01]  /*2b70*/  ISETP.GE.U32.AND.EX P4, PT, RZ, UR5, PT, P4 ;  /* 0x00000005ff007c0c */ /* 0x000fe2000bf86140 */
[----:B------:R-:W0:Y:S04]  /*2b80*/  LDS R5, [R33+0x800] ;  /* 0x0008000021057984 */ /* 0x000e280000000800 */
[----:B------:R-:W1:Y:S04]  /*2b90*/  LDS R4, [R33+0x400] ;  /* 0x0004000021047984 */ /* 0x000e680000000800 */
[----:B------:R-:W2:Y:S04]  /*2ba0*/  LDS R6, [R33+0xc00] ;  /* 0x000c000021067984 */ /* 0x000ea80000000800 */
[----:B------:R-:W3:Y:S04]  /*2bb0*/  LDS R8, [R33+0x1400] ;  /* 0x0014000021087984 */ /* 0x000ee80000000800 */
[----:B------:R-:W4:Y:S04]  /*2bc0*/  LDS R7, [R33+0x1000] ;  /* 0x0010000021077984 */ /* 0x000f280000000800 */
[----:B------:R-:W5:Y:S04]  /*2bd0*/  LDS R9, [R33+0x1800] ;  /* 0x0018000021097984 */ /* 0x000f680000000800 */
[----:B------:R-:W5:Y:S01]  /*2be0*/  LDS R10, [R33+0x1c00] ;  /* 0x001c0000210a7984 */ /* 0x000f620000000800 */
[----:B0-----:R-:W-:-:S03]  /*2bf0*/  @!P3 LOP3.LUT R13, R5, 0x80000000, RZ, 0x3c, !PT ;  /* 0x80000000050db812 */ /* 0x001fc600078e3cff */
[----:B------:R-:W-:Y:S01]  /*2c00*/  LDS R5, [R33+0x2400] ;  /* 0x0024000021057984 */ /* 0x000fe20000000800 */
[----:B-1----:R-:W-:-:S03]  /*2c10*/  @!P2 LOP3.LUT R11, R4, 0x80000000, RZ, 0x3c, !PT ;  /* 0x80000000040ba812 */ /* 0x002fc600078e3cff */
[----:B------:R-:W0:Y:S01]  /*2c20*/  LDS R4, [R33+0x2000] ;  /* 0x0020000021047984 */ /* 0x000e220000000800 */
[----:B--2---:R-:W-:-:S03]  /*2c30*/  @!P6 LOP3.LUT R15, R6, 0x80000000, RZ, 0x3c, !PT ;  /* 0x80000000060fe812 */ /* 0x004fc600078e3cff */
[----:B------:R-:W-:Y:S01]  /*2c40*/  @!P2 STG.E desc[UR8][R2.64+0x400], R11 ;  /* 0x0004000b0200a986 */ /* 0x000fe2000c101908 */
[----:B------:R-:W-:Y:S01]  /*2c50*/  ISETP.GE.U32.AND P2, PT, R12, UR4, PT ;  /* 0x000000040c007c0c */ /* 0x000fe2000bf46070 */
[----:B------:R-:W-:Y:S01]  /*2c60*/  VIADD R12, R0, 0xa00 ;  /* 0x00000a00000c7836 */ /* 0x000fe20000000000 */
[----:B---3--:R-:W-:Y:S01]  /*2c70*/  @!P1 LOP3.LUT R19, R8, 0x80000000, RZ, 0x3c, !PT ;  /* 0x8000000008139812 */ /* 0x008fe200078e3cff */
[----:B------:R-:W-:Y:S01]  /*2c80*/  LDS R11, [R33+0x2800] ;  /* 0x00280000210b7984 */ /* 0x000fe20000000800 */
[----:B------:R-:W-:Y:S02]  /*2c90*/  ISETP.GE.U32.AND.EX P2, PT, RZ, UR5, PT, P2 ;  /* 0x00000005ff007c0c */ /* 0x000fe4000bf46120 */
[----:B----4-:R-:W-:Y:S01]  /*2ca0*/  @!P5 LOP3.LUT R17, R7, 0x80000000, RZ, 0x3c, !PT ;  /* 0x800000000711d812 */ /* 0x010fe200078e3cff */
[----:B------:R-:W-:Y:S01]  /*2cb0*/  LDS R6, [R33+0x2c00] ;  /* 0x002c000021067984 */ /* 0x000fe20000000800 */
[----:B-----5:R-:W-:-:S03]  /*2cc0*/  @!P0 LOP3.LUT R21, R9, 0x80000000, RZ, 0x3c, !PT ;  /* 0x8000000009158812 */ /* 0x020fc600078e3cff */
[----:B------:R-:W-:Y:S01]  /*2cd0*/  @!P1 STG.E desc[UR8][R2.64+0x1400], R19 ;  /* 0x0014001302009986 */ /* 0x000fe2000c101908 */
[----:B------:R-:W-:-:S03]  /*2ce0*/  ISETP.GE.U32.AND P1, PT, R0, UR4, PT ;  /* 0x0000000400007c0c */ /* 0x000fc6000bf26070 */
[----:B------:R-:W1:Y:S01]  /*2cf0*/  LDS R7, [R33+0x3000] ;  /* 0x0030000021077984 */ /* 0x000e620000000800 */
[----:B------:R-:W-:-:S03]  /*2d00*/  ISETP.GE.U32.AND.EX P1, PT, RZ, UR5, PT, P1 ;  /* 0x00000005ff007c0c */ /* 0x000fc6000bf26110 */
[----:B------:R-:W-:Y:S01]  /*2d10*/  @!P3 STG.E desc[UR8][R2.64+0x800], R13 ;  /* 0x0008000d0200b986 */ /* 0x000fe2000c101908 */
[----:B------:R-:W-:Y:S01]  /*2d20*/  ISETP.GE.U32.AND P3, PT, R14, UR4, PT ;  /* 0x000000040e007c0c */ /* 0x000fe2000bf66070 */
[----:B------:R-:W-:Y:S02]  /*2d30*/  VIADD R14, R0, 0xb00 ;  /* 0x00000b00000e7836 */ /* 0x000fe40000000000 */
[----:B------:R2:W-:Y:S01]  /*2d40*/  @!P6 STG.E desc[UR8][R2.64+0xc00], R15 ;  /* 0x000c000f0200e986 */ /* 0x0005e2000c101908 */
[----:B------:R-:W-:Y:S02]  /*2d50*/  ISETP.GE.U32.AND P6, PT, R12, UR4, PT ;  /* 0x000000040c007c0c */ /* 0x000fe4000bfc6070 */
[----:B------:R-:W-:Y:S01]  /*2d60*/  LOP3.LUT R12, R0, 0xc00, RZ, 0xfc, !PT ;  /* 0x00000c00000c7812 */ /* 0x000fe200078efcff */
[----:B------:R0:W-:Y:S01]  /*2d70*/  @!P5 STG.E desc[UR8][R2.64+0x1000], R17 ;  /* 0x001000110200d986 */ /* 0x0001e2000c101908 */
[----:B------:R-:W-:Y:S02]  /*2d80*/  ISETP.GE.U32.AND.EX P3, PT, RZ, UR5, PT, P3 ;  /* 0x00000005ff007c0c */ /* 0x000fe4000bf66130 */
[----:B------:R-:W-:Y:S01]  /*2d90*/  ISETP.GE.U32.AND P5, PT, R14, UR4, PT ;  /* 0x000000040e007c0c */ /* 0x000fe2000bfa6070 */
[----:B------:R-:W-:Y:S01]  /*2da0*/  @!P0 STG.E desc[UR8][R2.64+0x1800], R21 ;  /* 0x0018001502008986 */ /* 0x000fe2000c101908 */
[----:B------:R-:W-:-:S02]  /*2db0*/  ISETP.GE.U32.AND P0, PT, R12, UR4, PT ;  /* 0x000000040c007c0c */ /* 0x000fc4000bf06070 */
[----:B--2---:R-:W-:Y:S01]  /*2dc0*/  @!P4 LOP3.LUT R15, R10, 0x80000000, RZ, 0x3c, !PT ;  /* 0x800000000a0fc812 */ /* 0x004fe200078e3cff */
[----:B------:R-:W2:Y:S01]  /*2dd0*/  LDS R8, [R33+0x3400] ;  /* 0x0034000021087984 */ /* 0x000ea20000000800 */
[----:B------:R-:W-:Y:S02]  /*2de0*/  ISETP.GE.U32.AND.EX P0, PT, RZ, UR5, PT, P0 ;  /* 0x00000005ff007c0c */ /* 0x000fe4000bf06100 */
[----:B0-----:R-:W-:Y:S01]  /*2df0*/  @!P2 LOP3.LUT R17, R4, 0x80000000, RZ, 0x3c, !PT ;  /* 0x800000000411a812 */ /* 0x001fe200078e3cff */
[----:B------:R-:W0:Y:S02]  /*2e00*/  LDS R9, [R33+0x3800] ;  /* 0x0038000021097984 */ /* 0x000e240000000800 */
[----:B------:R-:W-:Y:S01]  /*2e10*/  @!P3 LOP3.LUT R5, R5, 0x80000000, RZ, 0x3c, !PT ;  /* 0x800000000505b812 */ /* 0x000fe200078e3cff */
[----:B------:R-:W-:Y:S01]  /*2e20*/  VIADD R4, R0, 0xe00 ;  /* 0x00000e0000047836 */ /* 0x000fe20000000000 */
[----:B------:R-:W3:Y:S04]  /*2e30*/  LDS R10, [R33+0x3c00] ;  /* 0x003c0000210a7984 */ /* 0x000ee80000000800 */
[----:B------:R-:W4:Y:S04]  /*2e40*/  LDS R12, [R33+0x4000] ;  /* 0x00400000210c7984 */ /* 0x000f280000000800 */
[----:B------:R-:W5:Y:S01]  /*2e50*/  LDS R13, [R33+0x4400] ;  /* 0x00440000210d7984 */ /* 0x000f620000000800 */
[----:B-1----:R-:W-:-:S03]  /*2e60*/  @!P0 LOP3.LUT R7, R7, 0x80000000, RZ, 0x3c, !PT ;  /* 0x8000000007078812 */ /* 0x002fc600078e3cff */
[----:B------:R-:W1:Y:S04]  /*2e70*/  @!P1 LDS R14, [R33] ;  /* 0x00000000210e9984 */ /* 0x000e680000000800 */
[----:B------:R2:W-:Y:S01]  /*2e80*/  @!P4 STG.E desc[UR8][R2.64+0x1c00], R15 ;  /* 0x001c000f0200c986 */ /* 0x0005e2000c101908 */
[----:B------:R-:W-:Y:S02]  /*2e90*/  ISETP.GE.U32.AND.EX P4, PT, RZ, UR5, PT, P6 ;  /* 0x00000005ff007c0c */ /* 0x000fe4000bf86160 */
[----:B------:R-:W-:Y:S01]  /*2ea0*/  ISETP.GE.U32.AND.EX P6, PT, RZ, UR5, PT, P5 ;  /* 0x00000005ff007c0c */ /* 0x000fe2000bfc6150 */
[----:B------:R-:W-:Y:S01]  /*2eb0*/  @!P3 STG.E desc[UR8][R2.64+0x2400], R5 ;  /* 0x002400050200b986 */ /* 0x000fe2000c101908 */
[----:B------:R-:W-:-:S03]  /*2ec0*/  ISETP.GE.U32.AND P5, PT, R16, UR4, PT ;  /* 0x0000000410007c0c */ /* 0x000fc6000bfa6070 */
[----:B------:R0:W-:Y:S01]  /*2ed0*/  @!P2 STG.E desc[UR8][R2.64+0x2000], R17 ;  /* 0x002000110200a986 */ /* 0x0001e2000c101908 */
[----:B------:R-:W-:Y:S02]  /*2ee0*/  ISETP.GE.U32.AND P2, PT, R4, UR4, PT ;  /* 0x0000000404007c0c */ /* 0x000fe4000bf46070 */
[C---:B------:R-:W-:Y:S01]  /*2ef0*/  LOP3.LUT R4, R0.reuse, 0x1000, RZ, 0xfc, !PT ;  /* 0x0000100000047812 */ /* 0x040fe200078efcff */
[----:B--2---:R-:W-:Y:S01]  /*2f00*/  VIADD R15, R0, 0xf00 ;  /* 0x00000f00000f7836 */ /* 0x004fe20000000000 */
[----:B------:R-:W-:Y:S01]  /*2f10*/  ISETP.GE.U32.AND.EX P5, PT, RZ, UR5, PT, P5 ;  /* 0x00000005ff007c0c */ /* 0x000fe2000bfa6150 */
[----:B------:R-:W-:Y:S01]  /*2f20*/  @!P0 STG.E desc[UR8][R2.64+0x3000], R7 ;  /* 0x0030000702008986 */ /* 0x000fe2000c101908 */
[----:B------:R-:W-:Y:S02]  /*2f30*/  @!P4 LOP3.LUT R11, R11, 0x80000000, RZ, 0x3c, !PT ;  /* 0x800000000b0bc812 */ /* 0x000fe400078e3cff */
[----:B------:R-:W-:Y:S02]  /*2f40*/  ISETP.GE.U32.AND P3, PT, R15, UR4, PT ;  /* 0x000000040f007c0c */ /* 0x000fe4000bf66070 */
[----:B------:R-:W-:Y:S01]  /*2f50*/  @!P6 LOP3.LUT R15, R6, 0x80000000, RZ, 0x3c, !PT ;  /* 0x80000000060fe812 */ /* 0x000fe200078e3cff */
[----:B------:R-:W-:Y:S01]  /*2f60*/  VIADD R6, R0, 0x1100 ;  /* 0x0000110000067836 */ /* 0x000fe20000000000 */
[----:B------:R3:W-:Y:S01]  /*2f70*/  @!P4 STG.E desc[UR8][R2.64+0x2800], R11 ;  /* 0x0028000b0200c986 */ /* 0x0007e2000c101908 */
[----:B------:R-:W-:Y:S01]  /*2f80*/  ISETP.GE.U32.AND P4, PT, R4, UR4, PT ;  /* 0x0000000404007c0c */ /* 0x000fe2000bf86070 */
[----:B------:R-:W-:Y:S01]  /*2f90*/  VIADD R0, R0, 0x1200 ;  /* 0x0000120000007836 */ /* 0x000fe20000000000 */
[----:B------:R-:W-:Y:S01]  /*2fa0*/  ISETP.GE.U32.AND.EX P2, PT, RZ, UR5, PT, P2 ;  /* 0x00000005ff007c0c */ /* 0x000fe2000bf46120 */
[----:B------:R4:W-:Y:S01]  /*2fb0*/  @!P6 STG.E desc[UR8][R2.64+0x2c00], R15 ;  /* 0x002c000f0200e986 */ /* 0x0009e2000c101908 */
[----:B------:R-:W-:-:S02]  /*2fc0*/  ISETP.GE.U32.AND P6, PT, R6, UR4, PT ;  /* 0x0000000406007c0c */ /* 0x000fc4000bfc6070 */
[----:B------:R-:W-:Y:S02]  /*2fd0*/  ISETP.GE.U32.AND.EX P3, PT, RZ, UR5, PT, P3 ;  /* 0x00000005ff007c0c */ /* 0x000fe4000bf66130 */
[----:B------:R-:W-:Y:S02]  /*2fe0*/  ISETP.GE.U32.AND.EX P4, PT, RZ, UR5, PT, P4 ;  /* 0x00000005ff007c0c */ /* 0x000fe4000bf86140 */
[----:B------:R-:W-:Y:S02]  /*2ff0*/  ISETP.GE.U32.AND.EX P6, PT, RZ, UR5, PT, P6 ;  /* 0x00000005ff007c0c */ /* 0x000fe4000bfc6160 */
[----:B------:R-:W-:Y:S02]  /*3000*/  ISETP.GE.U32.AND P0, PT, R0, UR4, PT ;  /* 0x0000000400007c0c */ /* 0x000fe4000bf06070 */
[----:B0-----:R-:W-:Y:S02]  /*3010*/  @!P5 LOP3.LUT R17, R8, 0x80000000, RZ, 0x3c, !PT ;  /* 0x800000000811d812 */ /* 0x001fe400078e3cff */
[----:B------:R-:W-:-:S02]  /*3020*/  ISETP.GE.U32.AND.EX P0, PT, RZ, UR5, PT, P0 ;  /* 0x00000005ff007c0c */ /* 0x000fc4000bf06100 */
[----:B------:R-:W-:Y:S01]  /*3030*/  @!P2 LOP3.LUT R9, R9, 0x80000000, RZ, 0x3c, !PT ;  /* 0x800000000909a812 */ /* 0x000fe200078e3cff */
[----:B------:R0:W-:Y:S01]  /*3040*/  @!P5 STG.E desc[UR8][R2.64+0x3400], R17 ;  /* 0x003400110200d986 */ /* 0x0001e2000c101908 */
[----:B---3--:R-:W-:Y:S02]  /*3050*/  @!P3 LOP3.LUT R11, R10, 0x80000000, RZ, 0x3c, !PT ;  /* 0x800000000a0bb812 */ /* 0x008fe400078e3cff */
[----:B----4-:R-:W-:Y:S01]  /*3060*/  @!P4 LOP3.LUT R15, R12, 0x80000000, RZ, 0x3c, !PT ;  /* 0x800000000c0fc812 */ /* 0x010fe200078e3cff */
[----:B------:R0:W-:Y:S01]  /*3070*/  @!P2 STG.E desc[UR8][R2.64+0x3800], R9 ;  /* 0x003800090200a986 */ /* 0x0001e2000c101908 */
[----:B-----5:R-:W-:Y:S02]  /*3080*/  @!P6 LOP3.LUT R13, R13, 0x80000000, RZ, 0x3c, !PT ;  /* 0x800000000d0de812 */ /* 0x020fe400078e3cff */
[----:B-1----:R-:W-:Y:S01]  /*3090*/  @!P1 LOP3.LUT R5, R14, 0x80000000, RZ, 0x3c, !PT ;  /* 0x800000000e059812 */ /* 0x002fe200078e3cff */
[----:B------:R0:W-:Y:S04]  /*30a0*/  @!P3 STG.E desc[UR8][R2.64+0x3c00], R11 ;  /* 0x003c000b0200b986 */ /* 0x0001e8000c101908 */
[----:B------:R0:W-:Y:S04]  /*30b0*/  @!P4 STG.E desc[UR8][R2.64+0x4000], R15 ;  /* 0x0040000f0200c986 */ /* 0x0001e8000c101908 */
[----:B------:R0:W-:Y:S04]  /*30c0*/  @!P6 STG.E desc[UR8][R2.64+0x4400], R13 ;  /* 0x0044000d0200e986 */ /* 0x0001e8000c101908 */
[----:B------:R0:W-:Y:S01]  /*30d0*/  @!P1 STG.E desc[UR8][R2.64], R5 ;  /* 0x0000000502009986 */ /* 0x0001e2000c101908 */
[----:B------:R-:W-:Y:S05]  /*30e0*/  @P0 EXIT ;  /* 0x000000000000094d */ /* 0x000fea0003800000 */
[----:B------:R-:W0:Y:S02]  /*30f0*/  LDS R33, [R33+0x4800] ;  /* 0x0048000021217984 */ /* 0x000e240000000800 */
[----:B0-----:R-:W-:-:S05]  /*3100*/  LOP3.LUT R5, R33, 0x80000000, RZ, 0x3c, !PT ;  /* 0x8000000021057812 */ /* 0x001fca00078e3cff */
[----:B------:R-:W-:Y:S01]  /*3110*/  STG.E desc[UR8][R2.64+0x4800], R5 ;  /* 0x0048000502007986 */ /* 0x000fe2000c101908 */
[----:B------:R-:W-:Y:S05]  /*3120*/  EXIT ;  /* 0x000000000000794d */ /* 0x000fea0003800000 */
.L_x_425:
        /* <DEDUP_REMOVED lines=13> */
.L_x_444:


//--------------------- .text._ZN3cub18CUB_300001_SM_10006detail11EmptyKernelIvEEvv --------------------------
	.section	.text._ZN3cub18CUB_300001_SM_10006detail11EmptyKernelIvEEvv,"ax",@progbits
	.align	128
        .global         _ZN3cub18CUB_300001_SM_10006detail11EmptyKernelIvEEvv
        .type           _ZN3cub18CUB_300001_SM_10006detail11EmptyKernelIvEEvv,@function
        .size           _ZN3cub18CUB_300001_SM_10006detail11EmptyKernelIvEEvv,(.L_x_445 - _ZN3cub18CUB_300001_SM_10006detail11EmptyKernelIvEEvv)
        .other          _ZN3cub18CUB_300001_SM_10006detail11EmptyKernelIvEEvv,@"STO_CUDA_ENTRY STV_DEFAULT"
_ZN3cub18CUB_300001_SM_10006detail11EmptyKernelIvEEvv:
.text._ZN3cub18CUB_300001_SM_10006detail11EmptyKernelIvEEvv:
[----:B------:R-:W-:Y:S01]  /*0000*/  LDC R1, c[0x0][0x37c] ;  /* 0x0000df00ff017b82 */ /* 0x000fe20000000800 */
[----:B------:R-:W-:Y:S05]  /*0010*/  EXIT ;  /* 0x000000000000794d */ /* 0x000fea0003800000 */
.L_x_426:
        /* <DEDUP_REMOVED lines=14> */
.L_x_445:


//--------------------- .text._Z14scatter_kernelIlEvPKT_PS0_PKiiii --------------------------
	.section	.text._Z14scatter_kernelIlEvPKT_PS0_PKiiii,"ax",@progbits
	.align	128
        .global         _Z14scatter_kernelIlEvPKT_PS0_PKiiii
        .type           _Z14scatter_kernelIlEvPKT_PS0_PKiiii,@function
        .size           _Z14scatter_kernelIlEvPKT_PS0_PKiiii,(.L_x_446 - _Z14scatter_kernelIlEvPKT_PS0_PKiiii)
        .other          _Z14scatter_kernelIlEvPKT_PS0_PKiiii,@"STO_CUDA_ENTRY STV_DEFAULT"
_Z14scatter_kernelIlEvPKT_PS0_PKiiii:
.text._Z14scatter_kernelIlEvPKT_PS0_PKiiii:
[----:B------:R-:W-:Y:S01]  /*0000*/  LDC R1, c[0x0][0x37c] ;  /* 0x0000df00ff017b82 */ /* 0x000fe20000000800 */
[----:B------:R-:W0:Y:S07]  /*0010*/  S2R R0, SR_TID.X ;  /* 0x0000000000007919 */ /* 0x000e2e0000002100 */
[----:B------:R-:W0:Y:S01]  /*0020*/  S2UR UR4, SR_CTAID.X ;  /* 0x00000000000479c3 */ /* 0x000e220000002500 */
[----:B------:R-:W1:Y:S07]  /*0030*/  LDCU UR5, c[0x0][0x398] ;  /* 0x00007300ff0577ac */ /* 0x000e6e0008000800 */
[----:B------:R-:W0:Y:S02]  /*0040*/  LDC R9, c[0x0][0x360] ;  /* 0x0000d800ff097b82 */ /* 0x000e240000000800 */
[----:B0-----:R-:W-:-:S05]  /*0050*/  IMAD R9, R9, UR4, R0 ;  /* 0x0000000409097c24 */ /* 0x001fca000f8e0200 */
[----:B-1----:R-:W-:-:S13]  /*0060*/  ISETP.GE.AND P0, PT, R9, UR5, PT ;  /* 0x0000000509007c0c */ /* 0x002fda000bf06270 */
[----:B------:R-:W-:Y:S05]  /*0070*/  @P0 EXIT ;  /* 0x000000000000094d */ /* 0x000fea0003800000 */
[----:B------:R-:W0:Y:S01]  /*0080*/  LDC.64 R2, c[0x0][0x380] ;  /* 0x0000e000ff027b82 */ /* 0x000e220000000a00 */
[----:B------:R-:W1:Y:S01]  /*0090*/  LDCU.64 UR4, c[0x0][0x358] ;  /* 0x00006b00ff0477ac */ /* 0x000e620008000a00 */
[----:B------:R-:W2:Y:S06]  /*00a0*/  LDCU UR7, c[0x0][0x39c] ;  /* 0x00007380ff0777ac */ /* 0x000eac0008000800 */
[----:B------:R-:W3:Y:S01]  /*00b0*/  LDC.64 R4, c[0x0][0x390] ;  /* 0x0000e400ff047b82 */ /* 0x000ee20000000a00 */
[----:B------:R-:W4:Y:S07]  /*00c0*/  LDCU UR6, c[0x0][0x3a0] ;  /* 0x00007400ff0677ac */ /* 0x000f2e0008000800 */
[----:B------:R-:W5:Y:S01]  /*00d0*/  LDC.64 R6, c[0x0][0x388] ;  /* 0x0000e200ff067b82 */ /* 0x000f620000000a00 */
[----:B0-----:R-:W-:-:S06]  /*00e0*/  IMAD.WIDE R2, R9, 0x8, R2 ;  /* 0x0000000809027825 */ /* 0x001fcc00078e0202 */
[----:B-1----:R-:W2:Y:S01]  /*00f0*/  LDG.E.64.CONSTANT R2, desc[UR4][R2.64] ;  /* 0x0000000402027981 */ /* 0x002ea2000c1e9b00 */
[----:B---3--:R-:W-:-:S06]  /*0100*/  IMAD.WIDE R4, R9, 0x4, R4 ;  /* 0x0000000409047825 */ /* 0x008fcc00078e0204 */
[----:B------:R-:W4:Y:S01]  /*0110*/  LDG.E.CONSTANT R4, desc[UR4][R4.64] ;  /* 0x0000000404047981 */ /* 0x000f22000c1e9900 */
[----:B--2---:R-:W-:-:S04]  /*0120*/  SHF.R.U64 R0, R2, UR7, R3 ;  /* 0x0000000702007c19 */ /* 0x004fc80008001203 */
[----:B------:R-:W-:-:S04]  /*0130*/  LOP3.LUT R0, R0, 0x1, RZ, 0xc0, !PT ;  /* 0x0000000100007812 */ /* 0x000fc800078ec0ff */
[----:B------:R-:W-:Y:S02]  /*0140*/  ISETP.NE.U32.AND P0, PT, R0, 0x1, PT ;  /* 0x000000010000780c */ /* 0x000fe40003f05070 */
[----:B----4-:R-:W-:Y:S02]  /*0150*/  IADD3 R9, PT, PT, -R4, UR6, R9 ;  /* 0x0000000604097c10 */ /* 0x010fe4000fffe109 */
[----:B------:R-:W-:-:S04]  /*0160*/  ISETP.NE.U32.AND.EX P0, PT, RZ, RZ, PT, P0 ;  /* 0x000000ffff00720c */ /* 0x000fc80003f05100 */
[----:B------:R-:W-:-:S05]  /*0170*/  SEL R9, R9, R4, !P0 ;  /* 0x0000000409097207 */ /* 0x000fca0004000000 */
[----:B-----5:R-:W-:-:S05]  /*0180*/  IMAD.WIDE R6, R9, 0x8, R6 ;  /* 0x0000000809067825 */ /* 0x020fca00078e0206 */
[----:B------:R-:W-:Y:S01]  /*0190*/  STG.E.64 desc[UR4][R6.64], R2 ;  /* 0x0000000206007986 */ /* 0x000fe2000c101b04 */
[----:B------:R-:W-:Y:S05]  /*01a0*/  EXIT ;  /* 0x000000000000794d */ /* 0x000fea0003800000 */
.L_x_427:
        /* <DEDUP_REMOVED lines=13> */
.L_x_446:


//--------------------- .text._Z12preds_kernelIlEvPKT_Piii --------------------------
	.section	.text._Z12preds_kernelIlEvPKT_Piii,"ax",@progbits
	.align	128
        .global         _Z12preds_kernelIlEvPKT_Piii
        .type           _Z12preds_kernelIlEvPKT_Piii,@function
        .size           _Z12preds_kernelIlEvPKT_Piii,(.L_x_447 - _Z12preds_kernelIlEvPKT_Piii)
        .other          _Z12preds_kernelIlEvPKT_Piii,@"STO_CUDA_ENTRY STV_DEFAULT"
_Z12preds_kernelIlEvPKT_Piii:
.text._Z12preds_kernelIlEvPKT_Piii:
        /* <DEDUP_REMOVED lines=12> */
[----:B0-----:R-:W-:-:S06]  /*00c0*/  IMAD.WIDE R2, R7, 0x8, R2 ;  /* 0x0000000807027825 */ /* 0x001fcc00078e0202 */
[----:B-1----:R-:W2:Y:S01]  /*00d0*/  LDG.E.64.CONSTANT R2, desc[UR4][R2.64] ;  /* 0x0000000402027981 */ /* 0x002ea2000c1e9b00 */
[----:B---3--:R-:W-:Y:S01]  /*00e0*/  IMAD.WIDE R4, R7, 0x4, R4 ;  /* 0x0000000407047825 */ /* 0x008fe200078e0204 */
[----:B--2---:R-:W-:-:S04]  /*00f0*/  SHF.R.U64 R0, R2, UR6, R3 ;  /* 0x0000000602007c19 */ /* 0x004fc80008001203 */
[----:B------:R-:W-:-:S05]  /*0100*/  LOP3.LUT R7, R0, 0x1, RZ, 0xc, !PT ;  /* 0x0000000100077812 */ /* 0x000fca00078e0cff */
[----:B------:R-:W-:Y:S01]  /*0110*/  STG.E desc[UR4][R4.64], R7 ;  /* 0x0000000704007986 */ /* 0x000fe2000c101904 */
[----:B------:R-:W-:Y:S05]  /*0120*/  EXIT ;  /* 0x000000000000794d */ /* 0x000fea0003800000 */
.L_x_428:
        /* <DEDUP_REMOVED lines=13> */
.L_x_447:


//--------------------- .text._Z14scatter_kernelIiEvPKT_PS0_PKiiii --------------------------
	.section	.text._Z14scatter_kernelIiEvPKT_PS0_PKiiii,"ax",@progbits
	.align	128
        .global         _Z14scatter_kernelIiEvPKT_PS0_PKiiii
        .type           _Z14scatter_kernelIiEvPKT_PS0_PKiiii,@function
        .size           _Z14scatter_kernelIiEvPKT_PS0_PKiiii,(.L_x_448 - _Z14scatter_kernelIiEvPKT_PS0_PKiiii)
        .other          _Z14scatter_kernelIiEvPKT_PS0_PKiiii,@"STO_CUDA_ENTRY STV_DEFAULT"
_Z14scatter_kernelIiEvPKT_PS0_PKiiii:
.text._Z14scatter_kernelIiEvPKT_PS0_PKiiii:
        /* <DEDUP_REMOVED lines=14> */
[----:B0-----:R-:W-:-:S05]  /*00e0*/  IMAD.WIDE R2, R9, 0x4, R2 ;  /* 0x0000000409027825 */ /* 0x001fca00078e0202 */
[----:B-1----:R-:W2:Y:S01]  /*00f0*/  LDG.E.CONSTANT R11, desc[UR4][R2.64] ;  /* 0x00000004020b7981 */ /* 0x002ea2000c1e9900 */
[----:B---3--:R-:W-:-:S06]  /*0100*/  IMAD.WIDE R4, R9, 0x4, R4 ;  /* 0x0000000409047825 */ /* 0x008fcc00078e0204 */
[----:B------:R-:W4:Y:S01]  /*0110*/  LDG.E.CONSTANT R4, desc[UR4][R4.64] ;  /* 0x0000000404047981 */ /* 0x000f22000c1e9900 */
[----:B--2---:R-:W-:-:S04]  /*0120*/  SHF.R.U32.HI R0, RZ, UR7, R11 ;  /* 0x00000007ff007c19 */ /* 0x004fc8000801160b */
[----:B------:R-:W-:-:S04]  /*0130*/  LOP3.LUT R0, R0, 0x1, RZ, 0xc0, !PT ;  /* 0x0000000100007812 */ /* 0x000fc800078ec0ff */
[----:B------:R-:W-:Y:S02]  /*0140*/  ISETP.NE.U32.AND P0, PT, R0, 0x1, PT ;  /* 0x000000010000780c */ /* 0x000fe40003f05070 */
[----:B----4-:R-:W-:-:S04]  /*0150*/  IADD3 R9, PT, PT, -R4, UR6, R9 ;  /* 0x0000000604097c10 */ /* 0x010fc8000fffe109 */
[----:B------:R-:W-:-:S05]  /*0160*/  SEL R9, R9, R4, !P0 ;  /* 0x0000000409097207 */ /* 0x000fca0004000000 */
[----:B-----5:R-:W-:-:S05]  /*0170*/  IMAD.WIDE R2, R9, 0x4, R6 ;  /* 0x0000000409027825 */ /* 0x020fca00078e0206 */
[----:B------:R-:W-:Y:S01]  /*0180*/  STG.E desc[UR4][R2.64], R11 ;  /* 0x0000000b02007986 */ /* 0x000fe2000c101904 */
[----:B------:R-:W-:Y:S05]  /*0190*/  EXIT ;  /* 0x000000000000794d */ /* 0x000fea0003800000 */
.L_x_429:
        /* <DEDUP_REMOVED lines=14> */
.L_x_448:


//--------------------- .text._Z12preds_kernelIiEvPKT_Piii --------------------------
	.section	.text._Z12preds_kernelIiEvPKT_Piii,"ax",@progbits
	.align	128
        .global         _Z12preds_kernelIiEvPKT_Piii
        .type           _Z12preds_kernelIiEvPKT_Piii,@function
        .size           _Z12preds_kernelIiEvPKT_Piii,(.L_x_449 - _Z12preds_kernelIiEvPKT_Piii)
        .other          _Z12preds_kernelIiEvPKT_Piii,@"STO_CUDA_ENTRY STV_DEFAULT"
_Z12preds_kernelIiEvPKT_Piii:
.text._Z12preds_kernelIiEvPKT_Piii:
        /* <DEDUP_REMOVED lines=13> */
[----:B-1----:R-:W2:Y:S01]  /*00d0*/  LDG.E.CONSTANT R2, desc[UR4][R2.64] ;  /* 0x0000000402027981 */ /* 0x002ea2000c1e9900 */
[----:B---3--:R-:W-:Y:S01]  /*00e0*/  IMAD.WIDE R4, R7, 0x4, R4 ;  /* 0x0000000407047825 */ /* 0x008fe200078e0204 */
[----:B--2---:R-:W-:-:S04]  /*00f0*/  SHF.R.U32.HI R0, RZ, UR6, R2 ;  /* 0x00000006ff007c19 */ /* 0x004fc80008011602 */
[----:B------:R-:W-:-:S05]  /*0100*/  LOP3.LUT R7, R0, 0x1, RZ, 0xc, !PT ;  /* 0x0000000100077812 */ /* 0x000fca00078e0cff */
[----:B------:R-:W-:Y:S01]  /*0110*/  STG.E desc[UR4][R4.64], R7 ;  /* 0x0000000704007986 */ /* 0x000fe2000c101904 */
[----:B------:R-:W-:Y:S05]  /*0120*/  EXIT ;  /* 0x000000000000794d */ /* 0x000fea0003800000 */
.L_x_430:
        /* <DEDUP_REMOVED lines=13> */
.L_x_449:


//--------------------- .text._Z21add_block_sums_kernelPiPKii --------------------------
	.section	.text._Z21add_block_sums_kernelPiPKii,"ax",@progbits
	.align	128
        .global         _Z21add_block_sums_kernelPiPKii
        .type           _Z21add_block_sums_kernelPiPKii,@function
        .size           _Z21add_block_sums_kernelPiPKii,(.L_x_450 - _Z21add_block_sums_kernelPiPKii)
        .other          _Z21add_block_sums_kernelPiPKii,@"STO_CUDA_ENTRY STV_DEFAULT"
_Z21add_block_sums_kernelPiPKii:
.text._Z21add_block_sums_kernelPiPKii:
[----:B------:R-:W-:Y:S01]  /*0000*/  LDC R1, c[0x0][0x37c] ;  /* 0x0000df00ff017b82 */ /* 0x000fe20000000800 */
[----:B------:R-:W0:Y:S01]  /*0010*/  S2R R9, SR_CTAID.X ;  /* 0x0000000000097919 */ /* 0x000e220000002500 */
[----:B------:R-:W1:Y:S06]  /*0020*/  LDCU UR4, c[0x0][0x360] ;  /* 0x00006c00ff0477ac */ /* 0x000e6c0008000800 */
[----:B------:R-:W0:Y:S01]  /*0030*/  LDC.64 R2, c[0x0][0x388] ;  /* 0x0000e200ff027b82 */ /* 0x000e220000000a00 */
[----:B------:R-:W1:Y:S01]  /*0040*/  S2R R0, SR_TID.X ;  /* 0x0000000000007919 */ /* 0x000e620000002100 */
[----:B------:R-:W2:Y:S06]  /*0050*/  LDCU UR6, c[0x0][0x390] ;  /* 0x00007200ff0677ac */ /* 0x000eac0008000800 */
[----:B------:R-:W3:Y:S01]  /*0060*/  LDC.64 R4, c[0x0][0x380] ;  /* 0x0000e000ff047b82 */ /* 0x000ee20000000a00 */
[----:B0-----:R-:W-:-:S04]  /*0070*/  IMAD.WIDE.U32 R2, R9, 0x4, R2 ;  /* 0x0000000409027825 */ /* 0x001fc800078e0002 */
[----:B-1----:R-:W-:Y:S01]  /*0080*/  IMAD R0, R9, UR4, R0 ;  /* 0x0000000409007c24 */ /* 0x002fe2000f8e0200 */
[----:B------:R-:W0:Y:S04]  /*0090*/  LDCU.64 UR4, c[0x0][0x358] ;  /* 0x00006b00ff0477ac */ /* 0x000e280008000a00 */
[----:B------:R-:W-:-:S04]  /*00a0*/  SHF.L.U32 R7, R0, 0x1, RZ ;  /* 0x0000000100077819 */ /* 0x000fc800000006ff */
[C---:B--2---:R-:W-:Y:S01]  /*00b0*/  ISETP.GE.AND P0, PT, R7.reuse, UR6, PT ;  /* 0x0000000607007c0c */ /* 0x044fe2000bf06270 */
[C---:B---3--:R-:W-:Y:S01]  /*00c0*/  IMAD.WIDE R4, R7.reuse, 0x4, R4 ;  /* 0x0000000407047825 */ /* 0x048fe200078e0204 */
[----:B0-----:R-:W2:Y:S11]  /*00d0*/  LDG.E R2, desc[UR4][R2.64] ;  /* 0x0000000402027981 */ /* 0x001eb6000c1e1900 */
[----:B------:R-:W2:Y:S01]  /*00e0*/  @!P0 LDG.E R9, desc[UR4][R4.64] ;  /* 0x0000000404098981 */ /* 0x000ea2000c1e1900 */
[----:B------:R-:W-:-:S04]  /*00f0*/  IADD3 R7, PT, PT, R7, 0x1, RZ ;  /* 0x0000000107077810 */ /* 0x000fc80007ffe0ff */
[----:B------:R-:W-:Y:S02]  /*0100*/  ISETP.GE.AND P1, PT, R7, UR6, PT ;  /* 0x0000000607007c0c */ /* 0x000fe4000bf26270 */
[----:B--2---:R-:W-:-:S05]  /*0110*/  @!P0 IADD3 R9, PT, PT, R2, R9, RZ ;  /* 0x0000000902098210 */ /* 0x004fca0007ffe0ff */
[----:B------:R0:W-:Y:S06]  /*0120*/  @!P0 STG.E desc[UR4][R4.64], R9 ;  /* 0x0000000904008986 */ /* 0x0001ec000c101904 */
[----:B------:R-:W-:Y:S05]  /*0130*/  @P1 EXIT ;  /* 0x000000000000194d */ /* 0x000fea0003800000 */
[----:B------:R-:W2:Y:S02]  /*0140*/  LDG.E R3, desc[UR4][R4.64+0x4] ;  /* 0x0000040404037981 */ /* 0x000ea4000c1e1900 */
[----:B--2---:R-:W-:-:S05]  /*0150*/  IADD3 R3, PT, PT, R2, R3, RZ ;  /* 0x0000000302037210 */ /* 0x004fca0007ffe0ff */
[----:B------:R-:W-:Y:S01]  /*0160*/  STG.E desc[UR4][R4.64+0x4], R3 ;  /* 0x0000040304007986 */ /* 0x000fe2000c101904 */
[----:B------:R-:W-:Y:S05]  /*0170*/  EXIT ;  /* 0x000000000000794d */ /* 0x000fea0003800000 */
.L_x_431:
        /* <DEDUP_REMOVED lines=16> */
.L_x_450:


//--------------------- .text._Z14prescan_kernelPiPKiS_i --------------------------
	.section	.text._Z14prescan_kernelPiPKiS_i,"ax",@progbits
	.align	128
        .global         _Z14prescan_kernelPiPKiS_i
        .type           _Z14prescan_kernelPiPKiS_i,@function
        .size           _Z14prescan_kernelPiPKiS_i,(.L_x_451 - _Z14prescan_kernelPiPKiS_i)
        .other          _Z14prescan_kernelPiPKiS_i,@"STO_CUDA_ENTRY STV_DEFAULT"
_Z14prescan_kernelPiPKiS_i:
.text._Z14prescan_kernelPiPKiS_i:
[----:B------:R-:W-:Y:S01]  /*0000*/  LDC R1, c[0x0][0x37c] ;  /* 0x0000df00ff017b82 */ /* 0x000fe20000000800 */
[----:B------:R-:W0:Y:S01]  /*0010*/  S2R R11, SR_TID.X ;  /* 0x00000000000b7919 */ /* 0x000e220000002100 */
[----:B------:R-:W1:Y:S06]  /*0020*/  LDCU UR7, c[0x0][0x360] ;  /* 0x00006c00ff0777ac */ /* 0x000e6c0008000800 */
[----:B------:R-:W2:Y:S01]  /*0030*/  LDC.64 R4, c[0x0][0x388] ;  /* 0x0000e200ff047b82 */ /* 0x000ea20000000a00 */
[----:B------:R-:W-:Y:S01]  /*0040*/  HFMA2 R9, -RZ, RZ, 0, 0 ;  /* 0x00000000ff097431 */ /* 0x000fe200000001ff */
[----:B------:R-:W3:Y:S01]  /*0050*/  S2R R12, SR_CTAID.X ;  /* 0x00000000000c7919 */ /* 0x000ee20000002500 */
[----:B------:R-:W4:Y:S01]  /*0060*/  LDCU UR4, c[0x0][0x398] ;  /* 0x00007300ff0477ac */ /* 0x000f220008000800 */
[----:B------:R-:W-:Y:S01]  /*0070*/  IMAD.MOV.U32 R7, RZ, RZ, RZ ;  /* 0x000000ffff077224 */ /* 0x000fe200078e00ff */
[----:B------:R-:W5:Y:S01]  /*0080*/  LDCU.64 UR10, c[0x0][0x358] ;  /* 0x00006b00ff0a77ac */ /* 0x000f620008000a00 */
[----:B-1----:R-:W-:Y:S01]  /*0090*/  USHF.L.U32 UR8, UR7, 0x1, URZ ;  /* 0x0000000107087899 */ /* 0x002fe200080006ff */
[----:B0-----:R-:W-:-:S05]  /*00a0*/  IMAD.SHL.U32 R3, R11, 0x2, RZ ;  /* 0x000000020b037824 */ /* 0x001fca00078e00ff */
[----:B---3--:R-:W-:-:S04]  /*00b0*/  IMAD R0, R12, UR8, R3 ;  /* 0x000000080c007c24 */ /* 0x008fc8000f8e0203 */
[C---:B------:R-:W-:Y:S01]  /*00c0*/  VIADD R10, R0.reuse, 0x1 ;  /* 0x00000001000a7836 */ /* 0x040fe20000000000 */
[C---:B----4-:R-:W-:Y:S01]  /*00d0*/  ISETP.GE.AND P0, PT, R0.reuse, UR4, PT ;  /* 0x0000000400007c0c */ /* 0x050fe2000bf06270 */
[----:B--2---:R-:W-:-:S03]  /*00e0*/  IMAD.WIDE R4, R0, 0x4, R4 ;  /* 0x0000000400047825 */ /* 0x004fc600078e0204 */
[----:B------:R-:W-:-:S09]  /*00f0*/  ISETP.GE.AND P1, PT, R10, UR4, PT ;  /* 0x000000040a007c0c */ /* 0x000fd2000bf26270 */
[----:B-----5:R-:W2:Y:S04]  /*0100*/  @!P0 LDG.E R7, desc[UR10][R4.64] ;  /* 0x0000000a04078981 */ /* 0x020ea8000c1e1900 */
[----:B------:R-:W3:Y:S01]  /*0110*/  @!P1 LDG.E R9, desc[UR10][R4.64+0x4] ;  /* 0x0000040a04099981 */ /* 0x000ee2000c1e1900 */
[----:B------:R-:W0:Y:S01]  /*0120*/  S2UR UR5, SR_CgaCtaId ;  /* 0x00000000000579c3 */ /* 0x000e220000008800 */
[----:B------:R-:W-:Y:S01]  /*0130*/  UMOV UR4, 0x400 ;  /* 0x0000040000047882 */ /* 0x000fe20000000000 */
[----:B------:R-:W-:Y:S02]  /*0140*/  IMAD.MOV.U32 R6, RZ, RZ, 0x1 ;  /* 0x00000001ff067424 */ /* 0x000fe400078e00ff */
[----:B------:R-:W-:Y:S01]  /*0150*/  VIADD R3, R3, 0x1 ;  /* 0x0000000103037836 */ /* 0x000fe20000000000 */
[----:B0-----:R-:W-:-:S03]  /*0160*/  ULEA UR5, UR5, UR4, 0x18 ;  /* 0x0000000405057291 */ /* 0x001fc6000f8ec0ff */
[----:B------:R-:W-:-:S03]  /*0170*/  UMOV UR4, UR7 ;  /* 0x0000000700047c82 */ /* 0x000fc60008000000 */
[----:B------:R-:W-:-:S05]  /*0180*/  LEA R2, R11, UR5, 0x3 ;  /* 0x000000050b027c11 */ /* 0x000fca000f8e18ff */
[----:B--2---:R0:W-:Y:S04]  /*0190*/  STS [R2], R7 ;  /* 0x0000000702007388 */ /* 0x0041e80000000800 */
[----:B---3--:R0:W-:Y:S02]  /*01a0*/  STS [R2+0x4], R9 ;  /* 0x0000040902007388 */ /* 0x0081e40000000800 */
.L_x_432:
[----:B------:R-:W-:Y:S01]  /*01b0*/  BAR.SYNC.DEFER_BLOCKING 0x0 ;  /* 0x0000000000007b1d */ /* 0x000fe20000010000 */
[----:B------:R-:W-:Y:S01]  /*01c0*/  ISETP.GE.U32.AND P0, PT, R11, UR4, PT ;  /* 0x000000040b007c0c */ /* 0x000fe2000bf06070 */
[----:B------:R-:W-:Y:S02]  /*01d0*/  UISETP.GT.U32.AND UP0, UPT, UR4, 0x1, UPT ;  /* 0x000000010400788c */ /* 0x000fe4000bf04070 */
[----:B------:R-:W-:-:S07]  /*01e0*/  USHF.R.U32.HI UR6, URZ, 0x1, UR4 ;  /* 0x00000001ff067899 */ /* 0x000fce0008011604 */
[----:B------:R-:W-:-:S03]  /*01f0*/  UMOV UR4, UR6 ;  /* 0x0000000600047c82 */ /* 0x000fc60008000000 */
[----:B-1----:R-:W-:-:S05]  /*0200*/  @!P0 IMAD R4, R3, R6, RZ ;  /* 0x0000000603048224 */ /* 0x002fca00078e02ff */
[----:B------:R-:W-:-:S04]  /*0210*/  @!P0 LEA R5, R4, UR5, 0x2 ;  /* 0x0000000504058c11 */ /* 0x000fc8000f8e10ff */
[C---:B------:R-:W-:Y:S01]  /*0220*/  @!P0 LEA R4, R6.reuse, R5, 0x2 ;  /* 0x0000000506048211 */ /* 0x040fe200078e10ff */
[----:B------:R-:W-:Y:S01]  /*0230*/  IMAD.SHL.U32 R6, R6, 0x2, RZ ;  /* 0x0000000206067824 */ /* 0x000fe200078e00ff */
[----:B------:R-:W-:Y:S04]  /*0240*/  @!P0 LDS R5, [R5+-0x4] ;  /* 0xfffffc0005058984 */ /* 0x000fe80000000800 */
[----:B------:R-:W0:Y:S02]  /*0250*/  @!P0 LDS R8, [R4+-0x4] ;  /* 0xfffffc0004088984 */ /* 0x000e240000000800 */
[----:B0-----:R-:W-:-:S05]  /*0260*/  @!P0 IMAD.IADD R7, R5, 0x1, R8 ;  /* 0x0000000105078824 */ /* 0x001fca00078e0208 */
[----:B------:R1:W-:Y:S01]  /*0270*/  @!P0 STS [R4+-0x4], R7 ;  /* 0xfffffc0704008388 */ /* 0x0003e20000000800 */
[----:B------:R-:W-:Y:S05]  /*0280*/  BRA.U UP0, `(.L_x_432) ;  /* 0xfffffffd00c87547 */ /* 0x000fea000b83ffff */
[----:B------:R-:W-:Y:S01]  /*0290*/  ISETP.NE.AND P0, PT, R11, RZ, PT ;  /* 0x000000ff0b00720c */ /* 0x000fe20003f05270 */
[----:B------:R-:W-:-:S12]  /*02a0*/  BSSY.RECONVERGENT B0, `(.L_x_433) ;  /* 0x000000b000007945 */ /* 0x000fd80003800200 */
[----:B------:R-:W-:Y:S05]  /*02b0*/  @P0 BRA `(.L_x_434) ;  /* 0x0000000000240947 */ /* 0x000fea0003800000 */
[----:B-1----:R-:W0:Y:S01]  /*02c0*/  LDC.64 R4, c[0x0][0x390] ;  /* 0x0000e400ff047b82 */ /* 0x002e220000000a00 */
[----:B------:R-:W-:Y:S01]  /*02d0*/  ULEA UR4, UR7, UR5, 0x3 ;  /* 0x0000000507047291 */ /* 0x000fe2000f8e18ff */
[----:B0-----:R-:W-:-:S04]  /*02e0*/  ISETP.NE.U32.AND P0, PT, R4, RZ, PT ;  /* 0x000000ff0400720c */ /* 0x001fc80003f05070 */
[----:B------:R-:W-:-:S13]  /*02f0*/  ISETP.NE.AND.EX P0, PT, R5, RZ, PT, P0 ;  /* 0x000000ff0500720c */ /* 0x000fda0003f05300 */
[----:B------:R-:W0:Y:S01]  /*0300*/  @P0 LDS R7, [UR4+-0x4] ;  /* 0xfffffc04ff070984 */ /* 0x000e220008000800 */
[----:B------:R-:W1:Y:S03]  /*0310*/  @P0 LDC.64 R4, c[0x0][0x390] ;  /* 0x0000e400ff040b82 */ /* 0x000e660000000a00 */
[----:B------:R-:W-:Y:S01]  /*0320*/  STS [UR4+-0x4], RZ ;  /* 0xfffffcffff007988 */ /* 0x000fe20008000804 */
[----:B-1----:R-:W-:-:S05]  /*0330*/  @P0 IMAD.WIDE.U32 R4, R12, 0x4, R4 ;  /* 0x000000040c040825 */ /* 0x002fca00078e0004 */
[----:B0-----:R0:W-:Y:S02]  /*0340*/  @P0 STG.E desc[UR10][R4.64], R7 ;  /* 0x0000000704000986 */ /* 0x0011e4000c10190a */
.L_x_434:
[----:B------:R-:W-:Y:S05]  /*0350*/  BSYNC.RECONVERGENT B0 ;  /* 0x0000000000007941 */ /* 0x000fea0003800200 */
.L_x_433:
[----:B------:R-:W-:-:S05]  /*0360*/  UMOV UR4, 0x1 ;  /* 0x0000000100047882 */ /* 0x000fca0000000000 */
.L_x_435:
[----:B------:R-:W-:Y:S01]  /*0370*/  BAR.SYNC.DEFER_BLOCKING 0x0 ;  /* 0x0000000000007b1d */ /* 0x000fe20000010000 */
[----:B------:R-:W-:Y:S01]  /*0380*/  ISETP.GE.U32.AND P0, PT, R11, UR4, PT ;  /* 0x000000040b007c0c */ /* 0x000fe2000bf06070 */
[----:B------:R-:W-:Y:S01]  /*0390*/  USHF.L.U32 UR4, UR4, 0x1, URZ ;  /* 0x0000000104047899 */ /* 0x000fe200080006ff */
[----:B------:R-:W-:-:S03]  /*03a0*/  SHF.R.U32.HI R6, RZ, 0x1, R6 ;  /* 0x00000001ff067819 */ /* 0x000fc60000011606 */
[----:B------:R-:W-:-:S08]  /*03b0*/  UISETP.GE.U32.AND UP0, UPT, UR4, UR8, UPT ;  /* 0x000000080400728c */ /* 0x000fd0000bf06070 */
[----:B012---:R-:W-:-:S05]  /*03c0*/  @!P0 IMAD R4, R3, R6, RZ ;  /* 0x0000000603048224 */ /* 0x007fca00078e02ff */
[----:B------:R-:W-:-:S04]  /*03d0*/  @!P0 LEA R5, R4, UR5, 0x2 ;  /* 0x0000000504058c11 */ /* 0x000fc8000f8e10ff */
[----:B------:R-:W-:Y:S01]  /*03e0*/  @!P0 LEA R7, R6, R5, 0x2 ;  /* 0x0000000506078211 */ /* 0x000fe200078e10ff */
[----:B------:R-:W-:Y:S04]  /*03f0*/  @!P0 LDS R4, [R5+-0x4] ;  /* 0xfffffc0005048984 */ /* 0x000fe80000000800 */
[----:B------:R-:W0:Y:S02]  /*0400*/  @!P0 LDS R8, [R7+-0x4] ;  /* 0xfffffc0007088984 */ /* 0x000e240000000800 */
[----:B0-----:R-:W-:Y:S02]  /*0410*/  @!P0 IMAD.IADD R4, R4, 0x1, R8 ;  /* 0x0000000104048824 */ /* 0x001fe400078e0208 */
[----:B------:R2:W-:Y:S04]  /*0420*/  @!P0 STS [R5+-0x4], R8 ;  /* 0xfffffc0805008388 */ /* 0x0005e80000000800 */
[----:B------:R2:W-:Y:S01]  /*0430*/  @!P0 STS [R7+-0x4], R4 ;  /* 0xfffffc0407008388 */ /* 0x0005e20000000800 */
[----:B------:R-:W-:Y:S05]  /*0440*/  BRA.U !UP0, `(.L_x_435) ;  /* 0xfffffffd08c87547 */ /* 0x000fea000b83ffff */
[----:B------:R-:W0:Y:S01]  /*0450*/  LDCU UR4, c[0x0][0x398] ;  /* 0x00007300ff0477ac */ /* 0x000e220008000800 */
[----:B--2---:R-:W1:Y:S08]  /*0460*/  LDC.64 R4, c[0x0][0x380] ;  /* 0x0000e000ff047b82 */ /* 0x004e700000000a00 */
[----:B------:R-:W-:Y:S01]  /*0470*/  BAR.SYNC.DEFER_BLOCKING 0x0 ;  /* 0x0000000000007b1d */ /* 0x000fe20000010000 */
[----:B0-----:R-:W-:-:S02]  /*0480*/  ISETP.GE.AND P0, PT, R0, UR4, PT ;  /* 0x0000000400007c0c */ /* 0x001fc4000bf06270 */
[----:B------:R-:W-:Y:S01]  /*0490*/  ISETP.GE.AND P1, PT, R10, UR4, PT ;  /* 0x000000040a007c0c */ /* 0x000fe2000bf26270 */
[----:B-1----:R-:W-:-:S10]  /*04a0*/  IMAD.WIDE R4, R0, 0x4, R4 ;  /* 0x0000000400047825 */ /* 0x002fd400078e0204 */
[----:B------:R-:W0:Y:S04]  /*04b0*/  @!P0 LDS R3, [R2] ;  /* 0x0000000002038984 */ /* 0x000e280000000800 */
[----:B0-----:R0:W-:Y:S01]  /*04c0*/  @!P0 STG.E desc[UR10][R4.64], R3 ;  /* 0x0000000304008986 */ /* 0x0011e2000c10190a */
[----:B------:R-:W-:Y:S05]  /*04d0*/  @P1 EXIT ;  /* 0x000000000000194d */ /* 0x000fea0003800000 */
[----:B0-----:R-:W0:Y:S04]  /*04e0*/  LDS R3, [R2+0x4] ;  /* 0x0000040002037984 */ /* 0x001e280000000800 */
[----:B0-----:R-:W-:Y:S01]  /*04f0*/  STG.E desc[UR10][R4.64+0x4], R3 ;  /* 0x0000040304007986 */ /* 0x001fe2000c10190a */
[----:B------:R-:W-:Y:S05]  /*0500*/  EXIT ;  /* 0x000000000000794d */ /* 0x000fea0003800000 */
.L_x_436:
        /* <DEDUP_REMOVED lines=15> */
.L_x_451:


//--------------------- .nv.shared._ZN3cub18CUB_300001_SM_10006detail10radix_sort29DeviceRadixSortOnesweepKernelINS1_5radix10policy_hubIlNS0_8NullTypeEyE10Policy1000ELNS0_9SortOrderE0ElS6_yiiNS1_21identity_decomposer_tEEEvPT5_SC_PT3_PKSD_PT1_PKSH_PT2_PKSL_T4_iiT6_ --------------------------
	.section	.nv.shared._ZN3cub18CUB_300001_SM_10006detail10radix_sort29DeviceRadixSortOnesweepKernelINS1_5radix10policy_hubIlNS0_8NullTypeEyE10Policy1000ELNS0_9SortOrderE0ElS6_yiiNS1_21identity_decomposer_tEEEvPT5_SC_PT3_PKSD_PT1_PKSH_PT2_PKSL_T4_iiT6_,"aw",@nobits
	.sectionflags	@""
	.align	16
.nv.shared._ZN3cub18CUB_300001_SM_10006detail10radix_sort29DeviceRadixSortOnesweepKernelINS1_5radix10policy_hubIlNS0_8NullTypeEyE10Policy1000ELNS0_9SortOrderE0ElS6_yiiNS1_21identity_decomposer_tEEEvPT5_SC_PT3_PKSD_PT1_PKSH_PT2_PKSL_T4_iiT6_:
	.zero		49152


//--------------------- .nv.shared.reserved.0     --------------------------
	.section	.nv.shared.reserved.0,"aw",@nobits
	.weak		__nv_reservedSMEM_offset_0_alias
	.size		__nv_reservedSMEM_offset_0_alias, 0, 64
	.other		__nv_reservedSMEM_offset_0_alias,@"STO_CUDA_RESERVED_SHARED STV_DEFAULT"
__nv_reservedSMEM_offset_0_alias:
	.zero		0
	.zero		64


//--------------------- .nv.global                --------------------------
	.section	.nv.global,"aw",@nobits
.nv.global:
	.type		_ZN34_INTERNAL_cae1fe30_4_k_cu_0c20a9356thrust24THRUST_300001_SM_1000_NS12placeholders2_8E,@object
	.size		_ZN34_INTERNAL_cae1fe30_4_k_cu_0c20a9356thrust24THRUST_300001_SM_1000_NS12placeholders2_8E,(_ZN34_INTERNAL_cae1fe30_4_k_cu_0c20a9354cuda3std3__436_GLOBAL__N__cae1fe30_4_k_cu_0c20a9356ignoreE - _ZN34_INTERNAL_cae1fe30_4_k_cu_0c20a9356thrust24THRUST_300001_SM_1000_NS12placeholders2_8E)
_ZN34_INTERNAL_cae1fe30_4_k_cu_0c20a9356thrust24THRUST_300001_SM_1000_NS12placeholders2_8E:
	.zero		1
	.type		_ZN34_INTERNAL_cae1fe30_4_k_cu_0c20a9354cuda3std3__436_GLOBAL__N__cae1fe30_4_k_cu_0c20a9356ignoreE,@object
	.size		_ZN34_INTERNAL_cae1fe30_4_k_cu_0c20a9354cuda3std3__436_GLOBAL__N__cae1fe30_4_k_cu_0c20a9356ignoreE,(_ZN34_INTERNAL_cae1fe30_4_k_cu_0c20a9354cuda3std6ranges3__45__cpo4dataE - _ZN34_INTERNAL_cae1fe30_4_k_cu_0c20a9354cuda3std3__436_GLOBAL__N__cae1fe30_4_k_cu_0c20a9356ignoreE)
_ZN34_INTERNAL_cae1fe30_4_k_cu_0c20a9354cuda3std3__436_GLOBAL__N__cae1fe30_4_k_cu_0c20a9356ignoreE:
	.zero		1
	.type		_ZN34_INTERNAL_cae1fe30_4_k_cu_0c20a9354cuda3std6ranges3__45__cpo4dataE,@object
	.size		_ZN34_INTERNAL_cae1fe30_4_k_cu_0c20a9354cuda3std6ranges3__45__cpo4dataE,(_ZN34_INTERNAL_cae1fe30_4_k_cu_0c20a9356thrust24THRUST_300001_SM_1000_NS6system3cpp3parE - _ZN34_INTERNAL_cae1fe30_4_k_cu_0c20a9354cuda3std6ranges3__45__cpo4dataE)
_ZN34_INTERNAL_cae1fe30_4_k_cu_0c20a9354cuda3std6ranges3__45__cpo4dataE:
	.zero		1
	.type		_ZN34_INTERNAL_cae1fe30_4_k_cu_0c20a9356thrust24THRUST_300001_SM_1000_NS6system3cpp3parE,@object
	.size		_ZN34_INTERNAL_cae1fe30_4_k_cu_0c20a9356thrust24THRUST_300001_SM_1000_NS6system3cpp3parE,(_ZN34_INTERNAL_cae1fe30_4_k_cu_0c20a9354cuda3std3__45__cpo5beginE - _ZN34_INTERNAL_cae1fe30_4_k_cu_0c20a9356thrust24THRUST_300001_SM_1000_NS6system3cpp3parE)
_ZN34_INTERNAL_cae1fe30_4_k_cu_0c20a9356thrust24THRUST_300001_SM_1000_NS6system3cpp3parE:
	.zero		1
	.type		_ZN34_INTERNAL_cae1fe30_4_k_cu_0c20a9354cuda3std3__45__cpo5beginE,@object
	.size		_ZN34_INTERNAL_cae1fe30_4_k_cu_0c20a9354cuda3std3__45__cpo5beginE,(_ZN34_INTERNAL_cae1fe30_4_k_cu_0c20a9354cuda3std6ranges3__45__cpo5beginE - _ZN34_INTERNAL_cae1fe30_4_k_cu_0c20a9354cuda3std3__45__cpo5beginE)
_ZN34_INTERNAL_cae1fe30_4_k_cu_0c20a9354cuda3std3__45__cpo5beginE:
	.zero		1
	.type		_ZN34_INTERNAL_cae1fe30_4_k_cu_0c20a9354cuda3std6ranges3__45__cpo5beginE,@object
	.size		_ZN34_INTERNAL_cae1fe30_4_k_cu_0c20a9354cuda3std6ranges3__45__cpo5beginE,(_ZN34_INTERNAL_cae1fe30_4_k_cu_0c20a9356thrust24THRUST_300001_SM_1000_NS6deviceE - _ZN34_INTERNAL_cae1fe30_4_k_cu_0c20a9354cuda3std6ranges3__45__cpo5beginE)
_ZN34_INTERNAL_cae1fe30_4_k_cu_0c20a9354cuda3std6ranges3__45__cpo5beginE:
	.zero		1
	.type		_ZN34_INTERNAL_cae1fe30_4_k_cu_0c20a9356thrust24THRUST_300001_SM_1000_NS6deviceE,@object
	.size		_ZN34_INTERNAL_cae1fe30_4_k_cu_0c20a9356thrust24THRUST_300001_SM_1000_NS6deviceE,(_ZN34_INTERNAL_cae1fe30_4_k_cu_0c20a9354cuda3std3__47nulloptE - _ZN34_INTERNAL_cae1fe30_4_k_cu_0c20a9356thrust24THRUST_300001_SM_1000_NS6deviceE)
_ZN34_INTERNAL_cae1fe30_4_k_cu_0c20a9356thrust24THRUST_300001_SM_1000_NS6deviceE:
	.zero		1
	.type		_ZN34_INTERNAL_cae1fe30_4_k_cu_0c20a9354cuda3std3__47nulloptE,@object
	.size		_ZN34_INTERNAL_cae1fe30_4_k_cu_0c20a9354cuda3std3__47nulloptE,(_ZN34_INTERNAL_cae1fe30_4_k_cu_0c20a9354cuda3std6ranges3__45__cpo8distanceE - _ZN34_INTERNAL_cae1fe30_4_k_cu_0c20a9354cuda3std3__47nulloptE)
_ZN34_INTERNAL_cae1fe30_4_k_cu_0c20a9354cuda3std3__47nulloptE:
	.zero		1
	.type		_ZN34_INTERNAL_cae1fe30_4_k_cu_0c20a9354cuda3std6ranges3__45__cpo8distanceE,@object
	.size		_ZN34_INTERNAL_cae1fe30_4_k_cu_0c20a9354cuda3std6ranges3__45__cpo8distanceE,(_ZN34_INTERNAL_cae1fe30_4_k_cu_0c20a9356thrust24THRUST_300001_SM_1000_NS12placeholders2_4E - _ZN34_INTERNAL_cae1fe30_4_k_cu_0c20a9354cuda3std6ranges3__45__cpo8distanceE)
_ZN34_INTERNAL_cae1fe30_4_k_cu_0c20a9354cuda3std6ranges3__45__cpo8distanceE:
	.zero		1
	.type		_ZN34_INTERNAL_cae1fe30_4_k_cu_0c20a9356thrust24THRUST_300001_SM_1000_NS12placeholders2_4E,@object
	.size		_ZN34_INTERNAL_cae1fe30_4_k_cu_0c20a9356thrust24THRUST_300001_SM_1000_NS12placeholders2_4E,(_ZN34_INTERNAL_cae1fe30_4_k_cu_0c20a9354cuda3std3__45__cpo6rbeginE - _ZN34_INTERNAL_cae1fe30_4_k_cu_0c20a9356thrust24THRUST_300001_SM_1000_NS12placeholders2_4E)
_ZN34_INTERNAL_cae1fe30_4_k_cu_0c20a9356thrust24THRUST_300001_SM_1000_NS12placeholders2_4E:
	.zero		1
	.type		_ZN34_INTERNAL_cae1fe30_4_k_cu_0c20a9354cuda3std3__45__cpo6rbeginE,@object
	.size		_ZN34_INTERNAL_cae1fe30_4_k_cu_0c20a9354cuda3std3__45__cpo6rbeginE,(_ZN34_INTERNAL_cae1fe30_4_k_cu_0c20a9354cuda3std6ranges3__45__cpo7advanceE - _ZN34_INTERNAL_cae1fe30_4_k_cu_0c20a9354cuda3std3__45__cpo6rbeginE)
_ZN34_INTERNAL_cae1fe30_4_k_cu_0c20a9354cuda3std3__45__cpo6rbeginE:
	.zero		1
	.type		_ZN34_INTERNAL_cae1fe30_4_k_cu_0c20a9354cuda3std6ranges3__45__cpo7advanceE,@object
	.size		_ZN34_INTERNAL_cae1fe30_4_k_cu_0c20a9354cuda3std6ranges3__45__cpo7advanceE,(_ZN34_INTERNAL_cae1fe30_4_k_cu_0c20a9356thrust24THRUST_300001_SM_1000_NS12placeholders3_10E - _ZN34_INTERNAL_cae1fe30_4_k_cu_0c20a9354cuda3std6ranges3__45__cpo7advanceE)
_ZN34_INTERNAL_cae1fe30_4_k_cu_0c20a9354cuda3std6ranges3__45__cpo7advanceE:
	.zero		1
	.type		_ZN34_INTERNAL_cae1fe30_4_k_cu_0c20a9356thrust24THRUST_300001_SM_1000_NS12placeholders3_10E,@object
	.size		_ZN34_INTERNAL_cae1fe30_4_k_cu_0c20a9356thrust24THRUST_300001_SM_1000_NS12placeholders3_10E,(_ZN34_INTERNAL_cae1fe30_4_k_cu_0c20a9354cuda3std3__48in_placeE - _ZN34_INTERNAL_cae1fe30_4_k_cu_0c20a9356thrust24THRUST_300001_SM_1000_NS12placeholders3_10E)
_ZN34_INTERNAL_cae1fe30_4_k_cu_0c20a9356thrust24THRUST_300001_SM_1000_NS12placeholders3_10E:
	.zero		1
	.type		_ZN34_INTERNAL_cae1fe30_4_k_cu_0c20a9354cuda3std3__48in_placeE,@object
	.size		_ZN34_INTERNAL_cae1fe30_4_k_cu_0c20a9354cuda3std3__48in_placeE,(_ZN34_INTERNAL_cae1fe30_4_k_cu_0c20a9354cuda3std6ranges3__45__cpo4sizeE - _ZN34_INTERNAL_cae1fe30_4_k_cu_0c20a9354cuda3std3__48in_placeE)
_ZN34_INTERNAL_cae1fe30_4_k_cu_0c20a9354cuda3std3__48in_placeE:
	.zero		1
	.type		_ZN34_INTERNAL_cae1fe30_4_k_cu_0c20a9354cuda3std6ranges3__45__cpo4sizeE,@object
	.size		_ZN34_INTERNAL_cae1fe30_4_k_cu_0c20a9354cuda3std6ranges3__45__cpo4sizeE,(_ZN34_INTERNAL_cae1fe30_4_k_cu_0c20a9356thrust24THRUST_300001_SM_1000_NS12placeholders2_2E - _ZN34_INTERNAL_cae1fe30_4_k_cu_0c20a9354cuda3std6ranges3__45__cpo4sizeE)
_ZN34_INTERNAL_cae1fe30_4_k_cu_0c20a9354cuda3std6ranges3__45__cpo4sizeE:
	.zero		1
	.type		_ZN34_INTERNAL_cae1fe30_4_k_cu_0c20a9356thrust24THRUST_300001_SM_1000_NS12placeholders2_2E,@object
	.size		_ZN34_INTERNAL_cae1fe30_4_k_cu_0c20a9356thrust24THRUST_300001_SM_1000_NS12placeholders2_2E,(_ZN34_INTERNAL_cae1fe30_4_k_cu_0c20a9354cuda3std3__45__cpo6cbeginE - _ZN34_INTERNAL_cae1fe30_4_k_cu_0c20a9356thrust24THRUST_300001_SM_1000_NS12placeholders2_2E)
_ZN34_INTERNAL_cae1fe30_4_k_cu_0c20a9356thrust24THRUST_300001_SM_1000_NS12placeholders2_2E:
	.zero		1
	.type		_ZN34_INTERNAL_cae1fe30_4_k_cu_0c20a9354cuda3std3__45__cpo6cbeginE,@object
	.size		_ZN34_INTERNAL_cae1fe30_4_k_cu_0c20a9354cuda3std3__45__cpo6cbeginE,(_ZN34_INTERNAL_cae1fe30_4_k_cu_0c20a9354cuda3std6ranges3__45__cpo6cbeginE - _ZN34_INTERNAL_cae1fe30_4_k_cu_0c20a9354cuda3std3__45__cpo6cbeginE)
_ZN34_INTERNAL_cae1fe30_4_k_cu_0c20a9354cuda3std3__45__cpo6cbeginE:
	.zero		1
	.type		_ZN34_INTERNAL_cae1fe30_4_k_cu_0c20a9354cuda3std6ranges3__45__cpo6cbeginE,@object
	.size		_ZN34_INTERNAL_cae1fe30_4_k_cu_0c20a9354cuda3std6ranges3__45__cpo6cbeginE,(_ZN34_INTERNAL_cae1fe30_4_k_cu_0c20a9356thrust24THRUST_300001_SM_1000_NS12placeholders2_6E - _ZN34_INTERNAL_cae1fe30_4_k_cu_0c20a9354cuda3std6ranges3__45__cpo6cbeginE)
_ZN34_INTERNAL_cae1fe30_4_k_cu_0c20a9354cuda3std6ranges3__45__cpo6cbeginE:
	.zero		1
	.type		_ZN34_INTERNAL_cae1fe30_4_k_cu_0c20a9356thrust24THRUST_300001_SM_1000_NS12placeholders2_6E,@object
	.size		_ZN34_INTERNAL_cae1fe30_4_k_cu_0c20a9356thrust24THRUST_300001_SM_1000_NS12placeholders2_6E,(_ZN34_INTERNAL_cae1fe30_4_k_cu_0c20a9354cuda3std3__45__cpo7crbeginE - _ZN34_INTERNAL_cae1fe30_4_k_cu_0c20a9356thrust24THRUST_300001_SM_1000_NS12placeholders2_6E)
_ZN34_INTERNAL_cae1fe30_4_k_cu_0c20a9356thrust24THRUST_300001_SM_1000_NS12placeholders2_6E:
	.zero		1
	.type		_ZN34_INTERNAL_cae1fe30_4_k_cu_0c20a9354cuda3std3__45__cpo7crbeginE,@object
	.size		_ZN34_INTERNAL_cae1fe30_4_k_cu_0c20a9354cuda3std3__45__cpo7crbeginE,(_ZN34_INTERNAL_cae1fe30_4_k_cu_0c20a9354cuda3std6ranges3__45__cpo4nextE - _ZN34_INTERNAL_cae1fe30_4_k_cu_0c20a9354cuda3std3__45__cpo7crbeginE)
_ZN34_INTERNAL_cae1fe30_4_k_cu_0c20a9354cuda3std3__45__cpo7crbeginE:
	.zero		1
	.type		_ZN34_INTERNAL_cae1fe30_4_k_cu_0c20a9354cuda3std6ranges3__45__cpo4nextE,@object
	.size		_ZN34_INTERNAL_cae1fe30_4_k_cu_0c20a9354cuda3std6ranges3__45__cpo4nextE,(_ZN34_INTERNAL_cae1fe30_4_k_cu_0c20a9354cuda3std6ranges3__45__cpo4swapE - _ZN34_INTERNAL_cae1fe30_4_k_cu_0c20a9354cuda3std6ranges3__45__cpo4nextE)
_ZN34_INTERNAL_cae1fe30_4_k_cu_0c20a9354cuda3std6ranges3__45__cpo4nextE:
	.zero		1
	.type		_ZN34_INTERNAL_cae1fe30_4_k_cu_0c20a9354cuda3std6ranges3__45__cpo4swapE,@object
	.size		_ZN34_INTERNAL_cae1fe30_4_k_cu_0c20a9354cuda3std6ranges3__45__cpo4swapE,(_ZN34_INTERNAL_cae1fe30_4_k_cu_0c20a9356thrust24THRUST_300001_SM_1000_NS8cuda_cub10par_nosyncE - _ZN34_INTERNAL_cae1fe30_4_k_cu_0c20a9354cuda3std6ranges3__45__cpo4swapE)
_ZN34_INTERNAL_cae1fe30_4_k_cu_0c20a9354cuda3std6ranges3__45__cpo4swapE:
	.zero		1
	.type		_ZN34_INTERNAL_cae1fe30_4_k_cu_0c20a9356thrust24THRUST_300001_SM_1000_NS8cuda_cub10par_nosyncE,@object
	.size		_ZN34_INTERNAL_cae1fe30_4_k_cu_0c20a9356thrust24THRUST_300001_SM_1000_NS8cuda_cub10par_nosyncE,(_ZN34_INTERNAL_cae1fe30_4_k_cu_0c20a9356thrust24THRUST_300001_SM_1000_NS3seqE - _ZN34_INTERNAL_cae1fe30_4_k_cu_0c20a9356thrust24THRUST_300001_SM_1000_NS8cuda_cub10par_nosyncE)
_ZN34_INTERNAL_cae1fe30_4_k_cu_0c20a9356thrust24THRUST_300001_SM_1000_NS8cuda_cub10par_nosyncE:
	.zero		1
	.type		_ZN34_INTERNAL_cae1fe30_4_k_cu_0c20a9356thrust24THRUST_300001_SM_1000_NS3seqE,@object
	.size		_ZN34_INTERNAL_cae1fe30_4_k_cu_0c20a9356thrust24THRUST_300001_SM_1000_NS3seqE,(_ZN34_INTERNAL_cae1fe30_4_k_cu_0c20a9354cuda3std3__420unreachable_sentinelE - _ZN34_INTERNAL_cae1fe30_4_k_cu_0c20a9356thrust24THRUST_300001_SM_1000_NS3seqE)
_ZN34_INTERNAL_cae1fe30_4_k_cu_0c20a9356thrust24THRUST_300001_SM_1000_NS3seqE:
	.zero		1
	.type		_ZN34_INTERNAL_cae1fe30_4_k_cu_0c20a9354cuda3std3__420unreachable_sentinelE,@object
	.size		_ZN34_INTERNAL_cae1fe30_4_k_cu_0c20a9354cuda3std3__420unreachable_sentinelE,(_ZN34_INTERNAL_cae1fe30_4_k_cu_0c20a9354cuda3std6ranges3__45__cpo5ssizeE - _ZN34_INTERNAL_cae1fe30_4_k_cu_0c20a9354cuda3std3__420unreachable_sentinelE)
_ZN34_INTERNAL_cae1fe30_4_k_cu_0c20a9354cuda3std3__420unreachable_sentinelE:
	.zero		1
	.type		_ZN34_INTERNAL_cae1fe30_4_k_cu_0c20a9354cuda3std6ranges3__45__cpo5ssizeE,@object
	.size		_ZN34_INTERNAL_cae1fe30_4_k_cu_0c20a9354cuda3std6ranges3__45__cpo5ssizeE,(_ZN34_INTERNAL_cae1fe30_4_k_cu_0c20a9356thrust24THRUST_300001_SM_1000_NS12placeholders2_3E - _ZN34_INTERNAL_cae1fe30_4_k_cu_0c20a9354cuda3std6ranges3__45__cpo5ssizeE)
_ZN34_INTERNAL_cae1fe30_4_k_cu_0c20a9354cuda3std6ranges3__45__cpo5ssizeE:
	.zero		1
	.type		_ZN34_INTERNAL_cae1fe30_4_k_cu_0c20a9356thrust24THRUST_300001_SM_1000_NS12placeholders2_3E,@object
	.size		_ZN34_INTERNAL_cae1fe30_4_k_cu_0c20a9356thrust24THRUST_300001_SM_1000_NS12placeholders2_3E,(_ZN34_INTERNAL_cae1fe30_4_k_cu_0c20a9354cuda3std3__45__cpo4cendE - _ZN34_INTERNAL_cae1fe30_4_k_cu_0c20a9356thrust24THRUST_300001_SM_1000_NS12placeholders2_3E)
_ZN34_INTERNAL_cae1fe30_4_k_cu_0c20a9356thrust24THRUST_300001_SM_1000_NS12placeholders2_3E:
	.zero		1
	.type		_ZN34_INTERNAL_cae1fe30_4_k_cu_0c20a9354cuda3std3__45__cpo4cendE,@object
	.size		_ZN34_INTERNAL_cae1fe30_4_k_cu_0c20a9354cuda3std3__45__cpo4cendE,(_ZN34_INTERNAL_cae1fe30_4_k_cu_0c20a9354cuda3std6ranges3__45__cpo4cendE - _ZN34_INTERNAL_cae1fe30_4_k_cu_0c20a9354cuda3std3__45__cpo4cendE)
_ZN34_INTERNAL_cae1fe30_4_k_cu_0c20a9354cuda3std3__45__cpo4cendE:
	.zero		1
	.type		_ZN34_INTERNAL_cae1fe30_4_k_cu_0c20a9354cuda3std6ranges3__45__cpo4cendE,@object
	.size		_ZN34_INTERNAL_cae1fe30_4_k_cu_0c20a9354cuda3std6ranges3__45__cpo4cendE,(_ZN34_INTERNAL_cae1fe30_4_k_cu_0c20a9356thrust24THRUST_300001_SM_1000_NS12placeholders2_7E - _ZN34_INTERNAL_cae1fe30_4_k_cu_0c20a9354cuda3std6ranges3__45__cpo4cendE)
_ZN34_INTERNAL_cae1fe30_4_k_cu_0c20a9354cuda3std6ranges3__45__cpo4cendE:
	.zero		1
	.type		_ZN34_INTERNAL_cae1fe30_4_k_cu_0c20a9356thrust24THRUST_300001_SM_1000_NS12placeholders2_7E,@object
	.size		_ZN34_INTERNAL_cae1fe30_4_k_cu_0c20a9356thrust24THRUST_300001_SM_1000_NS12placeholders2_7E,(_ZN34_INTERNAL_cae1fe30_4_k_cu_0c20a9354cuda3std3__45__cpo5crendE - _ZN34_INTERNAL_cae1fe30_4_k_cu_0c20a9356thrust24THRUST_300001_SM_1000_NS12placeholders2_7E)
_ZN34_INTERNAL_cae1fe30_4_k_cu_0c20a9356thrust24THRUST_300001_SM_1000_NS12placeholders2_7E:
	.zero		1
	.type		_ZN34_INTERNAL_cae1fe30_4_k_cu_0c20a9354cuda3std3__45__cpo5crendE,@object
	.size		_ZN34_INTERNAL_cae1fe30_4_k_cu_0c20a9354cuda3std3__45__cpo5crendE,(_ZN34_INTERNAL_cae1fe30_4_k_cu_0c20a9354cuda3std6ranges3__45__cpo4prevE - _ZN34_INTERNAL_cae1fe30_4_k_cu_0c20a9354cuda3std3__45__cpo5crendE)
_ZN34_INTERNAL_cae1fe30_4_k_cu_0c20a9354cuda3std3__45__cpo5crendE:
	.zero		1
	.type		_ZN34_INTERNAL_cae1fe30_4_k_cu_0c20a9354cuda3std6ranges3__45__cpo4prevE,@object
	.size		_ZN34_INTERNAL_cae1fe30_4_k_cu_0c20a9354cuda3std6ranges3__45__cpo4prevE,(_ZN34_INTERNAL_cae1fe30_4_k_cu_0c20a9354cuda3std6ranges3__45__cpo9iter_moveE - _ZN34_INTERNAL_cae1fe30_4_k_cu_0c20a9354cuda3std6ranges3__45__cpo4prevE)
_ZN34_INTERNAL_cae1fe30_4_k_cu_0c20a9354cuda3std6ranges3__45__cpo4prevE:
	.zero		1
	.type		_ZN34_INTERNAL_cae1fe30_4_k_cu_0c20a9354cuda3std6ranges3__45__cpo9iter_moveE,@object
	.size		_ZN34_INTERNAL_cae1fe30_4_k_cu_0c20a9354cuda3std6ranges3__45__cpo9iter_moveE,(_ZN34_INTERNAL_cae1fe30_4_k_cu_0c20a9356thrust24THRUST_300001_SM_1000_NS6system6detail10sequential3seqE - _ZN34_INTERNAL_cae1fe30_4_k_cu_0c20a9354cuda3std6ranges3__45__cpo9iter_moveE)
_ZN34_INTERNAL_cae1fe30_4_k_cu_0c20a9354cuda3std6ranges3__45__cpo9iter_moveE:
	.zero		1
	.type		_ZN34_INTERNAL_cae1fe30_4_k_cu_0c20a9356thrust24THRUST_300001_SM_1000_NS6system6detail10sequential3seqE,@object
	.size		_ZN34_INTERNAL_cae1fe30_4_k_cu_0c20a9356thrust24THRUST_300001_SM_1000_NS6system6detail10sequential3seqE,(_ZN34_INTERNAL_cae1fe30_4_k_cu_0c20a9356thrust24THRUST_300001_SM_1000_NS12placeholders2_9E - _ZN34_INTERNAL_cae1fe30_4_k_cu_0c20a9356thrust24THRUST_300001_SM_1000_NS6system6detail10sequential3seqE)
_ZN34_INTERNAL_cae1fe30_4_k_cu_0c20a9356thrust24THRUST_300001_SM_1000_NS6system6detail10sequential3seqE:
	.zero		1
	.type		_ZN34_INTERNAL_cae1fe30_4_k_cu_0c20a9356thrust24THRUST_300001_SM_1000_NS12placeholders2_9E,@object
	.size		_ZN34_INTERNAL_cae1fe30_4_k_cu_0c20a9356thrust24THRUST_300001_SM_1000_NS12placeholders2_9E,(_ZN34_INTERNAL_cae1fe30_4_k_cu_0c20a9354cuda3std3__419piecewise_constructE - _ZN34_INTERNAL_cae1fe30_4_k_cu_0c20a9356thrust24THRUST_300001_SM_1000_NS12placeholders2_9E)
_ZN34_INTERNAL_cae1fe30_4_k_cu_0c20a9356thrust24THRUST_300001_SM_1000_NS12placeholders2_9E:
	.zero		1
	.type		_ZN34_INTERNAL_cae1fe30_4_k_cu_0c20a9354cuda3std3__419piecewise_constructE,@object
	.size		_ZN34_INTERNAL_cae1fe30_4_k_cu_0c20a9354cuda3std3__419piecewise_constructE,(_ZN34_INTERNAL_cae1fe30_4_k_cu_0c20a9354cuda3std6ranges3__45__cpo5cdataE - _ZN34_INTERNAL_cae1fe30_4_k_cu_0c20a9354cuda3std3__419piecewise_constructE)
_ZN34_INTERNAL_cae1fe30_4_k_cu_0c20a9354cuda3std3__419piecewise_constructE:
	.zero		1
	.type		_ZN34_INTERNAL_cae1fe30_4_k_cu_0c20a9354cuda3std6ranges3__45__cpo5cdataE,@object
	.size		_ZN34_INTERNAL_cae1fe30_4_k_cu_0c20a9354cuda3std6ranges3__45__cpo5cdataE,(_ZN34_INTERNAL_cae1fe30_4_k_cu_0c20a9356thrust24THRUST_300001_SM_1000_NS12placeholders2_1E - _ZN34_INTERNAL_cae1fe30_4_k_cu_0c20a9354cuda3std6ranges3__45__cpo5cdataE)
_ZN34_INTERNAL_cae1fe30_4_k_cu_0c20a9354cuda3std6ranges3__45__cpo5cdataE:
	.zero		1
	.type		_ZN34_INTERNAL_cae1fe30_4_k_cu_0c20a9356thrust24THRUST_300001_SM_1000_NS12placeholders2_1E,@object
	.size		_ZN34_INTERNAL_cae1fe30_4_k_cu_0c20a9356thrust24THRUST_300001_SM_1000_NS12placeholders2_1E,(_ZN34_INTERNAL_cae1fe30_4_k_cu_0c20a9354cuda3std3__45__cpo3endE - _ZN34_INTERNAL_cae1fe30_4_k_cu_0c20a9356thrust24THRUST_300001_SM_1000_NS12placeholders2_1E)
_ZN34_INTERNAL_cae1fe30_4_k_cu_0c20a9356thrust24THRUST_300001_SM_1000_NS12placeholders2_1E:
	.zero		1
	.type		_ZN34_INTERNAL_cae1fe30_4_k_cu_0c20a9354cuda3std3__45__cpo3endE,@object
	.size		_ZN34_INTERNAL_cae1fe30_4_k_cu_0c20a9354cuda3std3__45__cpo3endE,(_ZN34_INTERNAL_cae1fe30_4_k_cu_0c20a9354cuda3std6ranges3__45__cpo3endE - _ZN34_INTERNAL_cae1fe30_4_k_cu_0c20a9354cuda3std3__45__cpo3endE)
_ZN34_INTERNAL_cae1fe30_4_k_cu_0c20a9354cuda3std3__45__cpo3endE:
	.zero		1
	.type		_ZN34_INTERNAL_cae1fe30_4_k_cu_0c20a9354cuda3std6ranges3__45__cpo3endE,@object
	.size		_ZN34_INTERNAL_cae1fe30_4_k_cu_0c20a9354cuda3std6ranges3__45__cpo3endE,(_ZN34_INTERNAL_cae1fe30_4_k_cu_0c20a9356thrust24THRUST_300001_SM_1000_NS12placeholders2_5E - _ZN34_INTERNAL_cae1fe30_4_k_cu_0c20a9354cuda3std6ranges3__45__cpo3endE)
_ZN34_INTERNAL_cae1fe30_4_k_cu_0c20a9354cuda3std6ranges3__45__cpo3endE:
	.zero		1
	.type		_ZN34_INTERNAL_cae1fe30_4_k_cu_0c20a9356thrust24THRUST_300001_SM_1000_NS12placeholders2_5E,@object
	.size		_ZN34_INTERNAL_cae1fe30_4_k_cu_0c20a9356thrust24THRUST_300001_SM_1000_NS12placeholders2_5E,(_ZN34_INTERNAL_cae1fe30_4_k_cu_0c20a9354cuda3std3__45__cpo4rendE - _ZN34_INTERNAL_cae1fe30_4_k_cu_0c20a9356thrust24THRUST_300001_SM_1000_NS12placeholders2_5E)
_ZN34_INTERNAL_cae1fe30_4_k_cu_0c20a9356thrust24THRUST_300001_SM_1000_NS12placeholders2_5E:
	.zero		1
	.type		_ZN34_INTERNAL_cae1fe30_4_k_cu_0c20a9354cuda3std3__45__cpo4rendE,@object
	.size		_ZN34_INTERNAL_cae1fe30_4_k_cu_0c20a9354cuda3std3__45__cpo4rendE,(_ZN34_INTERNAL_cae1fe30_4_k_cu_0c20a9354cuda3std6ranges3__45__cpo9iter_swapE - _ZN34_INTERNAL_cae1fe30_4_k_cu_0c20a9354cuda3std3__45__cpo4rendE)
_ZN34_INTERNAL_cae1fe30_4_k_cu_0c20a9354cuda3std3__45__cpo4rendE:
	.zero		1
	.type		_ZN34_INTERNAL_cae1fe30_4_k_cu_0c20a9354cuda3std6ranges3__45__cpo9iter_swapE,@object
	.size		_ZN34_INTERNAL_cae1fe30_4_k_cu_0c20a9354cuda3std6ranges3__45__cpo9iter_swapE,(_ZN34_INTERNAL_cae1fe30_4_k_cu_0c20a9354cuda3std3__48unexpectE - _ZN34_INTERNAL_cae1fe30_4_k_cu_0c20a9354cuda3std6ranges3__45__cpo9iter_swapE)
_ZN34_INTERNAL_cae1fe30_4_k_cu_0c20a9354cuda3std6ranges3__45__cpo9iter_swapE:
	.zero		1
	.type		_ZN34_INTERNAL_cae1fe30_4_k_cu_0c20a9354cuda3std3__48unexpectE,@object
	.size		_ZN34_INTERNAL_cae1fe30_4_k_cu_0c20a9354cuda3std3__48unexpectE,(_ZN34_INTERNAL_cae1fe30_4_k_cu_0c20a9356thrust24THRUST_300001_SM_1000_NS8cuda_cub3parE - _ZN34_INTERNAL_cae1fe30_4_k_cu_0c20a9354cuda3std3__48unexpectE)
_ZN34_INTERNAL_cae1fe30_4_k_cu_0c20a9354cuda3std3__48unexpectE:
	.zero		1
	.type		_ZN34_INTERNAL_cae1fe30_4_k_cu_0c20a9356thrust24THRUST_300001_SM_1000_NS8cuda_cub3parE,@object
	.size		_ZN34_INTERNAL_cae1fe30_4_k_cu_0c20a9356thrust24THRUST_300001_SM_1000_NS8cuda_cub3parE,(.L_29 - _ZN34_INTERNAL_cae1fe30_4_k_cu_0c20a9356thrust24THRUST_300001_SM_1000_NS8cuda_cub3parE)
_ZN34_INTERNAL_cae1fe30_4_k_cu_0c20a9356thrust24THRUST_300001_SM_1000_NS8cuda_cub3parE:
	.zero		1
.L_29:


//--------------------- .nv.shared._ZN3cub18CUB_300001_SM_10006detail10radix_sort33DeviceRadixSortExclusiveSumKernelINS1_5radix10policy_hubIlNS0_8NullTypeEyE10Policy1000EyEEvPT0_ --------------------------
	.section	.nv.shared._ZN3cub18CUB_300001_SM_10006detail10radix_sort33DeviceRadixSortExclusiveSumKernelINS1_5radix10policy_hubIlNS0_8NullTypeEyE10Policy1000EyEEvPT0_,"aw",@nobits
	.sectionflags	@""
	.align	16
.nv.shared._ZN3cub18CUB_300001_SM_10006detail10radix_sort33DeviceRadixSortExclusiveSumKernelINS1_5radix10policy_hubIlNS0_8NullTypeEyE10Policy1000EyEEvPT0_:
	.zero		3360


//--------------------- .nv.shared._ZN3cub18CUB_300001_SM_10006detail10radix_sort30DeviceRadixSortHistogramKernelINS1_5radix10policy_hubIlNS0_8NullTypeEyE10Policy1000ELNS0_9SortOrderE0ElyNS1_21identity_decomposer_tEEEvPT2_PKT1_SB_iiT3_ --------------------------
	.section	.nv.shared._ZN3cub18CUB_300001_SM_10006detail10radix_sort30DeviceRadixSortHistogramKernelINS1_5radix10policy_hubIlNS0_8NullTypeEyE10Policy1000ELNS0_9SortOrderE0ElyNS1_21identity_decomposer_tEEEvPT2_PKT1_SB_iiT3_,"aw",@nobits
	.sectionflags	@""
	.align	16
.nv.shared._ZN3cub18CUB_300001_SM_10006detail10radix_sort30DeviceRadixSortHistogramKernelINS1_5radix10policy_hubIlNS0_8NullTypeEyE10Policy1000ELNS0_9SortOrderE0ElyNS1_21identity_decomposer_tEEEvPT2_PKT1_SB_iiT3_:
	.zero		9216


//--------------------- .nv.shared._ZN3cub18CUB_300001_SM_10006detail10radix_sort31DeviceRadixSortSingleTileKernelINS1_5radix10policy_hubIlNS0_8NullTypeEyE10Policy1000ELNS0_9SortOrderE0ElS6_yNS1_21identity_decomposer_tEEEvPKT1_PSB_PKT2_PSF_T3_iiT4_ --------------------------
	.section	.nv.shared._ZN3cub18CUB_300001_SM_10006detail10radix_sort31DeviceRadixSortSingleTileKernelINS1_5radix10policy_hubIlNS0_8NullTypeEyE10Policy1000ELNS0_9SortOrderE0ElS6_yNS1_21identity_decomposer_tEEEvPKT1_PSB_PKT2_PSF_T3_iiT4_,"aw",@nobits
	.sectionflags	@""
	.align	16
.nv.shared._ZN3cub18CUB_300001_SM_10006detail10radix_sort31DeviceRadixSortSingleTileKernelINS1_5radix10policy_hubIlNS0_8NullTypeEyE10Policy1000ELNS0_9SortOrderE0ElS6_yNS1_21identity_decomposer_tEEEvPKT1_PSB_PKT2_PSF_T3_iiT4_:
	.zero		34880


//--------------------- .nv.shared._ZN3cub18CUB_300001_SM_10006detail10radix_sort29DeviceRadixSortOnesweepKernelINS1_5radix10policy_hubIiNS0_8NullTypeEyE10Policy1000ELNS0_9SortOrderE0EiS6_yiiNS1_21identity_decomposer_tEEEvPT5_SC_PT3_PKSD_PT1_PKSH_PT2_PKSL_T4_iiT6_ --------------------------
	.section	.nv.shared._ZN3cub18CUB_300001_SM_10006detail10radix_sort29DeviceRadixSortOnesweepKernelINS1_5radix10policy_hubIiNS0_8NullTypeEyE10Policy1000ELNS0_9SortOrderE0EiS6_yiiNS1_21identity_decomposer_tEEEvPT5_SC_PT3_PKSD_PT1_PKSH_PT2_PKSL_T4_iiT6_,"aw",@nobits
	.sectionflags	@""
	.align	16
.nv.shared._ZN3cub18CUB_300001_SM_10006detail10radix_sort29DeviceRadixSortOnesweepKernelINS1_5radix10policy_hubIiNS0_8NullTypeEyE10Policy1000ELNS0_9SortOrderE0EiS6_yiiNS1_21identity_decomposer_tEEEvPT5_SC_PT3_PKSD_PT1_PKSH_PT2_PKSL_T4_iiT6_:
	.zero		32256


//--------------------- .nv.shared._ZN3cub18CUB_300001_SM_10006detail10radix_sort33DeviceRadixSortExclusiveSumKernelINS1_5radix10policy_hubIiNS0_8NullTypeEyE10Policy1000EyEEvPT0_ --------------------------
	.section	.nv.shared._ZN3cub18CUB_300001_SM_10006detail10radix_sort33DeviceRadixSortExclusiveSumKernelINS1_5radix10policy_hubIiNS0_8NullTypeEyE10Policy1000EyEEvPT0_,"aw",@nobits
	.sectionflags	@""
	.align	16
.nv.shared._ZN3cub18CUB_300001_SM_10006detail10radix_sort33DeviceRadixSortExclusiveSumKernelINS1_5radix10policy_hubIiNS0_8NullTypeEyE10Policy1000EyEEvPT0_:
	.zero		3360


//--------------------- .nv.shared._ZN3cub18CUB_300001_SM_10006detail10radix_sort30DeviceRadixSortHistogramKernelINS1_5radix10policy_hubIiNS0_8NullTypeEyE10Policy1000ELNS0_9SortOrderE0EiyNS1_21identity_decomposer_tEEEvPT2_PKT1_SB_iiT3_ --------------------------
	.section	.nv.shared._ZN3cub18CUB_300001_SM_10006detail10radix_sort30DeviceRadixSortHistogramKernelINS1_5radix10policy_hubIiNS0_8NullTypeEyE10Policy1000ELNS0_9SortOrderE0EiyNS1_21identity_decomposer_tEEEvPT2_PKT1_SB_iiT3_,"aw",@nobits
	.sectionflags	@""
	.align	16
.nv.shared._ZN3cub18CUB_300001_SM_10006detail10radix_sort30DeviceRadixSortHistogramKernelINS1_5radix10policy_hubIiNS0_8NullTypeEyE10Policy1000ELNS0_9SortOrderE0EiyNS1_21identity_decomposer_tEEEvPT2_PKT1_SB_iiT3_:
	.zero		5120


//--------------------- .nv.shared._ZN3cub18CUB_300001_SM_10006detail10radix_sort31DeviceRadixSortSingleTileKernelINS1_5radix10policy_hubIiNS0_8NullTypeEyE10Policy1000ELNS0_9SortOrderE0EiS6_yNS1_21identity_decomposer_tEEEvPKT1_PSB_PKT2_PSF_T3_iiT4_ --------------------------
	.section	.nv.shared._ZN3cub18CUB_300001_SM_10006detail10radix_sort31DeviceRadixSortSingleTileKernelINS1_5radix10policy_hubIiNS0_8NullTypeEyE10Policy1000ELNS0_9SortOrderE0EiS6_yNS1_21identity_decomposer_tEEEvPKT1_PSB_PKT2_PSF_T3_iiT4_,"aw",@nobits
	.sectionflags	@""
	.align	16
.nv.shared._ZN3cub18CUB_300001_SM_10006detail10radix_sort31DeviceRadixSortSingleTileKernelINS1_5radix10policy_hubIiNS0_8NullTypeEyE10Policy1000ELNS0_9SortOrderE0EiS6_yNS1_21identity_decomposer_tEEEvPKT1_PSB_PKT2_PSF_T3_iiT4_:
	.zero		34880


//--------------------- .nv.shared._ZN3cub18CUB_300001_SM_10006detail11EmptyKernelIvEEvv --------------------------
	.section	.nv.shared._ZN3cub18CUB_300001_SM_10006detail11EmptyKernelIvEEvv,"aw",@nobits
	.sectionflags	@""
	.align	16
	.zero		1024


//--------------------- .nv.shared._Z14scatter_kernelIlEvPKT_PS0_PKiiii --------------------------
	.section	.nv.shared._Z14scatter_kernelIlEvPKT_PS0_PKiiii,"aw",@nobits
	.sectionflags	@""
	.align	16
	.zero		1024


//--------------------- .nv.shared._Z12preds_kernelIlEvPKT_Piii --------------------------
	.section	.nv.shared._Z12preds_kernelIlEvPKT_Piii,"aw",@nobits
	.sectionflags	@""
	.align	16
	.zero		1024


//--------------------- .nv.shared._Z14scatter_kernelIiEvPKT_PS0_PKiiii --------------------------
	.section	.nv.shared._Z14scatter_kernelIiEvPKT_PS0_PKiiii,"aw",@nobits
	.sectionflags	@""
	.align	16
	.zero		1024


//--------------------- .nv.shared._Z12preds_kernelIiEvPKT_Piii --------------------------
	.section	.nv.shared._Z12preds_kernelIiEvPKT_Piii,"aw",@nobits
	.sectionflags	@""
	.align	16
	.zero		1024


//--------------------- .nv.shared._Z21add_block_sums_kernelPiPKii --------------------------
	.section	.nv.shared._Z21add_block_sums_kernelPiPKii,"aw",@nobits
	.sectionflags	@""
	.align	16
	.zero		1024


//--------------------- .nv.shared._Z14prescan_kernelPiPKiS_i --------------------------
	.section	.nv.shared._Z14prescan_kernelPiPKiS_i,"aw",@nobits
	.sectionflags	@""
	.align	16
	.zero		1024


//--------------------- .nv.constant0._ZN3cub18CUB_300001_SM_10006detail10radix_sort29DeviceRadixSortOnesweepKernelINS1_5radix10policy_hubIlNS0_8NullTypeEyE10Policy1000ELNS0_9SortOrderE0ElS6_yiiNS1_21identity_decomposer_tEEEvPT5_SC_PT3_PKSD_PT1_PKSH_PT2_PKSL_T4_iiT6_ --------------------------
	.section	.nv.constant0._ZN3cub18CUB_300001_SM_10006detail10radix_sort29DeviceRadixSortOnesweepKernelINS1_5radix10policy_hubIlNS0_8NullTypeEyE10Policy1000ELNS0_9SortOrderE0ElS6_yiiNS1_21identity_decomposer_tEEEvPT5_SC_PT3_PKSD_PT1_PKSH_PT2_PKSL_T4_iiT6_,"a",@progbits
	.sectionflags	@""
	.align	4
.nv.constant0._ZN3cub18CUB_300001_SM_10006detail10radix_sort29DeviceRadixSortOnesweepKernelINS1_5radix10policy_hubIlNS0_8NullTypeEyE10Policy1000ELNS0_9SortOrderE0ElS6_yiiNS1_21identity_decomposer_tEEEvPT5_SC_PT3_PKSD_PT1_PKSH_PT2_PKSL_T4_iiT6_:
	.zero		973


//--------------------- .nv.constant0._ZN3cub18CUB_300001_SM_10006detail10radix_sort33DeviceRadixSortExclusiveSumKernelINS1_5radix10policy_hubIlNS0_8NullTypeEyE10Policy1000EyEEvPT0_ --------------------------
	.section	.nv.constant0._ZN3cub18CUB_300001_SM_10006detail10radix_sort33DeviceRadixSortExclusiveSumKernelINS1_5radix10policy_hubIlNS0_8NullTypeEyE10Policy1000EyEEvPT0_,"a",@progbits
	.sectionflags	@""
	.align	4
.nv.constant0._ZN3cub18CUB_300001_SM_10006detail10radix_sort33DeviceRadixSortExclusiveSumKernelINS1_5radix10policy_hubIlNS0_8NullTypeEyE10Policy1000EyEEvPT0_:
	.zero		904


//--------------------- .nv.constant0._ZN3cub18CUB_300001_SM_10006detail10radix_sort30DeviceRadixSortHistogramKernelINS1_5radix10policy_hubIlNS0_8NullTypeEyE10Policy1000ELNS0_9SortOrderE0ElyNS1_21identity_decomposer_tEEEvPT2_PKT1_SB_iiT3_ --------------------------
	.section	.nv.constant0._ZN3cub18CUB_300001_SM_10006detail10radix_sort30DeviceRadixSortHistogramKernelINS1_5radix10policy_hubIlNS0_8NullTypeEyE10Policy1000ELNS0_9SortOrderE0ElyNS1_21identity_decomposer_tEEEvPT2_PKT1_SB_iiT3_,"a",@progbits
	.sectionflags	@""
	.align	4
.nv.constant0._ZN3cub18CUB_300001_SM_10006detail10radix_sort30DeviceRadixSortHistogramKernelINS1_5radix10policy_hubIlNS0_8NullTypeEyE10Policy1000ELNS0_9SortOrderE0ElyNS1_21identity_decomposer_tEEEvPT2_PKT1_SB_iiT3_:
	.zero		929


//--------------------- .nv.constant0._ZN3cub18CUB_300001_SM_10006detail10radix_sort31DeviceRadixSortSingleTileKernelINS1_5radix10policy_hubIlNS0_8NullTypeEyE10Policy1000ELNS0_9SortOrderE0ElS6_yNS1_21identity_decomposer_tEEEvPKT1_PSB_PKT2_PSF_T3_iiT4_ --------------------------
	.section	.nv.constant0._ZN3cub18CUB_300001_SM_10006detail10radix_sort31DeviceRadixSortSingleTileKernelINS1_5radix10policy_hubIlNS0_8NullTypeEyE10Policy1000ELNS0_9SortOrderE0ElS6_yNS1_21identity_decomposer_tEEEvPKT1_PSB_PKT2_PSF_T3_iiT4_,"a",@progbits
	.sectionflags	@""
	.align	4
.nv.constant0._ZN3cub18CUB_300001_SM_10006detail10radix_sort31DeviceRadixSortSingleTileKernelINS1_5radix10policy_hubIlNS0_8NullTypeEyE10Policy1000ELNS0_9SortOrderE0ElS6_yNS1_21identity_decomposer_tEEEvPKT1_PSB_PKT2_PSF_T3_iiT4_:
	.zero		945


//--------------------- .nv.constant0._ZN3cub18CUB_300001_SM_10006detail10radix_sort29DeviceRadixSortOnesweepKernelINS1_5radix10policy_hubIiNS0_8NullTypeEyE10Policy1000ELNS0_9SortOrderE0EiS6_yiiNS1_21identity_decomposer_tEEEvPT5_SC_PT3_PKSD_PT1_PKSH_PT2_PKSL_T4_iiT6_ --------------------------
	.section	.nv.constant0._ZN3cub18CUB_300001_SM_10006detail10radix_sort29DeviceRadixSortOnesweepKernelINS1_5radix10policy_hubIiNS0_8NullTypeEyE10Policy1000ELNS0_9SortOrderE0EiS6_yiiNS1_21identity_decomposer_tEEEvPT5_SC_PT3_PKSD_PT1_PKSH_PT2_PKSL_T4_iiT6_,"a",@progbits
	.sectionflags	@""
	.align	4
.nv.constant0._ZN3cub18CUB_300001_SM_10006detail10radix_sort29DeviceRadixSortOnesweepKernelINS1_5radix10policy_hubIiNS0_8NullTypeEyE10Policy1000ELNS0_9SortOrderE0EiS6_yiiNS1_21identity_decomposer_tEEEvPT5_SC_PT3_PKSD_PT1_PKSH_PT2_PKSL_T4_iiT6_:
	.zero		973


//--------------------- .nv.constant0._ZN3cub18CUB_300001_SM_10006detail10radix_sort33DeviceRadixSortExclusiveSumKernelINS1_5radix10policy_hubIiNS0_8NullTypeEyE10Policy1000EyEEvPT0_ --------------------------
	.section	.nv.constant0._ZN3cub18CUB_300001_SM_10006detail10radix_sort33DeviceRadixSortExclusiveSumKernelINS1_5radix10policy_hubIiNS0_8NullTypeEyE10Policy1000EyEEvPT0_,"a",@progbits
	.sectionflags	@""
	.align	4
.nv.constant0._ZN3cub18CUB_300001_SM_10006detail10radix_sort33DeviceRadixSortExclusiveSumKernelINS1_5radix10policy_hubIiNS0_8NullTypeEyE10Policy1000EyEEvPT0_:
	.zero		904


//--------------------- .nv.constant0._ZN3cub18CUB_300001_SM_10006detail10radix_sort30DeviceRadixSortHistogramKernelINS1_5radix10policy_hubIiNS0_8NullTypeEyE10Policy1000ELNS0_9SortOrderE0EiyNS1_21identity_decomposer_tEEEvPT2_PKT1_SB_iiT3_ --------------------------
	.section	.nv.constant0._ZN3cub18CUB_300001_SM_10006detail10radix_sort30DeviceRadixSortHistogramKernelINS1_5radix10policy_hubIiNS0_8NullTypeEyE10Policy1000ELNS0_9SortOrderE0EiyNS1_21identity_decomposer_tEEEvPT2_PKT1_SB_iiT3_,"a",@progbits
	.sectionflags	@""
	.align	4
.nv.constant0._ZN3cub18CUB_300001_SM_10006detail10radix_sort30DeviceRadixSortHistogramKernelINS1_5radix10policy_hubIiNS0_8NullTypeEyE10Policy1000ELNS0_9SortOrderE0EiyNS1_21identity_decomposer_tEEEvPT2_PKT1_SB_iiT3_:
	.zero		929


//--------------------- .nv.constant0._ZN3cub18CUB_300001_SM_10006detail10radix_sort31DeviceRadixSortSingleTileKernelINS1_5radix10policy_hubIiNS0_8NullTypeEyE10Policy1000ELNS0_9SortOrderE0EiS6_yNS1_21identity_decomposer_tEEEvPKT1_PSB_PKT2_PSF_T3_iiT4_ --------------------------
	.section	.nv.constant0._ZN3cub18CUB_300001_SM_10006detail10radix_sort31DeviceRadixSortSingleTileKernelINS1_5radix10policy_hubIiNS0_8NullTypeEyE10Policy1000ELNS0_9SortOrderE0EiS6_yNS1_21identity_decomposer_tEEEvPKT1_PSB_PKT2_PSF_T3_iiT4_,"a",@progbits
	.sectionflags	@""
	.align	4
.nv.constant0._ZN3cub18CUB_300001_SM_10006detail10radix_sort31DeviceRadixSortSingleTileKernelINS1_5radix10policy_hubIiNS0_8NullTypeEyE10Policy1000ELNS0_9SortOrderE0EiS6_yNS1_21identity_decomposer_tEEEvPKT1_PSB_PKT2_PSF_T3_iiT4_:
	.zero		945


//--------------------- .nv.constant0._ZN3cub18CUB_300001_SM_10006detail11EmptyKernelIvEEvv --------------------------
	.section	.nv.constant0._ZN3cub18CUB_300001_SM_10006detail11EmptyKernelIvEEvv,"a",@progbits
	.sectionflags	@""
	.align	4
.nv.constant0._ZN3cub18CUB_300001_SM_10006detail11EmptyKernelIvEEvv:
	.zero		896


//--------------------- .nv.constant0._Z14scatter_kernelIlEvPKT_PS0_PKiiii --------------------------
	.section	.nv.constant0._Z14scatter_kernelIlEvPKT_PS0_PKiiii,"a",@progbits
	.sectionflags	@""
	.align	4
.nv.constant0._Z14scatter_kernelIlEvPKT_PS0_PKiiii:
	.zero		932


//--------------------- .nv.constant0._Z12preds_kernelIlEvPKT_Piii --------------------------
	.section	.nv.constant0._Z12preds_kernelIlEvPKT_Piii,"a",@progbits
	.sectionflags	@""
	.align	4
.nv.constant0._Z12preds_kernelIlEvPKT_Piii:
	.zero		920


//--------------------- .nv.constant0._Z14scatter_kernelIiEvPKT_PS0_PKiiii --------------------------
	.section	.nv.constant0._Z14scatter_kernelIiEvPKT_PS0_PKiiii,"a",@progbits
	.sectionflags	@""
	.align	4
.nv.constant0._Z14scatter_kernelIiEvPKT_PS0_PKiiii:
	.zero		932


//--------------------- .nv.constant0._Z12preds_kernelIiEvPKT_Piii --------------------------
	.section	.nv.constant0._Z12preds_kernelIiEvPKT_Piii,"a",@progbits
	.sectionflags	@""
	.align	4
.nv.constant0._Z12preds_kernelIiEvPKT_Piii:
	.zero		920


//--------------------- .nv.constant0._Z21add_block_sums_kernelPiPKii --------------------------
	.section	.nv.constant0._Z21add_block_sums_kernelPiPKii,"a",@progbits
	.sectionflags	@""
	.align	4
.nv.constant0._Z21add_block_sums_kernelPiPKii:
	.zero		916


//--------------------- .nv.constant0._Z14prescan_kernelPiPKiS_i --------------------------
	.section	.nv.constant0._Z14prescan_kernelPiPKiS_i,"a",@progbits
	.sectionflags	@""
	.align	4
.nv.constant0._Z14prescan_kernelPiPKiS_i:
	.zero		924


//--------------------- SYMBOLS --------------------------

	.type		.nv.reservedSmem.offset0,@object
	.size		.nv.reservedSmem.offset0,0x4
	.type		.nv.reservedSmem.cap,@object
	.size		.nv.reservedSmem.cap,0x4
